def matmul_kernel(
    a_ptr,
    b_ptr,
    c_ptr,
    M,
    N,
    K,
    stride_am,
    stride_ak,
    stride_bk,
    stride_bn,
    stride_cm,
    stride_cn,
    BLOCK_M: tl.constexpr,
    BLOCK_N: tl.constexpr,
    BLOCK_K: tl.constexpr,
    GROUP_M: tl.constexpr,
):
    pid = tl.program_id(axis=0)
    num_pid_m = tl.cdiv(M, BLOCK_M)
    num_pid_n = tl.cdiv(N, BLOCK_N)
    num_pid_in_group = GROUP_M * num_pid_n
    group_id = pid // num_pid_in_group
    first_pid_m = group_id * GROUP_M
    group_size_m = min(num_pid_m - first_pid_m, GROUP_M)
    pid_m = first_pid_m + ((pid % num_pid_in_group) % group_size_m)
    pid_n = (pid % num_pid_in_group) // group_size_m

    offs_am = (pid_m * BLOCK_M + tl.arange(0, BLOCK_M)) % M
    offs_bn = (pid_n * BLOCK_N + tl.arange(0, BLOCK_N)) % N
    offs_k = tl.arange(0, BLOCK_K)
    a_ptrs = a_ptr + offs_am[:, None] * stride_am + offs_k[None, :] * stride_ak
    b_ptrs = b_ptr + offs_k[:, None] * stride_bk + offs_bn[None, :] * stride_bn

    acc = tl.zeros((BLOCK_M, BLOCK_N), dtype=tl.float32)
    for kk in range(0, tl.cdiv(K, BLOCK_K)):
        a = tl.load(a_ptrs, mask=offs_k[None, :] < K - kk * BLOCK_K, other=0.0)
        b = tl.load(b_ptrs, mask=offs_k[:, None] < K - kk * BLOCK_K, other=0.0)
        acc = tl.dot(a, b, acc)
        a_ptrs += BLOCK_K * stride_ak
        b_ptrs += BLOCK_K * stride_bk

    c = acc.to(c_ptr.dtype.element_ty)
    offs_cm = pid_m * BLOCK_M + tl.arange(0, BLOCK_M)
    offs_cn = pid_n * BLOCK_N + tl.arange(0, BLOCK_N)
    c_ptrs = c_ptr + offs_cm[:, None] * stride_cm + offs_cn[None, :] * stride_cn
    mask = (offs_cm[:, None] < M) & (offs_cn[None, :] < N)
    tl.store(c_ptrs, c, mask=mask)

# config = {"BLOCK_K": 64, "BLOCK_M": 512, "BLOCK_N": 16, "GROUP_M": 8, "arch": "sm_80", "dtype": "fp16", "num_ctas": 1, "num_stages": 2, "num_warps": 2}
# arch = sm_80


// ===== COMPILED SASS (sm_80) =====

	.target	sm_80

	.elftype	@"ET_EXEC"


//--------------------- .note.nv.tkinfo           --------------------------
	.section	.note.nv.tkinfo,"",@"SHT_NOTE"
	.sectionflags	@"SHF_NOTE_NV_TKINFO"
	.tkinfo
        /*0018*/ 	.word	0x00000002
        /*0030*/ 	.string	""
        /*0030*/ 	.string	"ptxas"
        /*0030*/ 	.string	"Cuda compilation tools, release 13.0, V13.0.88"
        /*0030*/ 	.string	"Build cuda_13.0.r13.0/compiler.36424714_0"
        /*0030*/ 	.string	"-v  -suppress-debug-info  -lineinfo  -arch sm_80 "



//--------------------- .note.nv.cuinfo           --------------------------
	.section	.note.nv.cuinfo,"",@"SHT_NOTE"
	.sectionflags	@"SHF_NOTE_NV_CUINFO"
        /*0018*/ 	.short	0x0002
        /*001a*/ 	.short	0x0050
        /*001c*/ 	.short	0x0082
	.zero		2


//--------------------- .nv.info                  --------------------------
	.section	.nv.info,"",@"SHT_CUDA_INFO"
	.align	4


	//----- nvinfo : EIATTR_REGCOUNT
	.align		4
        /*0000*/ 	.byte	0x04, 0x2f
        /*0002*/ 	.short	(.L_1 - .L_0)
	.align		4
.L_0:
        /*0004*/ 	.word	index@(matmul_kernel)
        /*0008*/ 	.word	0x00000020


	//----- nvinfo : EIATTR_FRAME_SIZE
	.align		4
.L_1:
        /*000c*/ 	.byte	0x04, 0x11
        /*000e*/ 	.short	(.L_3 - .L_2)
	.align		4
.L_2:
        /*0010*/ 	.word	index@(matmul_kernel)
        /*0014*/ 	.word	0x00002de0


	//----- nvinfo : EIATTR_MIN_STACK_SIZE
	.align		4
.L_3:
        /*0018*/ 	.byte	0x04, 0x12
        /*001a*/ 	.short	(.L_5 - .L_4)
	.align		4
.L_4:
        /*001c*/ 	.word	index@(matmul_kernel)
        /*0020*/ 	.word	0x00002de0
.L_5:


//--------------------- .nv.info.matmul_kernel    --------------------------
	.section	.nv.info.matmul_kernel,"",@"SHT_CUDA_INFO"
	.sectionflags	@""
	.align	4


	//----- nvinfo : EIATTR_CUDA_API_VERSION
	.align		4
        /*0000*/ 	.byte	0x04, 0x37
        /*0002*/ 	.short	(.L_7 - .L_6)
.L_6:
        /*0004*/ 	.word	0x00000082


	//----- nvinfo : EIATTR_SW2861232_WAR
	.align		4
.L_7:
        /*0008*/ 	.byte	0x01, 0x35
	.zero		2


	//----- nvinfo : EIATTR_PARAM_CBANK
	.align		4
        /*000c*/ 	.byte	0x04, 0x0a
        /*000e*/ 	.short	(.L_9 - .L_8)
	.align		4
.L_8:
        /*0010*/ 	.word	index@(.nv.constant0.matmul_kernel)
        /*0014*/ 	.short	0x0160
        /*0016*/ 	.short	0x0050


	//----- nvinfo : EIATTR_CBANK_PARAM_SIZE
	.align		4
.L_9:
        /*0018*/ 	.byte	0x03, 0x19
        /*001a*/ 	.short	0x0050


	//----- nvinfo : EIATTR_KPARAM_INFO
	.align		4
        /*001c*/ 	.byte	0x04, 0x17
        /*001e*/ 	.short	(.L_11 - .L_10)
.L_10:
        /*0020*/ 	.word	0x00000000
        /*0024*/ 	.short	0x000d
        /*0026*/ 	.short	0x0048
        /*0028*/ 	.byte	0x00, 0xf4, 0x21, 0x00


	//----- nvinfo : EIATTR_KPARAM_INFO
	.align		4
.L_11:
        /*002c*/ 	.byte	0x04, 0x17
        /*002e*/ 	.short	(.L_13 - .L_12)
.L_12:
        /*0030*/ 	.word	0x00000000
        /*0034*/ 	.short	0x000c
        /*0036*/ 	.short	0x0040
        /*0038*/ 	.byte	0x00, 0xf4, 0x21, 0x00


	//----- nvinfo : EIATTR_KPARAM_INFO
	.align		4
.L_13:
        /*003c*/ 	.byte	0x04, 0x17
        /*003e*/ 	.short	(.L_15 - .L_14)
.L_14:
        /*0040*/ 	.word	0x00000000
        /*0044*/ 	.short	0x000b
        /*0046*/ 	.short	0x0038
        /*0048*/ 	.byte	0x00, 0xf0, 0x11, 0x00


	//----- nvinfo : EIATTR_KPARAM_INFO
	.align		4
.L_15:
        /*004c*/ 	.byte	0x04, 0x17
        /*004e*/ 	.short	(.L_17 - .L_16)
.L_16:
        /*0050*/ 	.word	0x00000000
        /*0054*/ 	.short	0x000a
        /*0056*/ 	.short	0x0034
        /*0058*/ 	.byte	0x00, 0xf0, 0x11, 0x00


	//----- nvinfo : EIATTR_KPARAM_INFO
	.align		4
.L_17:
        /*005c*/ 	.byte	0x04, 0x17
        /*005e*/ 	.short	(.L_19 - .L_18)
.L_18:
        /*0060*/ 	.word	0x00000000
        /*0064*/ 	.short	0x0009
        /*0066*/ 	.short	0x0030
        /*0068*/ 	.byte	0x00, 0xf0, 0x11, 0x00


	//----- nvinfo : EIATTR_KPARAM_INFO
	.align		4
.L_19:
        /*006c*/ 	.byte	0x04, 0x17
        /*006e*/ 	.short	(.L_21 - .L_20)
.L_20:
        /*0070*/ 	.word	0x00000000
        /*0074*/ 	.short	0x0008
        /*0076*/ 	.short	0x002c
        /*0078*/ 	.byte	0x00, 0xf0, 0x11, 0x00


	//----- nvinfo : EIATTR_KPARAM_INFO
	.align		4
.L_21:
        /*007c*/ 	.byte	0x04, 0x17
        /*007e*/ 	.short	(.L_23 - .L_22)
.L_22:
        /*0080*/ 	.word	0x00000000
        /*0084*/ 	.short	0x0007
        /*0086*/ 	.short	0x0028
        /*0088*/ 	.byte	0x00, 0xf0, 0x11, 0x00


	//----- nvinfo : EIATTR_KPARAM_INFO
	.align		4
.L_23:
        /*008c*/ 	.byte	0x04, 0x17
        /*008e*/ 	.short	(.L_25 - .L_24)
.L_24:
        /*0090*/ 	.word	0x00000000
        /*0094*/ 	.short	0x0006
        /*0096*/ 	.short	0x0024
        /*0098*/ 	.byte	0x00, 0xf0, 0x11, 0x00


	//----- nvinfo : EIATTR_KPARAM_INFO
	.align		4
.L_25:
        /*009c*/ 	.byte	0x04, 0x17
        /*009e*/ 	.short	(.L_27 - .L_26)
.L_26:
        /*00a0*/ 	.word	0x00000000
        /*00a4*/ 	.short	0x0005
        /*00a6*/ 	.short	0x0020
        /*00a8*/ 	.byte	0x00, 0xf0, 0x11, 0x00


	//----- nvinfo : EIATTR_KPARAM_INFO
	.align		4
.L_27:
        /*00ac*/ 	.byte	0x04, 0x17
        /*00ae*/ 	.short	(.L_29 - .L_28)
.L_28:
        /*00b0*/ 	.word	0x00000000
        /*00b4*/ 	.short	0x0004
        /*00b6*/ 	.short	0x001c
        /*00b8*/ 	.byte	0x00, 0xf0, 0x11, 0x00


	//----- nvinfo : EIATTR_KPARAM_INFO
	.align		4
.L_29:
        /*00bc*/ 	.byte	0x04, 0x17
        /*00be*/ 	.short	(.L_31 - .L_30)
.L_30:
        /*00c0*/ 	.word	0x00000000
        /*00c4*/ 	.short	0x0003
        /*00c6*/ 	.short	0x0018
        /*00c8*/ 	.byte	0x00, 0xf0, 0x11, 0x00


	//----- nvinfo : EIATTR_KPARAM_INFO
	.align		4
.L_31:
        /*00cc*/ 	.byte	0x04, 0x17
        /*00ce*/ 	.short	(.L_33 - .L_32)
.L_32:
        /*00d0*/ 	.word	0x00000000
        /*00d4*/ 	.short	0x0002
        /*00d6*/ 	.short	0x0010
        /*00d8*/ 	.byte	0x00, 0xf4, 0x21, 0x00


	//----- nvinfo : EIATTR_KPARAM_INFO
	.align		4
.L_33:
        /*00dc*/ 	.byte	0x04, 0x17
        /*00de*/ 	.short	(.L_35 - .L_34)
.L_34:
        /*00e0*/ 	.word	0x00000000
        /*00e4*/ 	.short	0x0001
        /*00e6*/ 	.short	0x0008
        /*00e8*/ 	.byte	0x00, 0xf4, 0x21, 0x00


	//----- nvinfo : EIATTR_KPARAM_INFO
	.align		4
.L_35:
        /*00ec*/ 	.byte	0x04, 0x17
        /*00ee*/ 	.short	(.L_37 - .L_36)
.L_36:
        /*00f0*/ 	.word	0x00000000
        /*00f4*/ 	.short	0x0000
        /*00f6*/ 	.short	0x0000
        /*00f8*/ 	.byte	0x00, 0xf4, 0x21, 0x00


	//----- nvinfo : EIATTR_MAXREG_COUNT
	.align		4
.L_37:
        /*00fc*/ 	.byte	0x03, 0x1b
        /*00fe*/ 	.short	0x00ff


	//----- nvinfo : EIATTR_NUM_BARRIERS
	.align		4
        /*0100*/ 	.byte	0x02, 0x4c
        /*0102*/ 	.byte	0x01
	.zero		1


	//----- nvinfo : EIATTR_ANNOTATIONS
	.align		4
        /*0104*/ 	.byte	0x04, 0x55
        /*0106*/ 	.short	(.L_39 - .L_38)


	//   ....[0]....
.L_38:
        /*0108*/ 	.word	0x00000001
        /*010c*/ 	.byte	0x60, 0x06, 0x00, 0x00, 0x01, 0x00, 0x00, 0x00, 0xa0, 0x06, 0x00, 0x00, 0x01, 0x00, 0x00, 0x00
        /* <DEDUP_REMOVED lines=293> */
        /*136c*/ 	.byte	0xf0, 0x55, 0x00, 0x00, 0x01, 0x00, 0x00, 0x00, 0x10, 0x56, 0x00, 0x00


	//----- nvinfo : EIATTR_MERCURY_ISA_VERSION
	.align		4
.L_39:
        /*1378*/ 	.byte	0x03, 0x5f
        /*137a*/ 	.short	0x0000


	//----- nvinfo : EIATTR_EXIT_INSTR_OFFSETS
	.align		4
        /*137c*/ 	.byte	0x04, 0x1c
        /*137e*/ 	.short	(.L_41 - .L_40)


	//   ....[0]....
.L_40:
        /*1380*/ 	.word	0x0003dcf0


	//   ....[1]....
        /*1384*/ 	.word	0x0003dd20


	//----- nvinfo : EIATTR_REQNTID
	.align		4
.L_41:
        /*1388*/ 	.byte	0x04, 0x10
        /*138a*/ 	.short	(.L_43 - .L_42)
.L_42:
        /*138c*/ 	.word	0x00000040
        /*1390*/ 	.word	0x00000001
        /*1394*/ 	.word	0x00000001
.L_43:


//--------------------- .nv.callgraph             --------------------------
	.section	.nv.callgraph,"",@"SHT_CUDA_CALLGRAPH"
	.align	4
	.sectionentsize	8
	.align		4
        /*0000*/ 	.word	0x00000000
	.align		4
        /*0004*/ 	.word	0xffffffff
	.align		4
        /*0008*/ 	.word	0x00000000
	.align		4
        /*000c*/ 	.word	0xfffffffe
	.align		4
        /*0010*/ 	.word	0x00000000
	.align		4
        /*0014*/ 	.word	0xfffffffd
	.align		4
        /*0018*/ 	.word	0x00000000
	.align		4
        /*001c*/ 	.word	0xfffffffc


//--------------------- .nv.rel.action            --------------------------
	.section	.nv.rel.action,"",@"SHT_CUDA_RELOCINFO"
	.align	8
	.sectionentsize	8
        /*0000*/ 	.byte	0x73, 0x00, 0x00, 0x00, 0x00, 0x00, 0x00, 0x00, 0x00, 0x00, 0x00, 0x11, 0x25, 0x00, 0x05, 0x36


//--------------------- .nv.constant0.matmul_kernel --------------------------
	.section	.nv.constant0.matmul_kernel,"a",@progbits
	.sectionflags	@""
	.align	4
.nv.constant0.matmul_kernel:
	.zero		432


//--------------------- .text.matmul_kernel       --------------------------
	.section	.text.matmul_kernel,"ax",@progbits
	.sectioninfo	@"SHI_REGISTERS=32"
	.align	128
        .global         matmul_kernel
        .type           matmul_kernel,@function
        .size           matmul_kernel,(.L_x_5 - matmul_kernel)
        .other          matmul_kernel,@"STO_CUDA_ENTRY STV_DEFAULT"
matmul_kernel:
.text.matmul_kernel:
[----:B------:R-:W-:Y:S02]  /*0000*/  IMAD.MOV.U32 R1, RZ, RZ, c[0x0][0x28] ;  /* 0x00000a00ff017624 */ /* 0x000fe400078e00ff */
[----:B------:R-:W-:Y:S01]  /*0010*/  ULDC.64 UR10, c[0x0][0x178] ;  /* 0x00005e00000a7ab9 */ /* 0x000fe20000000a00 */
[----:B------:R-:W0:Y:S01]  /*0020*/  S2R R4, SR_CTAID.X ;  /* 0x0000000000047919 */ /* 0x000e220000002500 */
[----:B------:R-:W-:Y:S01]  /*0030*/  UIADD3 UR4, UR11, 0xf, URZ ;  /* 0x0000000f0b047890 */ /* 0x000fe2000fffe03f */
[----:B------:R-:W1:Y:S01]  /*0040*/  S2UR UR8, SR_CTAID.X ;  /* 0x00000000000879c3 */ /* 0x000e620000002500 */
[----:B------:R-:W-:Y:S01]  /*0050*/  IADD3 R1, R1, -0x2de0, RZ ;  /* 0xffffd22001017810 */ /* 0x000fe20007ffe0ff */
[----:B------:R-:W2:Y:S01]  /*0060*/  S2R R7, SR_TID.X ;  /* 0x0000000000077919 */ /* 0x000ea20000002100 */
[----:B------:R-:W-:-:S04]  /*0070*/  USHF.R.S32.HI UR5, URZ, 0x1f, UR4 ;  /* 0x0000001f3f057899 */ /* 0x000fc80008011404 */
[----:B------:R-:W-:-:S03]  /*0080*/  ULEA.HI UR5, UR5, UR4, URZ, 0x4 ;  /* 0x0000000405057291 */ /* 0x000fc6000f8f203f */
[----:B------:R-:W-:Y:S02]  /*0090*/  UMOV UR4, URZ ;  /* 0x0000003f00047c82 */ /* 0x000fe40008000000 */
[----:B------:R-:W-:-:S04]  /*00a0*/  USHF.R.S32.HI UR5, URZ, 0x4, UR5 ;  /* 0x000000043f057899 */ /* 0x000fc80008011405 */
[----:B------:R-:W-:-:S06]  /*00b0*/  USHF.L.U32 UR6, UR5, 0x3, URZ ;  /* 0x0000000305067899 */ /* 0x000fcc000800063f */
[----:B------:R-:W-:Y:S01]  /*00c0*/  IMAD.U32 R3, RZ, RZ, UR6 ;  /* 0x00000006ff037e24 */ /* 0x000fe2000f8e00ff */
[----:B0-----:R-:W-:Y:S02]  /*00d0*/  IABS R4, R4 ;  /* 0x0000000400047213 */ /* 0x001fe40000000000 */
[----:B--2---:R-:W-:Y:S02]  /*00e0*/  LOP3.LUT R8, R7, 0x3f, RZ, 0xc0, !PT ;  /* 0x0000003f07087812 */ /* 0x004fe400078ec0ff */
[-C--:B------:R-:W-:Y:S02]  /*00f0*/  IABS R5, R3.reuse ;  /* 0x0000000300057213 */ /* 0x080fe40000000000 */
[----:B------:R-:W-:Y:S01]  /*0100*/  IABS R6, R3 ;  /* 0x0000000300067213 */ /* 0x000fe20000000000 */
[----:B------:R-:W-:Y:S01]  /*0110*/  IMAD.MOV.U32 R3, RZ, RZ, R4 ;  /* 0x000000ffff037224 */ /* 0x000fe200078e0004 */
[----:B------:R-:W0:Y:S03]  /*0120*/  R2UR UR12, R5 ;  /* 0x00000000050c73c2 */ /* 0x000e2600000e0000 */
[----:B------:R-:W-:-:S05]  /*0130*/  IMAD.MOV R4, RZ, RZ, -R6 ;  /* 0x000000ffff047224 */ /* 0x000fca00078e0a06 */
[----:B------:R-:W2:Y:S08]  /*0140*/  R2UR UR9, R3 ;  /* 0x00000000030973c2 */ /* 0x000eb000000e0000 */
[----:B------:R-:W3:Y:S01]  /*0150*/  R2UR UR11, R4 ;  /* 0x00000000040b73c2 */ /* 0x000ee200000e0000 */
[----:B0-----:R-:W0:Y:S08]  /*0160*/  I2F.RP R0, UR12 ;  /* 0x0000000c00007d06 */ /* 0x001e300008209400 */
[----:B0-----:R-:W0:Y:S02]  /*0170*/  MUFU.RCP R0, R0 ;  /* 0x0000000000007308 */ /* 0x001e240000001000 */
[----:B0-----:R-:W-:-:S06]  /*0180*/  IADD3 R2, R0, 0xffffffe, RZ ;  /* 0x0ffffffe00027810 */ /* 0x001fcc0007ffe0ff */
[----:B------:R-:W0:Y:S02]  /*0190*/  F2I.FTZ.U32.TRUNC.NTZ R2, R2 ;  /* 0x0000000200027305 */ /* 0x000e24000021f000 */
[----:B0-----:R-:W0:Y:S02]  /*01a0*/  R2UR UR5, R2 ;  /* 0x00000000020573c2 */ /* 0x001e2400000e0000 */
[----:B0-----:R-:W-:-:S04]  /*01b0*/  UIADD3 UR7, URZ, -UR5, URZ ;  /* 0x800000053f077290 */ /* 0x001fc8000fffe03f */
[----:B------:R-:W-:-:S04]  /*01c0*/  UIMAD UR7, UR7, UR12, URZ ;  /* 0x0000000c070772a4 */ /* 0x000fc8000f8e023f */
[----:B------:R-:W-:-:S04]  /*01d0*/  UIMAD.WIDE.U32 UR4, UR5, UR7, UR4 ;  /* 0x00000007050472a5 */ /* 0x000fc8000f8e0004 */
[----:B--2---:R-:W-:-:S04]  /*01e0*/  UIMAD.WIDE.U32 UR4, UR5, UR9, URZ ;  /* 0x00000009050472a5 */ /* 0x004fc8000f8e003f */
[----:B---3--:R-:W-:-:S04]  /*01f0*/  UIMAD UR4, UR5, UR11, UR9 ;  /* 0x0000000b050472a4 */ /* 0x008fc8000f8e0209 */
[----:B------:R-:W-:-:S11]  /*0200*/  UISETP.GT.U32.AND UP1, UPT, UR12, UR4, UPT ;  /* 0x000000040c00728c */ /* 0x000fd6000bf24070 */
[----:B------:R-:W-:Y:S02]  /*0210*/  @!UP1 UIADD3 UR4, UR4, -UR12, URZ ;  /* 0x8000000c04049290 */ /* 0x000fe4000fffe03f */
[----:B------:R-:W-:Y:S02]  /*0220*/  @!UP1 UIADD3 UR5, UR5, 0x1, URZ ;  /* 0x0000000105059890 */ /* 0x000fe4000fffe03f */
[----:B------:R-:W-:Y:S02]  /*0230*/  UISETP.GE.U32.AND UP0, UPT, UR4, UR12, UPT ;  /* 0x0000000c0400728c */ /* 0x000fe4000bf06070 */
[----:B-1----:R-:W-:-:S04]  /*0240*/  ULOP3.LUT UR4, UR8, UR6, URZ, 0x3c, !UPT ;  /* 0x0000000608047292 */ /* 0x002fc8000f8e3c3f */
[----:B------:R-:W-:Y:S02]  /*0250*/  UISETP.GE.AND UP1, UPT, UR4, URZ, UPT ;  /* 0x0000003f0400728c */ /* 0x000fe4000bf26270 */
[----:B------:R-:W-:-:S03]  /*0260*/  UIADD3 UR4, UR10, 0x1ff, URZ ;  /* 0x000001ff0a047890 */ /* 0x000fc6000fffe03f */
[----:B------:R-:W-:Y:S02]  /*0270*/  @UP0 UIADD3 UR5, UR5, 0x1, URZ ;  /* 0x0000000105050890 */ /* 0x000fe4000fffe03f */
[----:B------:R-:W-:-:S05]  /*0280*/  UISETP.NE.AND UP0, UPT, UR6, URZ, UPT ;  /* 0x0000003f0600728c */ /* 0x000fca000bf05270 */
[----:B------:R-:W-:Y:S02]  /*0290*/  UMOV UR7, UR5 ;  /* 0x0000000500077c82 */ /* 0x000fe40008000000 */
[----:B------:R-:W-:Y:S02]  /*02a0*/  @!UP1 UIADD3 UR7, -UR7, URZ, URZ ;  /* 0x0000003f07079290 */ /* 0x000fe4000fffe13f */
[----:B------:R-:W-:Y:S02]  /*02b0*/  USHF.R.S32.HI UR5, URZ, 0x1f, UR4 ;  /* 0x0000001f3f057899 */ /* 0x000fe40008011404 */
[----:B------:R-:W-:Y:S02]  /*02c0*/  @!UP0 ULOP3.LUT UR7, URZ, UR6, URZ, 0x33, !UPT ;  /* 0x000000063f078292 */ /* 0x000fe4000f8e333f */
[----:B------:R-:W-:Y:S02]  /*02d0*/  ULEA.HI UR5, UR5, UR4, URZ, 0x9 ;  /* 0x0000000405057291 */ /* 0x000fe4000f8f483f */
[----:B------:R-:W-:-:S02]  /*02e0*/  USHF.L.U32 UR9, UR7, 0x3, URZ ;  /* 0x0000000307097899 */ /* 0x000fc4000800063f */
[----:B------:R-:W-:Y:S02]  /*02f0*/  UIADD3 UR7, -UR7, URZ, URZ ;  /* 0x0000003f07077290 */ /* 0x000fe4000fffe13f */
[----:B------:R-:W-:Y:S02]  /*0300*/  ULEA.HI.SX32 UR5, UR5, -UR9, 0x17 ;  /* 0x8000000905057291 */ /* 0x000fe4000f8fba3f */
[----:B------:R-:W-:Y:S02]  /*0310*/  UIMAD UR11, UR6, UR7, UR8 ;  /* 0x00000007060b72a4 */ /* 0x000fe4000f8e0208 */
[----:B------:R-:W-:Y:S02]  /*0320*/  UISETP.LT.AND UP0, UPT, UR5, 0x8, UPT ;  /* 0x000000080500788c */ /* 0x000fe4000bf01270 */
[----:B------:R-:W-:Y:S02]  /*0330*/  UMOV UR4, URZ ;  /* 0x0000003f00047c82 */ /* 0x000fe40008000000 */
[----:B------:R-:W-:Y:S01]  /*0340*/  USEL UR10, UR5, 0x8, UP0 ;  /* 0x00000008050a7887 */ /* 0x000fe20008000000 */
[----:B------:R-:W-:-:S05]  /*0350*/  IMAD.U32 R4, RZ, RZ, UR11 ;  /* 0x0000000bff047e24 */ /* 0x000fca000f8e00ff */
[----:B------:R-:W-:Y:S01]  /*0360*/  IMAD.U32 R3, RZ, RZ, UR10 ;  /* 0x0000000aff037e24 */ /* 0x000fe2000f8e00ff */
[----:B------:R-:W-:-:S04]  /*0370*/  IABS R4, R4 ;  /* 0x0000000400047213 */ /* 0x000fc80000000000 */
[-C--:B------:R-:W-:Y:S02]  /*0380*/  IABS R5, R3.reuse ;  /* 0x0000000300057213 */ /* 0x080fe40000000000 */
[----:B------:R-:W-:Y:S01]  /*0390*/  IABS R6, R3 ;  /* 0x0000000300067213 */ /* 0x000fe20000000000 */
[----:B------:R-:W-:Y:S01]  /*03a0*/  IMAD.MOV.U32 R3, RZ, RZ, R4 ;  /* 0x000000ffff037224 */ /* 0x000fe200078e0004 */
[----:B------:R-:W0:Y:S08]  /*03b0*/  R2UR UR12, R5 ;  /* 0x00000000050c73c2 */ /* 0x000e3000000e0000 */
[----:B------:R-:W1:Y:S01]  /*03c0*/  R2UR UR7, R3 ;  /* 0x00000000030773c2 */ /* 0x000e6200000e0000 */
[----:B0-----:R-:W0:Y:S08]  /*03d0*/  I2F.RP R0, UR12 ;  /* 0x0000000c00007d06 */ /* 0x001e300008209400 */
[----:B0-----:R-:W0:Y:S02]  /*03e0*/  MUFU.RCP R0, R0 ;  /* 0x0000000000007308 */ /* 0x001e240000001000 */
[----:B0-----:R-:W-:Y:S01]  /*03f0*/  IADD3 R2, R0, 0xffffffe, RZ ;  /* 0x0ffffffe00027810 */ /* 0x001fe20007ffe0ff */
[----:B------:R-:W-:-:S04]  /*0400*/  IMAD.MOV R0, RZ, RZ, -R6 ;  /* 0x000000ffff007224 */ /* 0x000fc800078e0a06 */
[----:B------:R-:W0:Y:S01]  /*0410*/  R2UR UR8, R0 ;  /* 0x00000000000873c2 */ /* 0x000e2200000e0000 */
[----:B------:R-:W2:Y:S07]  /*0420*/  F2I.FTZ.U32.TRUNC.NTZ R2, R2 ;  /* 0x0000000200027305 */ /* 0x000eae000021f000 */
[----:B--2---:R-:W2:Y:S02]  /*0430*/  R2UR UR5, R2 ;  /* 0x00000000020573c2 */ /* 0x004ea400000e0000 */
[----:B--2---:R-:W-:-:S04]  /*0440*/  UIADD3 UR6, URZ, -UR5, URZ ;  /* 0x800000053f067290 */ /* 0x004fc8000fffe03f */
[----:B------:R-:W-:-:S04]  /*0450*/  UIMAD UR6, UR6, UR12, URZ ;  /* 0x0000000c060672a4 */ /* 0x000fc8000f8e023f */
[----:B------:R-:W-:-:S03]  /*0460*/  UIMAD.WIDE.U32 UR4, UR5, UR6, UR4 ;  /* 0x00000006050472a5 */ /* 0x000fc6000f8e0004 */
[----:B------:R-:W-:Y:S02]  /*0470*/  UMOV UR6, 0x3f ;  /* 0x0000003f00067882 */ /* 0x000fe40000000000 */
[----:B-1----:R-:W-:-:S04]  /*0480*/  UIMAD.WIDE.U32 UR4, UR5, UR7, URZ ;  /* 0x00000007050472a5 */ /* 0x002fc8000f8e003f */
[----:B0-----:R-:W-:-:S04]  /*0490*/  UIMAD UR4, UR5, UR8, UR7 ;  /* 0x00000008050472a4 */ /* 0x001fc8000f8e0207 */
[----:B------:R-:W-:-:S11]  /*04a0*/  UISETP.GT.U32.AND UP1, UPT, UR12, UR4, UPT ;  /* 0x000000040c00728c */ /* 0x000fd6000bf24070 */
[----:B------:R-:W-:Y:S02]  /*04b0*/  @!UP1 UIADD3 UR4, UR4, -UR12, URZ ;  /* 0x8000000c04049290 */ /* 0x000fe4000fffe03f */
[----:B------:R-:W-:Y:S02]  /*04c0*/  @!UP1 UIADD3 UR5, UR5, 0x1, URZ ;  /* 0x0000000105059890 */ /* 0x000fe4000fffe03f */
[----:B------:R-:W-:Y:S02]  /*04d0*/  UISETP.GE.U32.AND UP0, UPT, UR4, UR12, UPT ;  /* 0x0000000c0400728c */ /* 0x000fe4000bf06070 */
[----:B------:R-:W-:-:S04]  /*04e0*/  ULOP3.LUT UR4, UR11, UR10, URZ, 0x3c, !UPT ;  /* 0x0000000a0b047292 */ /* 0x000fc8000f8e3c3f */
[----:B------:R-:W-:-:S03]  /*04f0*/  UISETP.GE.AND UP1, UPT, UR4, URZ, UPT ;  /* 0x0000003f0400728c */ /* 0x000fc6000bf26270 */
[----:B------:R-:W-:Y:S02]  /*0500*/  ULDC UR4, c[0x0][0x180] ;  /* 0x0000600000047ab9 */ /* 0x000fe40000000800 */
[----:B------:R-:W-:Y:S02]  /*0510*/  @UP0 UIADD3 UR5, UR5, 0x1, URZ ;  /* 0x0000000105050890 */ /* 0x000fe4000fffe03f */
[----:B------:R-:W-:Y:S02]  /*0520*/  UISETP.NE.AND UP0, UPT, UR10, URZ, UPT ;  /* 0x0000003f0a00728c */ /* 0x000fe4000bf05270 */
[----:B------:R-:W-:Y:S02]  /*0530*/  UIADD3 UR6, UR6, UR4, URZ ;  /* 0x0000000406067290 */ /* 0x000fe4000fffe03f */
[----:B------:R-:W-:-:S07]  /*0540*/  @!UP1 UIADD3 UR5, -UR5, URZ, URZ ;  /* 0x0000003f05059290 */ /* 0x000fce000fffe13f */
[----:B------:R-:W-:Y:S02]  /*0550*/  @!UP0 ULOP3.LUT UR5, URZ, UR10, URZ, 0x33, !UPT ;  /* 0x0000000a3f058292 */ /* 0x000fe4000f8e333f */
[----:B------:R-:W-:Y:S02]  /*0560*/  UISETP.GT.AND UP0, UPT, UR6, 0x3f, UPT ;  /* 0x0000003f0600788c */ /* 0x000fe4000bf04270 */
[----:B------:R-:W-:Y:S02]  /*0570*/  UIADD3 UR4, -UR5, URZ, URZ ;  /* 0x0000003f05047290 */ /* 0x000fe4000fffe13f */
[----:B------:R-:W-:Y:S02]  /*0580*/  USHF.L.U32 UR7, UR5, 0x4, URZ ;  /* 0x0000000405077899 */ /* 0x000fe4000800063f */
[----:B------:R-:W-:Y:S01]  /*0590*/  UIMAD UR4, UR10, UR4, UR11 ;  /* 0x000000040a0472a4 */ /* 0x000fe2000f8e020b */
[----:B------:R-:W-:Y:S01]  /*05a0*/  PLOP3.LUT P0, PT, PT, PT, UP0, 0x80, 0x0 ;  /* 0x000000000000781c */ /* 0x000fe20003f0f008 */
[----:B------:R-:W-:-:S02]  /*05b0*/  UIADD3 UR11, UR7, 0x1, URZ ;  /* 0x00000001070b7890 */ /* 0x000fc4000fffe03f */
[----:B------:R-:W-:Y:S02]  /*05c0*/  UIADD3 UR4, UR9, UR4, URZ ;  /* 0x0000000409047290 */ /* 0x000fe4000fffe03f */
[----:B------:R-:W-:Y:S02]  /*05d0*/  UIADD3 UR12, UR7, 0x2, URZ ;  /* 0x00000002070c7890 */ /* 0x000fe4000fffe03f */
[----:B------:R-:W-:Y:S02]  /*05e0*/  UIADD3 UR13, UR7, 0x3, URZ ;  /* 0x00000003070d7890 */ /* 0x000fe4000fffe03f */
[----:B------:R-:W-:Y:S01]  /*05f0*/  IMAD.U32 R0, RZ, RZ, UR4 ;  /* 0x00000004ff007e24 */ /* 0x000fe2000f8e00ff */
[----:B------:R-:W-:Y:S02]  /*0600*/  UIADD3 UR14, UR7, 0x4, URZ ;  /* 0x00000004070e7890 */ /* 0x000fe4000fffe03f */
[----:B------:R-:W-:Y:S01]  /*0610*/  UIADD3 UR15, UR7, 0x5, URZ ;  /* 0x00000005070f7890 */ /* 0x000fe2000fffe03f */
[----:B------:R-:W-:Y:S01]  /*0620*/  IMAD R4, R0, 0x200, R8 ;  /* 0x0000020000047824 */ /* 0x000fe200078e0208 */
[----:B------:R-:W-:-:S02]  /*0630*/  UIADD3 UR16, UR7, 0x6, URZ ;  /* 0x0000000607107890 */ /* 0x000fc4000fffe03f */
[----:B------:R-:W-:Y:S02]  /*0640*/  UIADD3 UR17, UR7, 0x7, URZ ;  /* 0x0000000707117890 */ /* 0x000fe4000fffe03f */
[C---:B------:R-:W-:Y:S01]  /*0650*/  IADD3 R2, R4.reuse, 0x40, RZ ;  /* 0x0000004004027810 */ /* 0x040fe20007ffe0ff */
[----:B------:R-:W-:Y:S01]  /*0660*/  STL [R1+0x1a50], R4 ;  /* 0x001a500401007387 */ /* 0x000fe20000100800 */
[C---:B------:R-:W-:Y:S01]  /*0670*/  IADD3 R3, R4.reuse, 0x80, RZ ;  /* 0x0000008004037810 */ /* 0x040fe20007ffe0ff */
[----:B------:R-:W-:Y:S01]  /*0680*/  UIADD3 UR18, UR7, 0x8, URZ ;  /* 0x0000000807127890 */ /* 0x000fe2000fffe03f */
[C---:B------:R-:W-:Y:S01]  /*0690*/  IADD3 R0, R4.reuse, 0xc0, RZ ;  /* 0x000000c004007810 */ /* 0x040fe20007ffe0ff */
[----:B------:R0:W-:Y:S01]  /*06a0*/  STL [R1+0x1a54], R2 ;  /* 0x001a540201007387 */ /* 0x0001e20000100800 */
[C---:B------:R-:W-:Y:S01]  /*06b0*/  IADD3 R28, R4.reuse, 0x1c0, RZ ;  /* 0x000001c0041c7810 */ /* 0x040fe20007ffe0ff */
[----:B------:R-:W-:Y:S01]  /*06c0*/  UIADD3 UR19, UR7, 0x9, URZ ;  /* 0x0000000907137890 */ /* 0x000fe2000fffe03f */
[----:B------:R-:W-:Y:S01]  /*06d0*/  IADD3 R29, R4, 0x180, RZ ;  /* 0x00000180041d7810 */ /* 0x000fe20007ffe0ff */
[----:B------:R1:W-:Y:S01]  /*06e0*/  STL [R1+0x1a58], R3 ;  /* 0x001a580301007387 */ /* 0x0003e20000100800 */
[----:B------:R-:W-:-:S02]  /*06f0*/  UIADD3 UR20, UR7, 0xa, URZ ;  /* 0x0000000a07147890 */ /* 0x000fc4000fffe03f */
[----:B------:R-:W-:Y:S01]  /*0700*/  UIADD3 UR21, UR7, 0xb, URZ ;  /* 0x0000000b07157890 */ /* 0x000fe2000fffe03f */
[----:B------:R2:W-:Y:S01]  /*0710*/  STL [R1+0x1a6c], R0 ;  /* 0x001a6c0001007387 */ /* 0x0005e20000100800 */
[----:B------:R-:W-:Y:S01]  /*0720*/  UIADD3 UR22, UR7, 0xc, URZ ;  /* 0x0000000c07167890 */ /* 0x000fe2000fffe03f */
[C---:B0-----:R-:W-:Y:S01]  /*0730*/  IADD3 R2, R4.reuse, 0x100, RZ ;  /* 0x0000010004027810 */ /* 0x041fe20007ffe0ff */
[----:B------:R-:W-:Y:S02]  /*0740*/  UIADD3 UR23, UR7, 0xd, URZ ;  /* 0x0000000d07177890 */ /* 0x000fe4000fffe03f */
[----:B------:R-:W-:Y:S01]  /*0750*/  UIADD3 UR24, UR7, 0xe, URZ ;  /* 0x0000000e07187890 */ /* 0x000fe2000fffe03f */
[----:B-1----:R-:W-:Y:S01]  /*0760*/  IADD3 R3, R4, 0x140, RZ ;  /* 0x0000014004037810 */ /* 0x002fe20007ffe0ff */
[----:B------:R2:W-:Y:S01]  /*0770*/  STL [R1+0x1a68], R2 ;  /* 0x001a680201007387 */ /* 0x0005e20000100800 */
[----:B------:R-:W-:Y:S02]  /*0780*/  UIADD3 UR25, UR7, 0xf, URZ ;  /* 0x0000000f07197890 */ /* 0x000fe4000fffe03f */
[----:B------:R-:W-:Y:S01]  /*0790*/  ULDC.64 UR8, c[0x0][0x118] ;  /* 0x0000460000087ab9 */ /* 0x000fe20000000a00 */
[----:B------:R2:W-:Y:S04]  /*07a0*/  STL [R1+0x1a64], R3 ;  /* 0x001a640301007387 */ /* 0x0005e80000100800 */
[----:B------:R2:W-:Y:S04]  /*07b0*/  STL [R1+0x1a5c], R28 ;  /* 0x001a5c1c01007387 */ /* 0x0005e80000100800 */
[----:B------:R2:W-:Y:S01]  /*07c0*/  STL [R1+0x1a60], R29 ;  /* 0x001a601d01007387 */ /* 0x0005e20000100800 */
[----:B------:R-:W-:Y:S05]  /*07d0*/  @P0 BRA `(.L_x_0) ;  /* 0x0000037000000947 */ /* 0x000fea0003800000 */
[----:B--2---:R-:W-:Y:S01]  /*07e0*/  IMAD.SHL.U32 R0, R7, 0x200, RZ ;  /* 0x0000020007007824 */ /* 0x004fe200078e00ff */
[----:B------:R-:W-:Y:S01]  /*07f0*/  CS2R R24, SRZ ;  /* 0x0000000000187805 */ /* 0x000fe2000001ff00 */
[----:B------:R-:W-:Y:S01]  /*0800*/  CS2R R26, SRZ ;  /* 0x00000000001a7805 */ /* 0x000fe2000001ff00 */
[----:B------:R-:W-:Y:S01]  /*0810*/  CS2R R20, SRZ ;  /* 0x0000000000147805 */ /* 0x000fe2000001ff00 */
[----:B------:R-:W-:Y:S01]  /*0820*/  CS2R R22, SRZ ;  /* 0x0000000000167805 */ /* 0x000fe2000001ff00 */
[----:B------:R0:W-:Y:S01]  /*0830*/  STL [R1+0x1a70], R0 ;  /* 0x001a700001007387 */ /* 0x0001e20000100800 */
[----:B------:R-:W-:Y:S01]  /*0840*/  CS2R R16, SRZ ;  /* 0x0000000000107805 */ /* 0x000fe2000001ff00 */
[----:B------:R-:W-:Y:S01]  /*0850*/  CS2R R18, SRZ ;  /* 0x0000000000127805 */ /* 0x000fe2000001ff00 */
[----:B------:R-:W-:Y:S01]  /*0860*/  CS2R R12, SRZ ;  /* 0x00000000000c7805 */ /* 0x000fe2000001ff00 */
[----:B------:R0:W-:Y:S01]  /*0870*/  STL [R1], RZ ;  /* 0x000000ff01007387 */ /* 0x0001e20000100800 */
[----:B------:R-:W-:Y:S01]  /*0880*/  CS2R R14, SRZ ;  /* 0x00000000000e7805 */ /* 0x000fe2000001ff00 */
[----:B------:R-:W-:Y:S01]  /*0890*/  CS2R R8, SRZ ;  /* 0x0000000000087805 */ /* 0x000fe2000001ff00 */
[----:B------:R-:W-:Y:S01]  /*08a0*/  CS2R R10, SRZ ;  /* 0x00000000000a7805 */ /* 0x000fe2000001ff00 */
[----:B------:R0:W-:Y:S01]  /*08b0*/  STL [R1+0x4], RZ ;  /* 0x000004ff01007387 */ /* 0x0001e20000100800 */
[----:B------:R-:W-:Y:S01]  /*08c0*/  CS2R R4, SRZ ;  /* 0x0000000000047805 */ /* 0x000fe2000001ff00 */
[----:B------:R-:W-:-:S02]  /*08d0*/  CS2R R6, SRZ ;  /* 0x0000000000067805 */ /* 0x000fc4000001ff00 */
[----:B------:R0:W-:Y:S04]  /*08e0*/  STL [R1+0x8], RZ ;  /* 0x000008ff01007387 */ /* 0x0001e80000100800 */
        /* <DEDUP_REMOVED lines=36> */
[----:B------:R0:W-:Y:S01]  /*0b30*/  STL [R1+0x9c], RZ ;  /* 0x00009cff01007387 */ /* 0x0001e20000100800 */
[----:B------:R-:W-:Y:S05]  /*0b40*/  BRA `(.L_x_1) ;  /* 0x00038b4000007947 */ /* 0x000fea0003800000 */
.L_x_0:
[----:B------:R-:W3:Y:S04]  /*0b50*/  LDL R9, [R1+0x1a50] ;  /* 0x001a500001097983 */ /* 0x000ee80000100800 */
[----:B------:R-:W4:Y:S04]  /*0b60*/  LDL R7, [R1+0x1a54] ;  /* 0x001a540001077983 */ /* 0x000f280000100800 */
[----:B------:R-:W5:Y:S01]  /*0b70*/  LDL R13, [R1+0x1a58] ;  /* 0x001a5800010d7983 */ /* 0x000f620000100800 */
[----:B------:R-:W-:Y:S01]  /*0b80*/  IABS R16, c[0x0][0x178] ;  /* 0x00005e0000107a13 */ /* 0x000fe20000000000 */
[----:B------:R-:W-:Y:S01]  /*0b90*/  IMAD.MOV.U32 R8, RZ, RZ, R0 ;  /* 0x000000ffff087224 */ /* 0x000fe200078e0000 */
[----:B------:R-:W-:Y:S01]  /*0ba0*/  IABS R14, c[0x0][0x17c] ;  /* 0x00005f00000e7a13 */ /* 0x000fe20000000000 */
[----:B------:R-:W-:Y:S01]  /*0bb0*/  IMAD.MOV.U32 R6, RZ, RZ, R2 ;  /* 0x000000ffff067224 */ /* 0x000fe200078e0002 */
[----:B--2---:R-:W0:Y:S01]  /*0bc0*/  I2F.RP R0, R16 ;  /* 0x0000001000007306 */ /* 0x004e220000209400 */
[----:B------:R-:W-:Y:S01]  /*0bd0*/  IMAD.MOV.U32 R15, RZ, RZ, R3 ;  /* 0x000000ffff0f7224 */ /* 0x000fe200078e0003 */
[----:B------:R-:W-:Y:S01]  /*0be0*/  IABS R26, UR25 ;  /* 0x00000019001a7c13 */ /* 0x000fe20008000000 */
[----:B------:R-:W-:Y:S01]  /*0bf0*/  IMAD.MOV.U32 R10, RZ, RZ, RZ ;  /* 0x000000ffff0a7224 */ /* 0x000fe200078e00ff */
[----:B------:R-:W-:-:S02]  /*0c00*/  IABS R22, UR21 ;  /* 0x0000001500167c13 */ /* 0x000fc40008000000 */
[----:B------:R-:W-:Y:S02]  /*0c10*/  IABS R18, UR17 ;  /* 0x0000001100127c13 */ /* 0x000fe40008000000 */
[----:B------:R-:W1:Y:S01]  /*0c20*/  I2F.RP R4, R14 ;  /* 0x0000000e00047306 */ /* 0x000e620000209400 */
[----:B------:R-:W-:Y:S02]  /*0c30*/  IABS R25, UR24 ;  /* 0x0000001800197c13 */ /* 0x000fe40008000000 */
[----:B------:R-:W-:Y:S02]  /*0c40*/  IABS R24, UR23 ;  /* 0x0000001700187c13 */ /* 0x000fe40008000000 */
[----:B------:R-:W-:Y:S02]  /*0c50*/  IABS R21, UR20 ;  /* 0x0000001400157c13 */ /* 0x000fe40008000000 */
[----:B------:R-:W-:Y:S01]  /*0c60*/  IABS R20, UR19 ;  /* 0x0000001300147c13 */ /* 0x000fe20008000000 */
[----:B0-----:R-:W0:Y:S01]  /*0c70*/  MUFU.RCP R0, R0 ;  /* 0x0000000000007308 */ /* 0x001e220000001000 */
[----:B------:R-:W-:-:S02]  /*0c80*/  IABS R19, UR18 ;  /* 0x0000001200137c13 */ /* 0x000fc40008000000 */
[----:B------:R-:W-:Y:S02]  /*0c90*/  IABS R23, UR22 ;  /* 0x0000001600177c13 */ /* 0x000fe40008000000 */
[----:B------:R-:W-:-:S03]  /*0ca0*/  IABS R17, UR16 ;  /* 0x0000001000117c13 */ /* 0x000fc60008000000 */
[----:B-1----:R-:W1:Y:S01]  /*0cb0*/  MUFU.RCP R4, R4 ;  /* 0x0000000400047308 */ /* 0x002e620000001000 */
[----:B0-----:R-:W-:-:S07]  /*0cc0*/  IADD3 R11, R0, 0xffffffe, RZ ;  /* 0x0ffffffe000b7810 */ /* 0x001fce0007ffe0ff */
[----:B------:R-:W0:Y:S01]  /*0cd0*/  F2I.FTZ.U32.TRUNC.NTZ R11, R11 ;  /* 0x0000000b000b7305 */ /* 0x000e22000021f000 */
[----:B-1----:R-:W-:Y:S02]  /*0ce0*/  IADD3 R2, R4, 0xffffffe, RZ ;  /* 0x0ffffffe04027810 */ /* 0x002fe40007ffe0ff */
[----:B------:R-:W-:-:S05]  /*0cf0*/  IABS R4, R6 ;  /* 0x0000000600047213 */ /* 0x000fca0000000000 */
[----:B------:R1:W2:Y:S01]  /*0d00*/  F2I.FTZ.U32.TRUNC.NTZ R3, R2 ;  /* 0x0000000200037305 */ /* 0x0002a2000021f000 */
[----:B0-----:R-:W-:Y:S02]  /*0d10*/  IMAD.MOV R5, RZ, RZ, -R11 ;  /* 0x000000ffff057224 */ /* 0x001fe400078e0a0b */
[----:B-1----:R-:W-:Y:S02]  /*0d20*/  IMAD.MOV.U32 R2, RZ, RZ, RZ ;  /* 0x000000ffff027224 */ /* 0x002fe400078e00ff */
[----:B------:R-:W-:-:S04]  /*0d30*/  IMAD R5, R5, R16, RZ ;  /* 0x0000001005057224 */ /* 0x000fc800078e02ff */
[----:B------:R-:W-:Y:S01]  /*0d40*/  IMAD.HI.U32 R10, R11, R5, R10 ;  /* 0x000000050b0a7227 */ /* 0x000fe200078e000a */
[----:B------:R-:W-:Y:S02]  /*0d50*/  IABS R11, R15 ;  /* 0x0000000f000b7213 */ /* 0x000fe40000000000 */
[----:B------:R-:W-:Y:S01]  /*0d60*/  IABS R15, UR15 ;  /* 0x0000000f000f7c13 */ /* 0x000fe20008000000 */
[----:B--2---:R-:W-:-:S04]  /*0d70*/  IMAD.MOV R27, RZ, RZ, -R3 ;  /* 0x000000ffff1b7224 */ /* 0x004fc800078e0a03 */
[----:B------:R-:W-:-:S04]  /*0d80*/  IMAD R27, R27, R14, RZ ;  /* 0x0000000e1b1b7224 */ /* 0x000fc800078e02ff */
[----:B------:R-:W-:Y:S01]  /*0d90*/  IMAD.HI.U32 R27, R3, R27, R2 ;  /* 0x0000001b031b7227 */ /* 0x000fe200078e0002 */
[----:B------:R-:W-:-:S05]  /*0da0*/  IABS R3, R8 ;  /* 0x0000000800037213 */ /* 0x000fca0000000000 */
[----:B------:R-:W-:-:S04]  /*0db0*/  IMAD.HI.U32 R6, R10, R3, RZ ;  /* 0x000000030a067227 */ /* 0x000fc800078e00ff */
[----:B------:R-:W-:Y:S01]  /*0dc0*/  IMAD.MOV R6, RZ, RZ, -R6 ;  /* 0x000000ffff067224 */ /* 0x000fe200078e0a06 */
[----:B---3--:R-:W-:Y:S02]  /*0dd0*/  IABS R9, R9 ;  /* 0x0000000900097213 */ /* 0x008fe40000000000 */
[----:B----4-:R-:W-:-:S03]  /*0de0*/  IABS R7, R7 ;  /* 0x0000000700077213 */ /* 0x010fc60000000000 */
[----:B------:R-:W-:Y:S01]  /*0df0*/  IMAD.HI.U32 R0, R10, R9, RZ ;  /* 0x000000090a007227 */ /* 0x000fe200078e00ff */
[----:B-----5:R-:W-:-:S03]  /*0e00*/  IABS R5, R13 ;  /* 0x0000000d00057213 */ /* 0x020fc60000000000 */
[----:B------:R-:W-:Y:S01]  /*0e10*/  IMAD.MOV R0, RZ, RZ, -R0 ;  /* 0x000000ffff007224 */ /* 0x000fe200078e0a00 */
[----:B------:R-:W-:Y:S01]  /*0e20*/  IABS R13, R28 ;  /* 0x0000001c000d7213 */ /* 0x000fe20000000000 */
[----:B------:R-:W-:-:S04]  /*0e30*/  IMAD.HI.U32 R2, R10, R7, RZ ;  /* 0x000000070a027227 */ /* 0x000fc800078e00ff */
[----:B------:R-:W-:Y:S02]  /*0e40*/  IMAD R0, R16, R0, R9 ;  /* 0x0000000010007224 */ /* 0x000fe400078e0209 */
[----:B------:R-:W-:Y:S02]  /*0e50*/  IMAD.MOV.U32 R9, RZ, RZ, R4 ;  /* 0x000000ffff097224 */ /* 0x000fe400078e0004 */
[----:B------:R-:W-:Y:S01]  /*0e60*/  IMAD.HI.U32 R4, R10, R5, RZ ;  /* 0x000000050a047227 */ /* 0x000fe200078e00ff */
[----:B------:R-:W-:-:S03]  /*0e70*/  ISETP.GT.U32.AND P4, PT, R16, R0, PT ;  /* 0x000000001000720c */ /* 0x000fc60003f84070 */
[----:B------:R-:W-:Y:S02]  /*0e80*/  IMAD.MOV R8, RZ, RZ, -R2 ;  /* 0x000000ffff087224 */ /* 0x000fe400078e0a02 */
[----:B------:R-:W-:-:S04]  /*0e90*/  IMAD.HI.U32 R2, R10, R9, RZ ;  /* 0x000000090a027227 */ /* 0x000fc800078e00ff */
[----:B------:R-:W-:Y:S02]  /*0ea0*/  IMAD.MOV R12, RZ, RZ, -R4 ;  /* 0x000000ffff0c7224 */ /* 0x000fe400078e0a04 */
[----:B------:R-:W-:Y:S02]  /*0eb0*/  IMAD R4, R16, R8, R7 ;  /* 0x0000000810047224 */ /* 0x000fe400078e0207 */
[----:B------:R-:W-:Y:S02]  /*0ec0*/  IMAD.MOV R7, RZ, RZ, -R2 ;  /* 0x000000ffff077224 */ /* 0x000fe400078e0a02 */
[----:B------:R-:W-:Y:S01]  /*0ed0*/  IMAD.HI.U32 R2, R10, R11, RZ ;  /* 0x0000000b0a027227 */ /* 0x000fe200078e00ff */
[----:B------:R-:W-:-:S03]  /*0ee0*/  ISETP.GT.U32.AND P5, PT, R16, R4, PT ;  /* 0x000000041000720c */ /* 0x000fc60003fa4070 */
[C---:B------:R-:W-:Y:S01]  /*0ef0*/  IMAD R8, R16.reuse, R6, R3 ;  /* 0x0000000610087224 */ /* 0x040fe200078e0203 */
[----:B------:R-:W-:Y:S01]  /*0f00*/  IABS R3, R29 ;  /* 0x0000001d00037213 */ /* 0x000fe20000000000 */
[----:B------:R-:W-:Y:S02]  /*0f10*/  IMAD.MOV R6, RZ, RZ, -R2 ;  /* 0x000000ffff067224 */ /* 0x000fe400078e0a02 */
[C---:B------:R-:W-:Y:S01]  /*0f20*/  IMAD R9, R16.reuse, R7, R9 ;  /* 0x0000000710097224 */ /* 0x040fe200078e0209 */
[C---:B------:R-:W-:Y:S01]  /*0f30*/  ISETP.GT.U32.AND P1, PT, R16.reuse, R8, PT ;  /* 0x000000081000720c */ /* 0x040fe20003f24070 */
[C---:B------:R-:W-:Y:S02]  /*0f40*/  IMAD R6, R16.reuse, R6, R11 ;  /* 0x0000000610067224 */ /* 0x040fe400078e020b */
[----:B------:R-:W-:Y:S01]  /*0f50*/  IMAD.HI.U32 R11, R27, R26, RZ ;  /* 0x0000001a1b0b7227 */ /* 0x000fe200078e00ff */
[C---:B------:R-:W-:Y:S02]  /*0f60*/  ISETP.GT.U32.AND P2, PT, R16.reuse, R9, PT ;  /* 0x000000091000720c */ /* 0x040fe40003f44070 */
[----:B------:R-:W-:Y:S01]  /*0f70*/  ISETP.GT.U32.AND P3, PT, R16, R6, PT ;  /* 0x000000061000720c */ /* 0x000fe20003f64070 */
[----:B------:R-:W-:-:S02]  /*0f80*/  IMAD.MOV R11, RZ, RZ, -R11 ;  /* 0x000000ffff0b7224 */ /* 0x000fc400078e0a0b */
[----:B------:R-:W-:Y:S02]  /*0f90*/  IMAD.MOV.U32 R7, RZ, RZ, R3 ;  /* 0x000000ffff077224 */ /* 0x000fe400078e0003 */
[----:B------:R-:W-:Y:S02]  /*0fa0*/  IMAD R26, R14, R11, R26 ;  /* 0x0000000b0e1a7224 */ /* 0x000fe400078e021a */
[----:B------:R-:W-:-:S04]  /*0fb0*/  IMAD.HI.U32 R11, R27, R22, RZ ;  /* 0x000000161b0b7227 */ /* 0x000fc800078e00ff */
[----:B------:R-:W-:-:S04]  /*0fc0*/  IMAD.HI.U32 R2, R10, R7, RZ ;  /* 0x000000070a027227 */ /* 0x000fc800078e00ff */
[----:B------:R-:W-:Y:S02]  /*0fd0*/  IMAD.MOV R11, RZ, RZ, -R11 ;  /* 0x000000ffff0b7224 */ /* 0x000fe400078e0a0b */
[----:B------:R-:W-:-:S04]  /*0fe0*/  IMAD.HI.U32 R10, R10, R13, RZ ;  /* 0x0000000d0a0a7227 */ /* 0x000fc800078e00ff */
[----:B------:R-:W-:-:S04]  /*0ff0*/  IMAD.HI.U32 R28, R27, R18, RZ ;  /* 0x000000121b1c7227 */ /* 0x000fc800078e00ff */
[----:B------:R-:W-:Y:S01]  /*1000*/  IMAD R22, R14, R11, R22 ;  /* 0x0000000b0e167224 */ /* 0x000fe200078e0216 */
[----:B------:R-:W-:Y:S01]  /*1010*/  IABS R11, UR7 ;  /* 0x00000007000b7c13 */ /* 0x000fe20008000000 */
[C---:B------:R-:W-:Y:S02]  /*1020*/  IMAD R5, R16.reuse, R12, R5 ;  /* 0x0000000c10057224 */ /* 0x040fe400078e0205 */
[----:B------:R-:W-:Y:S02]  /*1030*/  IMAD.MOV R10, RZ, RZ, -R10 ;  /* 0x000000ffff0a7224 */ /* 0x000fe400078e0a0a */
[----:B------:R-:W-:Y:S01]  /*1040*/  IMAD.MOV R28, RZ, RZ, -R28 ;  /* 0x000000ffff1c7224 */ /* 0x000fe200078e0a1c */
[C---:B------:R-:W-:Y:S01]  /*1050*/  ISETP.GT.U32.AND P6, PT, R16.reuse, R5, PT ;  /* 0x000000051000720c */ /* 0x040fe20003fc4070 */
[----:B------:R-:W-:Y:S01]  /*1060*/  IMAD R10, R16, R10, R13 ;  /* 0x0000000a100a7224 */ /* 0x000fe200078e020d */
[----:B------:R-:W-:Y:S01]  /*1070*/  IABS R13, UR14 ;  /* 0x0000000e000d7c13 */ /* 0x000fe20008000000 */
[----:B------:R-:W-:-:S02]  /*1080*/  IMAD R18, R14, R28, R18 ;  /* 0x0000001c0e127224 */ /* 0x000fc400078e0212 */
[----:B------:R-:W-:Y:S02]  /*1090*/  IMAD.MOV R2, RZ, RZ, -R2 ;  /* 0x000000ffff027224 */ /* 0x000fe400078e0a02 */
[----:B------:R-:W-:-:S04]  /*10a0*/  IMAD.HI.U32 R28, R27, R11, RZ ;  /* 0x0000000b1b1c7227 */ /* 0x000fc800078e00ff */
[----:B------:R-:W-:Y:S01]  /*10b0*/  @!P4 IMAD.IADD R0, R0, 0x1, -R16 ;  /* 0x000000010000c824 */ /* 0x000fe200078e0a10 */
[----:B------:R-:W-:Y:S01]  /*10c0*/  ISETP.GT.U32.AND P4, PT, R16, R10, PT ;  /* 0x0000000a1000720c */ /* 0x000fe20003f84070 */
[----:B------:R-:W-:-:S04]  /*10d0*/  IMAD.HI.U32 R3, R27, R25, RZ ;  /* 0x000000191b037227 */ /* 0x000fc800078e00ff */
[C---:B------:R-:W-:Y:S02]  /*10e0*/  IMAD R7, R16.reuse, R2, R7 ;  /* 0x0000000210077224 */ /* 0x040fe400078e0207 */
[----:B------:R-:W-:Y:S02]  /*10f0*/  IMAD.MOV R28, RZ, RZ, -R28 ;  /* 0x000000ffff1c7224 */ /* 0x000fe400078e0a1c */
[----:B------:R-:W-:Y:S01]  /*1100*/  IMAD.HI.U32 R2, R27, R24, RZ ;  /* 0x000000181b027227 */ /* 0x000fe200078e00ff */
[----:B------:R-:W-:-:S03]  /*1110*/  ISETP.GT.U32.AND P0, PT, R16, R7, PT ;  /* 0x000000071000720c */ /* 0x000fc60003f04070 */
[----:B------:R-:W-:Y:S02]  /*1120*/  IMAD.MOV R3, RZ, RZ, -R3 ;  /* 0x000000ffff037224 */ /* 0x000fe400078e0a03 */
[C---:B------:R-:W-:Y:S02]  /*1130*/  IMAD R11, R14.reuse, R28, R11 ;  /* 0x0000001c0e0b7224 */ /* 0x040fe400078e020b */
[----:B------:R-:W-:Y:S02]  /*1140*/  IMAD.MOV R2, RZ, RZ, -R2 ;  /* 0x000000ffff027224 */ /* 0x000fe400078e0a02 */
[----:B------:R-:W-:Y:S02]  /*1150*/  IMAD R25, R14, R3, R25 ;  /* 0x000000030e197224 */ /* 0x000fe400078e0219 */
[----:B------:R-:W-:Y:S01]  /*1160*/  @!P5 IMAD.IADD R4, R4, 0x1, -R16 ;  /* 0x000000010404d824 */ /* 0x000fe200078e0a10 */
[C---:B------:R-:W-:Y:S01]  /*1170*/  ISETP.GT.U32.AND P5, PT, R14.reuse, R11, PT ;  /* 0x0000000b0e00720c */ /* 0x040fe20003fa4070 */
[----:B------:R-:W-:-:S02]  /*1180*/  IMAD R24, R14, R2, R24 ;  /* 0x000000020e187224 */ /* 0x000fc400078e0218 */
[--C-:B------:R-:W-:Y:S01]  /*1190*/  @!P6 IMAD.IADD R5, R5, 0x1, -R16.reuse ;  /* 0x000000010505e824 */ /* 0x100fe200078e0a10 */
[----:B------:R-:W-:Y:S01]  /*11a0*/  ISETP.GT.U32.AND P6, PT, R14, R26, PT ;  /* 0x0000001a0e00720c */ /* 0x000fe20003fc4070 */
[----:B------:R-:W-:Y:S01]  /*11b0*/  @!P1 IMAD.IADD R8, R8, 0x1, -R16 ;  /* 0x0000000108089824 */ /* 0x000fe200078e0a10 */
[----:B------:R-:W-:Y:S01]  /*11c0*/  ISETP.GT.U32.AND P1, PT, R16, R0, PT ;  /* 0x000000001000720c */ /* 0x000fe20003f24070 */
[----:B------:R-:W-:-:S04]  /*11d0*/  IMAD.HI.U32 R2, R27, R21, RZ ;  /* 0x000000151b027227 */ /* 0x000fc800078e00ff */
[--C-:B------:R-:W-:Y:S01]  /*11e0*/  @!P2 IMAD.IADD R9, R9, 0x1, -R16.reuse ;  /* 0x000000010909a824 */ /* 0x100fe200078e0a10 */
[----:B------:R-:W-:Y:S01]  /*11f0*/  ISETP.GT.U32.AND P2, PT, R16, R4, PT ;  /* 0x000000041000720c */ /* 0x000fe20003f44070 */
[--C-:B------:R-:W-:Y:S01]  /*1200*/  @!P3 IMAD.IADD R6, R6, 0x1, -R16.reuse ;  /* 0x000000010606b824 */ /* 0x100fe200078e0a10 */
[----:B------:R-:W-:Y:S01]  /*1210*/  ISETP.GT.U32.AND P3, PT, R14, R25, PT ;  /* 0x000000190e00720c */ /* 0x000fe20003f64070 */
[----:B------:R-:W-:Y:S01]  /*1220*/  @!P4 IMAD.IADD R10, R10, 0x1, -R16 ;  /* 0x000000010a0ac824 */ /* 0x000fe200078e0a10 */
[----:B------:R-:W-:Y:S01]  /*1230*/  ISETP.GT.U32.AND P4, PT, R16, R8, PT ;  /* 0x000000081000720c */ /* 0x000fe20003f84070 */
[----:B------:R-:W-:Y:S02]  /*1240*/  IMAD.MOV R2, RZ, RZ, -R2 ;  /* 0x000000ffff027224 */ /* 0x000fe400078e0a02 */
[----:B------:R-:W-:-:S04]  /*1250*/  IMAD.HI.U32 R3, R27, R20, RZ ;  /* 0x000000141b037227 */ /* 0x000fc800078e00ff */
[----:B------:R-:W-:Y:S02]  /*1260*/  IMAD R21, R14, R2, R21 ;  /* 0x000000020e157224 */ /* 0x000fe400078e0215 */
[----:B------:R-:W-:-:S04]  /*1270*/  IMAD.HI.U32 R2, R27, R19, RZ ;  /* 0x000000131b027227 */ /* 0x000fc800078e00ff */
[----:B------:R-:W-:-:S04]  /*1280*/  IMAD.HI.U32 R12, R27, R23, RZ ;  /* 0x000000171b0c7227 */ /* 0x000fc800078e00ff */
[----:B------:R-:W-:Y:S01]  /*1290*/  @!P0 IMAD.IADD R7, R7, 0x1, -R16 ;  /* 0x0000000107078824 */ /* 0x000fe200078e0a10 */
[C---:B------:R-:W-:Y:S01]  /*12a0*/  ISETP.GT.U32.AND P0, PT, R16.reuse, R9, PT ;  /* 0x000000091000720c */ /* 0x040fe20003f04070 */
[----:B------:R-:W-:Y:S01]  /*12b0*/  @!P5 IMAD.IADD R11, R11, 0x1, -R14 ;  /* 0x000000010b0bd824 */ /* 0x000fe200078e0a0e */
[----:B------:R-:W-:Y:S01]  /*12c0*/  ISETP.GT.U32.AND P5, PT, R16, R10, PT ;  /* 0x0000000a1000720c */ /* 0x000fe20003fa4070 */
[----:B------:R-:W-:Y:S02]  /*12d0*/  IMAD.MOV R3, RZ, RZ, -R3 ;  /* 0x000000ffff037224 */ /* 0x000fe400078e0a03 */
[----:B------:R-:W-:Y:S02]  /*12e0*/  IMAD.MOV R2, RZ, RZ, -R2 ;  /* 0x000000ffff027224 */ /* 0x000fe400078e0a02 */
[----:B------:R-:W-:Y:S01]  /*12f0*/  @!P6 IMAD.IADD R26, R26, 0x1, -R14 ;  /* 0x000000011a1ae824 */ /* 0x000fe200078e0a0e */
[----:B------:R-:W-:Y:S01]  /*1300*/  ISETP.GT.U32.AND P6, PT, R16, R5, PT ;  /* 0x000000051000720c */ /* 0x000fe20003fc4070 */
[----:B------:R-:W-:-:S02]  /*1310*/  IMAD.MOV R12, RZ, RZ, -R12 ;  /* 0x000000ffff0c7224 */ /* 0x000fc400078e0a0c */
[--C-:B------:R-:W-:Y:S01]  /*1320*/  @!P1 IMAD.IADD R0, R0, 0x1, -R16.reuse ;  /* 0x0000000100009824 */ /* 0x100fe200078e0a10 */
[----:B------:R-:W-:Y:S01]  /*1330*/  ISETP.GT.U32.AND P1, PT, R16, R6, PT ;  /* 0x000000061000720c */ /* 0x000fe20003f24070 */
[----:B------:R-:W-:Y:S01]  /*1340*/  @!P2 IMAD.IADD R4, R4, 0x1, -R16 ;  /* 0x000000010404a824 */ /* 0x000fe200078e0a10 */
[----:B------:R-:W-:Y:S01]  /*1350*/  ISETP.GT.U32.AND P2, PT, R16, R7, PT ;  /* 0x000000071000720c */ /* 0x000fe20003f44070 */
[----:B------:R-:W-:Y:S01]  /*1360*/  @!P3 IMAD.IADD R25, R25, 0x1, -R14 ;  /* 0x000000011919b824 */ /* 0x000fe200078e0a0e */
[C---:B------:R-:W-:Y:S01]  /*1370*/  ISETP.GT.U32.AND P3, PT, R14.reuse, R11, PT ;  /* 0x0000000b0e00720c */ /* 0x040fe20003f64070 */
[C---:B------:R-:W-:Y:S01]  /*1380*/  IMAD R20, R14.reuse, R3, R20 ;  /* 0x000000030e147224 */ /* 0x040fe200078e0214 */
[----:B------:R0:W-:Y:S01]  /*1390*/  STL [R1+0x1a78], R0 ;  /* 0x001a780001007387 */ /* 0x0001e20000100800 */
[----:B------:R-:W-:Y:S02]  /*13a0*/  IMAD R19, R14, R2, R19 ;  /* 0x000000020e137224 */ /* 0x000fe400078e0213 */
[----:B------:R-:W-:Y:S01]  /*13b0*/  @!P4 IMAD.IADD R8, R8, 0x1, -R16 ;  /* 0x000000010808c824 */ /* 0x000fe200078e0a10 */
[C---:B------:R-:W-:Y:S01]  /*13c0*/  ISETP.GT.U32.AND P4, PT, R14.reuse, R26, PT ;  /* 0x0000001a0e00720c */ /* 0x040fe20003f84070 */
[----:B------:R-:W-:-:S02]  /*13d0*/  IMAD R23, R14, R12, R23 ;  /* 0x0000000c0e177224 */ /* 0x000fc400078e0217 */
[C---:B------:R-:W-:Y:S01]  /*13e0*/  IMAD.HI.U32 R3, R27.reuse, R15, RZ ;  /* 0x0000000f1b037227 */ /* 0x040fe200078e00ff */
[----:B0-----:R-:W0:Y:S03]  /*13f0*/  S2R R0, SR_TID.X ;  /* 0x0000000000007919 */ /* 0x001e260000002100 */
[----:B------:R-:W-:-:S04]  /*1400*/  IMAD.HI.U32 R2, R27, R13, RZ ;  /* 0x0000000d1b027227 */ /* 0x000fc800078e00ff */
[----:B------:R-:W-:-:S04]  /*1410*/  IMAD.HI.U32 R12, R27, R17, RZ ;  /* 0x000000111b0c7227 */ /* 0x000fc800078e00ff */
[----:B------:R-:W-:Y:S02]  /*1420*/  IMAD.MOV R3, RZ, RZ, -R3 ;  /* 0x000000ffff037224 */ /* 0x000fe400078e0a03 */
[----:B------:R-:W-:Y:S02]  /*1430*/  IMAD.MOV R2, RZ, RZ, -R2 ;  /* 0x000000ffff027224 */ /* 0x000fe400078e0a02 */
[----:B------:R-:W-:Y:S02]  /*1440*/  IMAD.MOV R12, RZ, RZ, -R12 ;  /* 0x000000ffff0c7224 */ /* 0x000fe400078e0a0c */
[C---:B------:R-:W-:Y:S01]  /*1450*/  IMAD R15, R14.reuse, R3, R15 ;  /* 0x000000030e0f7224 */ /* 0x040fe200078e020f */
[----:B------:R-:W-:Y:S01]  /*1460*/  IABS R3, UR13 ;  /* 0x0000000d00037c13 */ /* 0x000fe20008000000 */
[C---:B------:R-:W-:Y:S01]  /*1470*/  IMAD R13, R14.reuse, R2, R13 ;  /* 0x000000020e0d7224 */ /* 0x040fe200078e020d */
[----:B------:R-:W-:Y:S01]  /*1480*/  IABS R2, UR12 ;  /* 0x0000000c00027c13 */ /* 0x000fe20008000000 */
[----:B------:R-:W-:Y:S01]  /*1490*/  IMAD R17, R14, R12, R17 ;  /* 0x0000000c0e117224 */ /* 0x000fe200078e0211 */
[----:B------:R-:W-:Y:S01]  /*14a0*/  IABS R12, UR11 ;  /* 0x0000000b000c7c13 */ /* 0x000fe20008000000 */
[--C-:B------:R-:W-:Y:S01]  /*14b0*/  @!P5 IMAD.IADD R10, R10, 0x1, -R16.reuse ;  /* 0x000000010a0ad824 */ /* 0x100fe200078e0a10 */
[C---:B------:R-:W-:Y:S01]  /*14c0*/  ISETP.GT.U32.AND P5, PT, R14.reuse, R25, PT ;  /* 0x000000190e00720c */ /* 0x040fe20003fa4070 */
[--C-:B------:R-:W-:Y:S01]  /*14d0*/  @!P6 IMAD.IADD R5, R5, 0x1, -R16.reuse ;  /* 0x000000010505e824 */ /* 0x100fe200078e0a10 */
[C---:B------:R-:W-:Y:S01]  /*14e0*/  ISETP.GT.U32.AND P6, PT, R14.reuse, R24, PT ;  /* 0x000000180e00720c */ /* 0x040fe20003fc4070 */
[--C-:B------:R-:W-:Y:S01]  /*14f0*/  @!P0 IMAD.IADD R9, R9, 0x1, -R16.reuse ;  /* 0x0000000109098824 */ /* 0x100fe200078e0a10 */
[----:B------:R-:W-:Y:S01]  /*1500*/  ISETP.GT.U32.AND P0, PT, R14, R23, PT ;  /* 0x000000170e00720c */ /* 0x000fe20003f04070 */
[--C-:B------:R-:W-:Y:S01]  /*1510*/  @!P1 IMAD.IADD R6, R6, 0x1, -R16.reuse ;  /* 0x0000000106069824 */ /* 0x100fe200078e0a10 */
[C---:B------:R-:W-:Y:S01]  /*1520*/  ISETP.GT.U32.AND P1, PT, R14.reuse, R22, PT ;  /* 0x000000160e00720c */ /* 0x040fe20003f24070 */
[----:B------:R-:W-:Y:S01]  /*1530*/  @!P2 IMAD.IADD R7, R7, 0x1, -R16 ;  /* 0x000000010707a824 */ /* 0x000fe200078e0a10 */
[C---:B------:R-:W-:Y:S01]  /*1540*/  ISETP.GT.U32.AND P2, PT, R14.reuse, R21, PT ;  /* 0x000000150e00720c */ /* 0x040fe20003f44070 */
[--C-:B------:R-:W-:Y:S01]  /*1550*/  @!P3 IMAD.IADD R11, R11, 0x1, -R14.reuse ;  /* 0x000000010b0bb824 */ /* 0x100fe200078e0a0e */
[----:B------:R-:W-:Y:S01]  /*1560*/  ISETP.GT.U32.AND P3, PT, R14, R20, PT ;  /* 0x000000140e00720c */ /* 0x000fe20003f64070 */
[----:B------:R-:W-:Y:S01]  /*1570*/  @!P4 IMAD.IADD R26, R26, 0x1, -R14 ;  /* 0x000000011a1ac824 */ /* 0x000fe200078e0a0e */
[----:B------:R-:W-:Y:S01]  /*1580*/  ISETP.GT.U32.AND P4, PT, R14, R19, PT ;  /* 0x000000130e00720c */ /* 0x000fe20003f84070 */
[----:B------:R-:W-:-:S04]  /*1590*/  IMAD.HI.U32 R29, R27, R3, RZ ;  /* 0x000000031b1d7227 */ /* 0x000fc800078e00ff */
[----:B------:R-:W-:-:S04]  /*15a0*/  IMAD.HI.U32 R28, R27, R2, RZ ;  /* 0x000000021b1c7227 */ /* 0x000fc800078e00ff */
[----:B------:R-:W-:-:S04]  /*15b0*/  IMAD.HI.U32 R27, R27, R12, RZ ;  /* 0x0000000c1b1b7227 */ /* 0x000fc800078e00ff */
[----:B------:R-:W-:Y:S02]  /*15c0*/  IMAD.MOV R29, RZ, RZ, -R29 ;  /* 0x000000ffff1d7224 */ /* 0x000fe400078e0a1d */
[----:B------:R-:W-:Y:S02]  /*15d0*/  IMAD.MOV R28, RZ, RZ, -R28 ;  /* 0x000000ffff1c7224 */ /* 0x000fe400078e0a1c */
[----:B------:R-:W-:Y:S02]  /*15e0*/  IMAD.MOV R27, RZ, RZ, -R27 ;  /* 0x000000ffff1b7224 */ /* 0x000fe400078e0a1b */
[C---:B------:R-:W-:Y:S02]  /*15f0*/  IMAD R3, R14.reuse, R29, R3 ;  /* 0x0000001d0e037224 */ /* 0x040fe400078e0203 */
[----:B------:R-:W-:Y:S01]  /*1600*/  IMAD R2, R14, R28, R2 ;  /* 0x0000001c0e027224 */ /* 0x000fe200078e0202 */
[----:B0-----:R-:W-:Y:S01]  /*1610*/  LOP3.LUT R28, R0, 0x7, RZ, 0xc0, !PT ;  /* 0x00000007001c7812 */ /* 0x001fe200078ec0ff */
[----:B------:R-:W-:-:S02]  /*1620*/  IMAD R12, R14, R27, R12 ;  /* 0x0000001b0e0c7224 */ /* 0x000fc400078e020c */
[--C-:B------:R-:W-:Y:S01]  /*1630*/  @!P5 IMAD.IADD R25, R25, 0x1, -R14.reuse ;  /* 0x000000011919d824 */ /* 0x100fe200078e0a0e */
[----:B------:R-:W-:Y:S01]  /*1640*/  ISETP.GT.U32.AND P5, PT, R14, R18, PT ;  /* 0x000000120e00720c */ /* 0x000fe20003fa4070 */
[--C-:B------:R-:W-:Y:S01]  /*1650*/  @!P6 IMAD.IADD R24, R24, 0x1, -R14.reuse ;  /* 0x000000011818e824 */ /* 0x100fe200078e0a0e */
[C---:B------:R-:W-:Y:S01]  /*1660*/  ISETP.GT.U32.AND P6, PT, R14.reuse, R17, PT ;  /* 0x000000110e00720c */ /* 0x040fe20003fc4070 */
        /* <DEDUP_REMOVED lines=8> */
[----:B------:R-:W-:Y:S01]  /*16f0*/  @!P4 IMAD.IADD R19, R19, 0x1, -R14 ;  /* 0x000000011313c824 */ /* 0x000fe200078e0a0e */
[----:B------:R-:W-:Y:S01]  /*1700*/  ISETP.GT.U32.AND P4, PT, R14, R12, PT ;  /* 0x0000000c0e00720c */ /* 0x000fe20003f84070 */
[----:B------:R-:W-:-:S02]  /*1710*/  IMAD.SHL.U32 R27, R0, 0x2, RZ ;  /* 0x00000002001b7824 */ /* 0x000fc400078e00ff */
[--C-:B------:R-:W-:Y:S01]  /*1720*/  @!P5 IMAD.IADD R18, R18, 0x1, -R14.reuse ;  /* 0x000000011212d824 */ /* 0x100fe200078e0a0e */
[C---:B------:R-:W-:Y:S01]  /*1730*/  ISETP.GT.U32.AND P5, PT, R14.reuse, R24, PT ;  /* 0x000000180e00720c */ /* 0x040fe20003fa4070 */
[--C-:B------:R-:W-:Y:S01]  /*1740*/  @!P6 IMAD.IADD R17, R17, 0x1, -R14.reuse ;  /* 0x000000011111e824 */ /* 0x100fe200078e0a0e */
[C---:B------:R-:W-:Y:S01]  /*1750*/  ISETP.GT.U32.AND P6, PT, R14.reuse, R23, PT ;  /* 0x000000170e00720c */ /* 0x040fe20003fc4070 */
[--C-:B------:R-:W-:Y:S01]  /*1760*/  @!P0 IMAD.IADD R15, R15, 0x1, -R14.reuse ;  /* 0x000000010f0f8824 */ /* 0x100fe200078e0a0e */
[C---:B------:R-:W-:Y:S01]  /*1770*/  ISETP.GT.U32.AND P0, PT, R14.reuse, R22, PT ;  /* 0x000000160e00720c */ /* 0x040fe20003f04070 */
[--C-:B------:R-:W-:Y:S01]  /*1780*/  @!P1 IMAD.IADD R13, R13, 0x1, -R14.reuse ;  /* 0x000000010d0d9824 */ /* 0x100fe200078e0a0e */
[C---:B------:R-:W-:Y:S01]  /*1790*/  ISETP.GT.U32.AND P1, PT, R14.reuse, R21, PT ;  /* 0x000000150e00720c */ /* 0x040fe20003f24070 */
[--C-:B------:R-:W-:Y:S01]  /*17a0*/  @!P2 IMAD.IADD R3, R3, 0x1, -R14.reuse ;  /* 0x000000010303a824 */ /* 0x100fe200078e0a0e */
[----:B------:R-:W-:Y:S01]  /*17b0*/  ISETP.GT.U32.AND P2, PT, R14, R20, PT ;  /* 0x000000140e00720c */ /* 0x000fe20003f44070 */
[--C-:B------:R-:W-:Y:S01]  /*17c0*/  @!P3 IMAD.IADD R2, R2, 0x1, -R14.reuse ;  /* 0x000000010202b824 */ /* 0x100fe200078e0a0e */
[----:B------:R-:W-:Y:S01]  /*17d0*/  ISETP.GT.U32.AND P3, PT, R14, R19, PT ;  /* 0x000000130e00720c */ /* 0x000fe20003f64070 */
[----:B------:R-:W-:Y:S01]  /*17e0*/  @!P4 IMAD.IADD R12, R12, 0x1, -R14 ;  /* 0x000000010c0cc824 */ /* 0x000fe200078e0a0e */
[----:B------:R-:W-:Y:S01]  /*17f0*/  LOP3.LUT R16, R27, 0x10, RZ, 0xc0, !PT ;  /* 0x000000101b107812 */ /* 0x000fe200078ec0ff */
[----:B------:R-:W-:Y:S01]  /*1800*/  IMAD R29, R28, 0x410, RZ ;  /* 0x000004101c1d7824 */ /* 0x000fe200078e02ff */
[----:B------:R-:W-:Y:S01]  /*1810*/  ISETP.GT.U32.AND P4, PT, R14, R18, PT ;  /* 0x000000120e00720c */ /* 0x000fe20003f84070 */
[----:B------:R-:W-:Y:S01]  /*1820*/  IMAD R28, R28, 0x90, RZ ;  /* 0x000000901c1c7824 */ /* 0x000fe200078e02ff */
[----:B------:R-:W-:-:S02]  /*1830*/  LOP3.LUT R16, R16, 0x20, R0, 0xf8, !PT ;  /* 0x0000002010107812 */ /* 0x000fc400078ef800 */
[----:B------:R-:W2:Y:S01]  /*1840*/  LDL R0, [R1+0x1a58] ;  /* 0x001a580001007983 */ /* 0x000ea20000100800 */
[--C-:B------:R-:W-:Y:S01]  /*1850*/  @!P5 IMAD.IADD R24, R24, 0x1, -R14.reuse ;  /* 0x000000011818d824 */ /* 0x100fe200078e0a0e */
[----:B------:R-:W-:Y:S01]  /*1860*/  LOP3.LUT R27, R28, 0x30, R27, 0x78, !PT ;  /* 0x000000301c1b7812 */ /* 0x000fe200078e781b */
[--C-:B------:R-:W-:Y:S01]  /*1870*/  @!P6 IMAD.IADD R23, R23, 0x1, -R14.reuse ;  /* 0x000000011717e824 */ /* 0x100fe200078e0a0e */
[----:B------:R-:W-:Y:S01]  /*1880*/  LOP3.LUT R16, R29, R16, RZ, 0x3c, !PT ;  /* 0x000000101d107212 */ /* 0x000fe200078e3cff */
[----:B------:R-:W3:Y:S01]  /*1890*/  LDL R28, [R1+0x1a60] ;  /* 0x001a6000011c7983 */ /* 0x000ee20000100800 */
[--C-:B------:R-:W-:Y:S01]  /*18a0*/  @!P0 IMAD.IADD R22, R22, 0x1, -R14.reuse ;  /* 0x0000000116168824 */ /* 0x100fe200078e0a0e */
[----:B------:R-:W-:Y:S01]  /*18b0*/  ISETP.GT.U32.AND P5, PT, R14, R17, PT ;  /* 0x000000110e00720c */ /* 0x000fe20003fa4070 */
[--C-:B------:R-:W-:Y:S01]  /*18c0*/  @!P1 IMAD.IADD R21, R21, 0x1, -R14.reuse ;  /* 0x0000000115159824 */ /* 0x100fe200078e0a0e */
[----:B------:R0:W-:Y:S01]  /*18d0*/  STL [R1+0x1a30], R27 ;  /* 0x001a301b01007387 */ /* 0x0001e20000100800 */
[--C-:B------:R-:W-:Y:S01]  /*18e0*/  @!P2 IMAD.IADD R20, R20, 0x1, -R14.reuse ;  /* 0x000000011414a824 */ /* 0x100fe200078e0a0e */
[C---:B------:R-:W-:Y:S01]  /*18f0*/  ISETP.GT.U32.AND P0, PT, R14.reuse, R15, PT ;  /* 0x0000000f0e00720c */ /* 0x040fe20003f04070 */
[--C-:B------:R-:W-:Y:S01]  /*1900*/  @!P3 IMAD.IADD R19, R19, 0x1, -R14.reuse ;  /* 0x000000011313b824 */ /* 0x100fe200078e0a0e */
[----:B------:R-:W4:Y:S01]  /*1910*/  LDL R29, [R1+0x1a68] ;  /* 0x001a6800011d7983 */ /* 0x000f220000100800 */
[----:B------:R-:W-:Y:S01]  /*1920*/  ISETP.GT.U32.AND P1, PT, R14, R13, PT ;  /* 0x0000000d0e00720c */ /* 0x000fe20003f24070 */
[----:B------:R-:W-:Y:S01]  /*1930*/  @!P4 IMAD.IADD R18, R18, 0x1, -R14 ;  /* 0x000000011212c824 */ /* 0x000fe200078e0a0e */
[----:B------:R-:W-:-:S02]  /*1940*/  ISETP.GT.U32.AND P2, PT, R14, R3, PT ;  /* 0x000000030e00720c */ /* 0x000fc40003f44070 */
[C---:B------:R-:W-:Y:S01]  /*1950*/  ISETP.GT.U32.AND P6, PT, R14.reuse, R2, PT ;  /* 0x000000020e00720c */ /* 0x040fe20003fc4070 */
[----:B0-----:R-:W5:Y:S01]  /*1960*/  LDL R27, [R1+0x1a5c] ;  /* 0x001a5c00011b7983 */ /* 0x001f620000100800 */
[----:B------:R-:W-:-:S03]  /*1970*/  ISETP.GT.U32.AND P3, PT, R14, R12, PT ;  /* 0x0000000c0e00720c */ /* 0x000fc60003f64070 */
[----:B------:R0:W-:Y:S04]  /*1980*/  STL [R1], R16 ;  /* 0x0000001001007387 */ /* 0x0001e80000100800 */
[----:B------:R-:W2:Y:S04]  /*1990*/  LDL R14, [R1+0x1a50] ;  /* 0x001a5000010e7983 */ /* 0x000ea80000100800 */
[----:B0-----:R-:W3:Y:S01]  /*19a0*/  LDL R16, [R1+0x1a64] ;  /* 0x001a640001107983 */ /* 0x001ee20000100800 */
[----:B--2---:R-:W-:Y:S02]  /*19b0*/  ISETP.GE.AND P4, PT, R14, RZ, PT ;  /* 0x000000ff0e00720c */ /* 0x004fe40003f86270 */
[----:B------:R-:W-:-:S05]  /*19c0*/  IABS R14, c[0x0][0x17c] ;  /* 0x00005f00000e7a13 */ /* 0x000fca0000000000 */
[----:B------:R-:W-:Y:S02]  /*19d0*/  @!P5 IMAD.IADD R17, R17, 0x1, -R14 ;  /* 0x000000011111d824 */ /* 0x000fe400078e0a0e */
[----:B------:R-:W2:Y:S02]  /*19e0*/  LDL R14, [R1+0x1a54] ;  /* 0x001a5400010e7983 */ /* 0x000ea40000100800 */
[----:B--2---:R-:W-:Y:S02]  /*19f0*/  ISETP.GE.AND P5, PT, R14, RZ, PT ;  /* 0x000000ff0e00720c */ /* 0x004fe40003fa6270 */
[----:B------:R-:W-:-:S05]  /*1a00*/  IABS R14, c[0x0][0x17c] ;  /* 0x00005f00000e7a13 */ /* 0x000fca0000000000 */
[--C-:B------:R-:W-:Y:S02]  /*1a10*/  @!P0 IMAD.IADD R15, R15, 0x1, -R14.reuse ;  /* 0x000000010f0f8824 */ /* 0x100fe400078e0a0e */
[--C-:B------:R-:W-:Y:S02]  /*1a20*/  @!P1 IMAD.IADD R13, R13, 0x1, -R14.reuse ;  /* 0x000000010d0d9824 */ /* 0x100fe400078e0a0e */
[--C-:B------:R-:W-:Y:S02]  /*1a30*/  @!P2 IMAD.IADD R3, R3, 0x1, -R14.reuse ;  /* 0x000000010303a824 */ /* 0x100fe400078e0a0e */
[--C-:B------:R-:W-:Y:S02]  /*1a40*/  @!P6 IMAD.IADD R2, R2, 0x1, -R14.reuse ;  /* 0x000000010202e824 */ /* 0x100fe400078e0a0e */
[----:B------:R-:W-:Y:S02]  /*1a50*/  @!P3 IMAD.IADD R12, R12, 0x1, -R14 ;  /* 0x000000010c0cb824 */ /* 0x000fe400078e0a0e */
[----:B------:R-:W2:Y:S01]  /*1a60*/  LDL R14, [R1+0x1a6c] ;  /* 0x001a6c00010e7983 */ /* 0x000ea20000100800 */
[----:B------:R-:W-:-:S03]  /*1a70*/  ISETP.GE.AND P3, PT, R0, RZ, PT ;  /* 0x000000ff0000720c */ /* 0x000fc60003f66270 */
[----:B------:R-:W2:Y:S01]  /*1a80*/  LDL.LU R0, [R1+0x1a78] ;  /* 0x001a780001007983 */ /* 0x000ea20000300800 */
[----:B------:R-:W-:Y:S01]  /*1a90*/  @!P5 IMAD.MOV R4, RZ, RZ, -R4 ;  /* 0x000000ffff04d224 */ /* 0x000fe200078e0a04 */
[----:B----4-:R-:W-:Y:S02]  /*1aa0*/  ISETP.GE.AND P1, PT, R29, RZ, PT ;  /* 0x000000ff1d00720c */ /* 0x010fe40003f26270 */
[----:B---3--:R-:W-:Y:S02]  /*1ab0*/  ISETP.GE.AND P0, PT, R16, RZ, PT ;  /* 0x000000ff1000720c */ /* 0x008fe40003f06270 */
[----:B-----5:R-:W-:-:S09]  /*1ac0*/  ISETP.GE.AND P5, PT, R27, RZ, PT ;  /* 0x000000ff1b00720c */ /* 0x020fd20003fa6270 */
[----:B------:R-:W-:Y:S01]  /*1ad0*/  @!P1 IMAD.MOV R9, RZ, RZ, -R9 ;  /* 0x000000ffff099224 */ /* 0x000fe200078e0a09 */
[----:B------:R-:W-:Y:S01]  /*1ae0*/  ISETP.LE.AND P1, PT, RZ, UR24, PT ;  /* 0x00000018ff007c0c */ /* 0x000fe2000bf23270 */
[----:B------:R-:W-:Y:S01]  /*1af0*/  @!P0 IMAD.MOV R6, RZ, RZ, -R6 ;  /* 0x000000ffff068224 */ /* 0x000fe200078e0a06 */
[----:B------:R-:W-:Y:S01]  /*1b00*/  ISETP.LE.AND P0, PT, RZ, UR23, PT ;  /* 0x00000017ff007c0c */ /* 0x000fe2000bf03270 */
[----:B------:R-:W-:Y:S01]  /*1b10*/  @!P5 IMAD.MOV R10, RZ, RZ, -R10 ;  /* 0x000000ffff0ad224 */ /* 0x000fe200078e0a0a */
[----:B------:R-:W-:Y:S01]  /*1b20*/  ISETP.LE.AND P5, PT, RZ, UR22, PT ;  /* 0x00000016ff007c0c */ /* 0x000fe2000bfa3270 */
[----:B------:R-:W-:Y:S01]  /*1b30*/  @!P3 IMAD.MOV R5, RZ, RZ, -R5 ;  /* 0x000000ffff05b224 */ /* 0x000fe200078e0a05 */
[----:B------:R-:W-:Y:S01]  /*1b40*/  ISETP.NE.AND P3, PT, RZ, c[0x0][0x178], PT ;  /* 0x00005e00ff007a0c */ /* 0x000fe20003f65270 */
[----:B------:R-:W0:Y:S06]  /*1b50*/  S2R R27, SR_TID.X ;  /* 0x00000000001b7919 */ /* 0x000e2c0000002100 */
[----:B------:R-:W-:Y:S01]  /*1b60*/  @!P1 IMAD.MOV R25, RZ, RZ, -R25 ;  /* 0x000000ffff199224 */ /* 0x000fe200078e0a19 */
[----:B------:R-:W-:Y:S01]  /*1b70*/  ISETP.LE.AND P1, PT, RZ, UR18, PT ;  /* 0x00000012ff007c0c */ /* 0x000fe2000bf23270 */
[----:B------:R-:W-:Y:S01]  /*1b80*/  @!P0 IMAD.MOV R24, RZ, RZ, -R24 ;  /* 0x000000ffff188224 */ /* 0x000fe200078e0a18 */
[----:B------:R-:W-:Y:S01]  /*1b90*/  ISETP.LE.AND P0, PT, RZ, UR17, PT ;  /* 0x00000011ff007c0c */ /* 0x000fe2000bf03270 */
[----:B------:R-:W-:Y:S01]  /*1ba0*/  @!P5 IMAD.MOV R23, RZ, RZ, -R23 ;  /* 0x000000ffff17d224 */ /* 0x000fe200078e0a17 */
[----:B------:R-:W-:-:S09]  /*1bb0*/  ISETP.LE.AND P5, PT, RZ, UR16, PT ;  /* 0x00000010ff007c0c */ /* 0x000fd2000bfa3270 */
[----:B------:R-:W-:Y:S01]  /*1bc0*/  @!P1 IMAD.MOV R19, RZ, RZ, -R19 ;  /* 0x000000ffff139224 */ /* 0x000fe200078e0a13 */
[----:B------:R-:W-:Y:S01]  /*1bd0*/  ISETP.LE.AND P1, PT, RZ, UR12, PT ;  /* 0x0000000cff007c0c */ /* 0x000fe2000bf23270 */
[----:B------:R-:W-:Y:S01]  /*1be0*/  @!P0 IMAD.MOV R18, RZ, RZ, -R18 ;  /* 0x000000ffff128224 */ /* 0x000fe200078e0a12 */
[----:B------:R-:W-:Y:S01]  /*1bf0*/  ISETP.LE.AND P0, PT, RZ, UR11, PT ;  /* 0x0000000bff007c0c */ /* 0x000fe2000bf03270 */
[----:B------:R-:W-:Y:S01]  /*1c00*/  @!P5 IMAD.MOV R17, RZ, RZ, -R17 ;  /* 0x000000ffff11d224 */ /* 0x000fe200078e0a11 */
[----:B------:R-:W-:Y:S02]  /*1c10*/  ISETP.LE.AND P5, PT, RZ, UR7, PT ;  /* 0x00000007ff007c0c */ /* 0x000fe4000bfa3270 */
[----:B0-----:R-:W-:-:S07]  /*1c20*/  LOP3.LUT R27, R27, 0x3f, RZ, 0xc0, !PT ;  /* 0x0000003f1b1b7812 */ /* 0x001fce00078ec0ff */
[----:B------:R-:W-:Y:S02]  /*1c30*/  @!P1 IMAD.MOV R2, RZ, RZ, -R2 ;  /* 0x000000ffff029224 */ /* 0x000fe400078e0a02 */
[----:B------:R-:W-:Y:S02]  /*1c40*/  @!P0 IMAD.MOV R12, RZ, RZ, -R12 ;  /* 0x000000ffff0c8224 */ /* 0x000fe400078e0a0c */
[----:B------:R-:W-:Y:S02]  /*1c50*/  @!P5 IMAD.MOV R11, RZ, RZ, -R11 ;  /* 0x000000ffff0bd224 */ /* 0x000fe400078e0a0b */
[----:B------:R-:W-:Y:S01]  /*1c60*/  IMAD.MOV.U32 R29, RZ, RZ, c[0x0][0x188] ;  /* 0x00006200ff1d7624 */ /* 0x000fe200078e00ff */
[----:B--2---:R-:W-:Y:S01]  /*1c70*/  ISETP.GE.AND P2, PT, R14, RZ, PT ;  /* 0x000000ff0e00720c */ /* 0x004fe20003f46270 */
[----:B------:R-:W-:Y:S01]  /*1c80*/  @!P4 IMAD.MOV R0, RZ, RZ, -R0 ;  /* 0x000000ffff00c224 */ /* 0x000fe200078e0a00 */
[----:B------:R-:W-:-:S11]  /*1c90*/  ISETP.GE.AND P4, PT, R28, RZ, PT ;  /* 0x000000ff1c00720c */ /* 0x000fd60003f86270 */
[----:B------:R-:W-:Y:S01]  /*1ca0*/  @!P2 IMAD.MOV R8, RZ, RZ, -R8 ;  /* 0x000000ffff08a224 */ /* 0x000fe200078e0a08 */
[----:B------:R-:W-:Y:S01]  /*1cb0*/  ISETP.LE.AND P2, PT, RZ, UR25, PT ;  /* 0x00000019ff007c0c */ /* 0x000fe2000bf43270 */
[----:B------:R-:W-:Y:S01]  /*1cc0*/  @!P4 IMAD.MOV R7, RZ, RZ, -R7 ;  /* 0x000000ffff07c224 */ /* 0x000fe200078e0a07 */
[----:B------:R-:W-:Y:S02]  /*1cd0*/  ISETP.LE.AND P4, PT, RZ, UR21, PT ;  /* 0x00000015ff007c0c */ /* 0x000fe4000bf83270 */
[----:B------:R-:W-:-:S04]  /*1ce0*/  LOP3.LUT R14, RZ, c[0x0][0x178], RZ, 0x33, !PT ;  /* 0x00005e00ff0e7a12 */ /* 0x000fc800078e33ff */
[C---:B------:R-:W-:Y:S02]  /*1cf0*/  SEL R0, R14.reuse, R0, !P3 ;  /* 0x000000000e007207 */ /* 0x040fe40005800000 */
[----:B------:R-:W-:-:S03]  /*1d00*/  SEL R4, R14, R4, !P3 ;  /* 0x000000040e047207 */ /* 0x000fc60005800000 */
[----:B------:R-:W-:Y:S01]  /*1d10*/  @!P2 IMAD.MOV R26, RZ, RZ, -R26 ;  /* 0x000000ffff1aa224 */ /* 0x000fe200078e0a1a */
[C---:B------:R-:W-:Y:S02]  /*1d20*/  SEL R5, R14.reuse, R5, !P3 ;  /* 0x000000050e057207 */ /* 0x040fe40005800000 */
[C---:B------:R-:W-:Y:S02]  /*1d30*/  SEL R8, R14.reuse, R8, !P3 ;  /* 0x000000080e087207 */ /* 0x040fe40005800000 */
[C---:B------:R-:W-:Y:S02]  /*1d40*/  SEL R9, R14.reuse, R9, !P3 ;  /* 0x000000090e097207 */ /* 0x040fe40005800000 */
[C---:B------:R-:W-:Y:S02]  /*1d50*/  SEL R6, R14.reuse, R6, !P3 ;  /* 0x000000060e067207 */ /* 0x040fe40005800000 */
[C---:B------:R-:W-:Y:S02]  /*1d60*/  SEL R7, R14.reuse, R7, !P3 ;  /* 0x000000070e077207 */ /* 0x040fe40005800000 */
[----:B------:R-:W-:-:S02]  /*1d70*/  SEL R14, R14, R10, !P3 ;  /* 0x0000000a0e0e7207 */ /* 0x000fc40005800000 */
[----:B------:R-:W-:Y:S02]  /*1d80*/  ISETP.LE.AND P3, PT, RZ, UR20, PT ;  /* 0x00000014ff007c0c */ /* 0x000fe4000bf63270 */
[----:B------:R-:W-:Y:S01]  /*1d90*/  ISETP.LE.AND P2, PT, RZ, UR19, PT ;  /* 0x00000013ff007c0c */ /* 0x000fe2000bf43270 */
[----:B------:R-:W-:Y:S01]  /*1da0*/  @!P4 IMAD.MOV R22, RZ, RZ, -R22 ;  /* 0x000000ffff16c224 */ /* 0x000fe200078e0a16 */
[----:B------:R-:W-:Y:S02]  /*1db0*/  ISETP.LE.AND P4, PT, RZ, UR15, PT ;  /* 0x0000000fff007c0c */ /* 0x000fe4000bf83270 */
[----:B------:R-:W-:-:S07]  /*1dc0*/  LOP3.LUT R10, RZ, c[0x0][0x17c], RZ, 0x33, !PT ;  /* 0x00005f00ff0a7a12 */ /* 0x000fce00078e33ff */
[----:B------:R-:W-:Y:S01]  /*1dd0*/  @!P3 IMAD.MOV R21, RZ, RZ, -R21 ;  /* 0x000000ffff15b224 */ /* 0x000fe200078e0a15 */
[----:B------:R-:W-:Y:S01]  /*1de0*/  ISETP.LE.AND P3, PT, RZ, UR14, PT ;  /* 0x0000000eff007c0c */ /* 0x000fe2000bf63270 */
[----:B------:R-:W-:Y:S01]  /*1df0*/  @!P2 IMAD.MOV R20, RZ, RZ, -R20 ;  /* 0x000000ffff14a224 */ /* 0x000fe200078e0a14 */
[----:B------:R-:W-:Y:S01]  /*1e00*/  ISETP.LE.AND P2, PT, RZ, UR13, PT ;  /* 0x0000000dff007c0c */ /* 0x000fe2000bf43270 */
[----:B------:R-:W-:Y:S01]  /*1e10*/  @!P4 IMAD.MOV R15, RZ, RZ, -R15 ;  /* 0x000000ffff0fc224 */ /* 0x000fe200078e0a0f */
[----:B------:R-:W-:Y:S01]  /*1e20*/  ISETP.NE.AND P4, PT, RZ, c[0x0][0x17c], PT ;  /* 0x00005f00ff007a0c */ /* 0x000fe20003f85270 */
[----:B------:R-:W-:-:S03]  /*1e30*/  IMAD R28, R27, c[0x0][0x18c], RZ ;  /* 0x000063001b1c7a24 */ /* 0x000fc600078e02ff */
[----:B------:R-:W-:Y:S02]  /*1e40*/  SEL R26, R10, R26, !P4 ;  /* 0x0000001a0a1a7207 */ /* 0x000fe40006000000 */
[----:B------:R-:W-:-:S03]  /*1e50*/  LEA R16, P6, R28, c[0x0][0x168], 0x1 ;  /* 0x00005a001c107a11 */ /* 0x000fc600078c08ff */
[----:B------:R-:W-:Y:S02]  /*1e60*/  @!P3 IMAD.MOV R13, RZ, RZ, -R13 ;  /* 0x000000ffff0db224 */ /* 0x000fe400078e0a0d */
[----:B------:R-:W-:Y:S01]  /*1e70*/  @!P2 IMAD.MOV R3, RZ, RZ, -R3 ;  /* 0x000000ffff03a224 */ /* 0x000fe200078e0a03 */
[----:B------:R-:W-:Y:S01]  /*1e80*/  SEL R25, R10, R25, !P4 ;  /* 0x000000190a197207 */ /* 0x000fe20006000000 */
[----:B------:R-:W-:Y:S01]  /*1e90*/  IMAD R26, R26, c[0x0][0x190], RZ ;  /* 0x000064001a1a7a24 */ /* 0x000fe200078e02ff */
[C---:B------:R-:W-:Y:S02]  /*1ea0*/  SEL R24, R10.reuse, R24, !P4 ;  /* 0x000000180a187207 */ /* 0x040fe40006000000 */
[C---:B------:R-:W-:Y:S02]  /*1eb0*/  SEL R23, R10.reuse, R23, !P4 ;  /* 0x000000170a177207 */ /* 0x040fe40006000000 */
[C---:B------:R-:W-:Y:S02]  /*1ec0*/  SEL R22, R10.reuse, R22, !P4 ;  /* 0x000000160a167207 */ /* 0x040fe40006000000 */
[----:B------:R-:W-:-:S02]  /*1ed0*/  SEL R21, R10, R21, !P4 ;  /* 0x000000150a157207 */ /* 0x000fc40006000000 */
[C---:B------:R-:W-:Y:S02]  /*1ee0*/  SEL R20, R10.reuse, R20, !P4 ;  /* 0x000000140a147207 */ /* 0x040fe40006000000 */
[C---:B------:R-:W-:Y:S02]  /*1ef0*/  SEL R19, R10.reuse, R19, !P4 ;  /* 0x000000130a137207 */ /* 0x040fe40006000000 */
[C---:B------:R-:W-:Y:S02]  /*1f00*/  SEL R18, R10.reuse, R18, !P4 ;  /* 0x000000120a127207 */ /* 0x040fe40006000000 */
[C---:B------:R-:W-:Y:S02]  /*1f10*/  SEL R17, R10.reuse, R17, !P4 ;  /* 0x000000110a117207 */ /* 0x040fe40006000000 */
[C---:B------:R-:W-:Y:S02]  /*1f20*/  SEL R15, R10.reuse, R15, !P4 ;  /* 0x0000000f0a0f7207 */ /* 0x040fe40006000000 */
[----:B------:R-:W-:-:S02]  /*1f30*/  SEL R13, R10, R13, !P4 ;  /* 0x0000000d0a0d7207 */ /* 0x000fc40006000000 */
[C---:B------:R-:W-:Y:S02]  /*1f40*/  SEL R3, R10.reuse, R3, !P4 ;  /* 0x000000030a037207 */ /* 0x040fe40006000000 */
[C---:B------:R-:W-:Y:S02]  /*1f50*/  SEL R2, R10.reuse, R2, !P4 ;  /* 0x000000020a027207 */ /* 0x040fe40006000000 */
[C---:B------:R-:W-:Y:S02]  /*1f60*/  SEL R12, R10.reuse, R12, !P4 ;  /* 0x0000000c0a0c7207 */ /* 0x040fe40006000000 */
[----:B------:R-:W-:Y:S02]  /*1f70*/  SEL R11, R10, R11, !P4 ;  /* 0x0000000b0a0b7207 */ /* 0x000fe40006000000 */
[----:B------:R-:W-:Y:S01]  /*1f80*/  LEA.HI.X.SX32 R10, R28, c[0x0][0x16c], 0x1, P6 ;  /* 0x00005b001c0a7a11 */ /* 0x000fe200030f0eff */
[----:B------:R-:W-:Y:S01]  /*1f90*/  IMAD R25, R25, c[0x0][0x190], RZ ;  /* 0x0000640019197a24 */ /* 0x000fe200078e02ff */
[----:B------:R-:W-:Y:S01]  /*1fa0*/  LEA R28, P1, R26, R16, 0x1 ;  /* 0x000000101a1c7211 */ /* 0x000fe200078208ff */
[----:B------:R-:W-:-:S04]  /*1fb0*/  IMAD R24, R24, c[0x0][0x190], RZ ;  /* 0x0000640018187a24 */ /* 0x000fc800078e02ff */
[----:B------:R0:W-:Y:S01]  /*1fc0*/  STL [R1+0x9f4], R28 ;  /* 0x0009f41c01007387 */ /* 0x0001e20000100800 */
[----:B------:R-:W-:Y:S01]  /*1fd0*/  IMAD R23, R23, c[0x0][0x190], RZ ;  /* 0x0000640017177a24 */ /* 0x000fe200078e02ff */
[----:B0-----:R-:W-:-:S05]  /*1fe0*/  LEA R28, P2, R25, R16, 0x1 ;  /* 0x00000010191c7211 */ /* 0x001fca00078408ff */
        /* <DEDUP_REMOVED lines=11> */
[----:B------:R-:W-:Y:S02]  /*20a0*/  LEA.HI.X.SX32 R26, R26, R10, 0x1, P1 ;  /* 0x0000000a1a1a7211 */ /* 0x000fe400008f0eff */
[----:B0-----:R-:W-:Y:S01]  /*20b0*/  LEA R28, P6, R21, R16, 0x1 ;  /* 0x00000010151c7211 */ /* 0x001fe200078c08ff */
[----:B------:R-:W-:-:S04]  /*20c0*/  IMAD R18, R18, c[0x0][0x190], RZ ;  /* 0x0000640012127a24 */ /* 0x000fc800078e02ff */
[----:B------:R0:W-:Y:S01]  /*20d0*/  STL [R1+0x1a28], R28 ;  /* 0x001a281c01007387 */ /* 0x0001e20000100800 */
[----:B------:R-:W-:Y:S01]  /*20e0*/  IMAD R17, R17, c[0x0][0x190], RZ ;  /* 0x0000640011117a24 */ /* 0x000fe200078e02ff */
[----:B0-----:R-:W-:-:S05]  /*20f0*/  LEA R28, P0, R20, R16, 0x1 ;  /* 0x00000010141c7211 */ /* 0x001fca00078008ff */
[----:B------:R0:W-:Y:S01]  /*2100*/  STL [R1+0x1a2c], R28 ;  /* 0x001a2c1c01007387 */ /* 0x0001e20000100800 */
[----:B------:R-:W-:-:S03]  /*2110*/  LEA.HI.X.SX32 R24, R24, R10, 0x1, P3 ;  /* 0x0000000a18187211 */ /* 0x000fc600018f0eff */
[----:B------:R1:W-:Y:S01]  /*2120*/  STL [R1+0x9f0], R26 ;  /* 0x0009f01a01007387 */ /* 0x0003e20000100800 */
[----:B------:R-:W-:Y:S01]  /*2130*/  IMAD R15, R15, c[0x0][0x190], RZ ;  /* 0x000064000f0f7a24 */ /* 0x000fe200078e02ff */
[----:B0-----:R-:W-:Y:S02]  /*2140*/  LEA R28, P1, R19, R16, 0x1 ;  /* 0x00000010131c7211 */ /* 0x001fe400078208ff */
[----:B-1----:R-:W-:Y:S02]  /*2150*/  LEA.HI.X.SX32 R26, R25, R10, 0x1, P2 ;  /* 0x0000000a191a7211 */ /* 0x002fe400010f0eff */
[----:B------:R-:W-:Y:S01]  /*2160*/  LEA R25, P2, R18, R16, 0x1 ;  /* 0x0000001012197211 */ /* 0x000fe200078408ff */
[----:B------:R-:W-:Y:S01]  /*2170*/  STL [R1+0x1a1c], R28 ;  /* 0x001a1c1c01007387 */ /* 0x000fe20000100800 */
[----:B------:R-:W-:-:S03]  /*2180*/  IMAD R13, R13, c[0x0][0x190], RZ ;  /* 0x000064000d0d7a24 */ /* 0x000fc600078e02ff */
[----:B------:R0:W-:Y:S04]  /*2190*/  STL [R1+0x9f8], R26 ;  /* 0x0009f81a01007387 */ /* 0x0001e80000100800 */
[----:B------:R1:W-:Y:S01]  /*21a0*/  STL [R1+0x1a18], R25 ;  /* 0x001a181901007387 */ /* 0x0003e20000100800 */
[----:B------:R-:W-:-:S03]  /*21b0*/  IMAD R3, R3, c[0x0][0x190], RZ ;  /* 0x0000640003037a24 */ /* 0x000fc600078e02ff */
[----:B------:R2:W-:Y:S01]  /*21c0*/  STL [R1+0x19a4], R24 ;  /* 0x0019a41801007387 */ /* 0x0005e20000100800 */
[----:B0-----:R-:W-:Y:S02]  /*21d0*/  LEA R26, P3, R17, R16, 0x1 ;  /* 0x00000010111a7211 */ /* 0x001fe400078608ff */
[-C--:B-1----:R-:W-:Y:S02]  /*21e0*/  LEA.HI.X.SX32 R25, R23, R10.reuse, 0x1, P4 ;  /* 0x0000000a17197211 */ /* 0x082fe400020f0eff */
[----:B------:R-:W-:Y:S02]  /*21f0*/  LEA.HI.X.SX32 R23, R22, R10, 0x1, P5 ;  /* 0x0000000a16177211 */ /* 0x000fe400028f0eff */
[-C--:B--2---:R-:W-:Y:S01]  /*2200*/  LEA R24, P4, R15, R16.reuse, 0x1 ;  /* 0x000000100f187211 */ /* 0x084fe200078808ff */
[----:B------:R-:W-:Y:S01]  /*2210*/  STL [R1+0x1a14], R26 ;  /* 0x001a141a01007387 */ /* 0x000fe20000100800 */
[----:B------:R-:W-:Y:S01]  /*2220*/  LEA R22, P5, R13, R16, 0x1 ;  /* 0x000000100d167211 */ /* 0x000fe200078a08ff */
[----:B------:R-:W-:Y:S01]  /*2230*/  IMAD R2, R2, c[0x0][0x190], RZ ;  /* 0x0000640002027a24 */ /* 0x000fe200078e02ff */
[----:B------:R-:W-:Y:S01]  /*2240*/  LEA.HI.X.SX32 R21, R21, R10, 0x1, P6 ;  /* 0x0000000a15157211 */ /* 0x000fe200030f0eff */
[----:B------:R-:W-:Y:S04]  /*2250*/  STL [R1+0x19ac], R25 ;  /* 0x0019ac1901007387 */ /* 0x000fe80000100800 */
[----:B------:R-:W-:Y:S04]  /*2260*/  STL [R1+0x1a10], R24 ;  /* 0x001a101801007387 */ /* 0x000fe80000100800 */
[----:B------:R0:W-:Y:S01]  /*2270*/  STL [R1+0x19c8], R23 ;  /* 0x0019c81701007387 */ /* 0x0001e20000100800 */
[----:B------:R-:W-:-:S03]  /*2280*/  IMAD R12, R12, c[0x0][0x190], RZ ;  /* 0x000064000c0c7a24 */ /* 0x000fc600078e02ff */
        /* <DEDUP_REMOVED lines=8> */
[----:B------:R-:W-:Y:S01]  /*2310*/  IMAD R11, R11, c[0x0][0x190], RZ ;  /* 0x000064000b0b7a24 */ /* 0x000fe200078e02ff */
[----:B------:R-:W-:-:S02]  /*2320*/  LEA R19, P1, R12, R16, 0x1 ;  /* 0x000000100c137211 */ /* 0x000fc400078208ff */
[----:B------:R-:W-:Y:S01]  /*2330*/  STL [R1+0x19d0], R22 ;  /* 0x0019d01601007387 */ /* 0x000fe20000100800 */
[----:B------:R-:W-:-:S03]  /*2340*/  LEA.HI.X.SX32 R18, R18, R10, 0x1, P2 ;  /* 0x0000000a12127211 */ /* 0x000fc600010f0eff */
[----:B------:R-:W-:Y:S01]  /*2350*/  STL [R1+0x1a04], R21 ;  /* 0x001a041501007387 */ /* 0x000fe20000100800 */
[----:B------:R-:W-:-:S03]  /*2360*/  LEA.HI.X.SX32 R17, R17, R10, 0x1, P3 ;  /* 0x0000000a11117211 */ /* 0x000fc600018f0eff */
[----:B------:R0:W-:Y:S01]  /*2370*/  STL [R1+0x19f8], R20 ;  /* 0x0019f81401007387 */ /* 0x0001e20000100800 */
[----:B------:R-:W-:Y:S02]  /*2380*/  LEA R16, P3, R11, R16, 0x1 ;  /* 0x000000100b107211 */ /* 0x000fe400078608ff */
[-C--:B------:R-:W-:Y:S01]  /*2390*/  LEA.HI.X.SX32 R15, R15, R10.reuse, 0x1, P4 ;  /* 0x0000000a0f0f7211 */ /* 0x080fe200020f0eff */
[----:B------:R-:W-:Y:S01]  /*23a0*/  STL [R1+0x1a00], R19 ;  /* 0x001a001301007387 */ /* 0x000fe20000100800 */
[----:B------:R-:W-:Y:S01]  /*23b0*/  IMAD R7, R7, c[0x0][0x184], RZ ;  /* 0x0000610007077a24 */ /* 0x000fe200078e02ff */
[C---:B0-----:R-:W-:Y:S02]  /*23c0*/  LEA R20, P2, R14.reuse, c[0x0][0x160], 0x1 ;  /* 0x000058000e147a11 */ /* 0x041fe400078408ff */
[----:B------:R-:W-:Y:S01]  /*23d0*/  STL [R1+0x19fc], R18 ;  /* 0x0019fc1201007387 */ /* 0x000fe20000100800 */
[-C--:B------:R-:W-:Y:S02]  /*23e0*/  LEA.HI.X.SX32 R13, R13, R10.reuse, 0x1, P5 ;  /* 0x0000000a0d0d7211 */ /* 0x080fe400028f0eff */
[----:B------:R-:W-:Y:S01]  /*23f0*/  LEA.HI.X.SX32 R21, R14, c[0x0][0x164], 0x1, P2 ;  /* 0x000059000e157a11 */ /* 0x000fe200010f0eff */
[----:B------:R-:W-:Y:S01]  /*2400*/  STL [R1+0x19d4], R17 ;  /* 0x0019d41101007387 */ /* 0x000fe20000100800 */
[----:B------:R-:W-:Y:S01]  /*2410*/  IMAD R6, R6, c[0x0][0x184], RZ ;  /* 0x0000610006067a24 */ /* 0x000fe200078e02ff */
[----:B------:R-:W-:-:S02]  /*2420*/  LEA.HI.X.SX32 R3, R3, R10, 0x1, P6 ;  /* 0x0000000a03037211 */ /* 0x000fc400030f0eff */
[----:B------:R-:W-:Y:S01]  /*2430*/  STL [R1+0x19f4], R16 ;  /* 0x0019f41001007387 */ /* 0x000fe20000100800 */
[----:B------:R-:W-:Y:S01]  /*2440*/  IMAD R27, R29, 0x3f, RZ ;  /* 0x0000003f1d1b7824 */ /* 0x000fe200078e02ff */
[----:B------:R-:W-:Y:S02]  /*2450*/  LEA R24, P2, R7, c[0x0][0x160], 0x1 ;  /* 0x0000580007187a11 */ /* 0x000fe400078408ff */
[----:B------:R-:W-:Y:S01]  /*2460*/  STL [R1+0x19d8], R15 ;  /* 0x0019d80f01007387 */ /* 0x000fe20000100800 */
[----:B------:R-:W-:-:S03]  /*2470*/  LEA.HI.X.SX32 R12, R12, R10, 0x1, P1 ;  /* 0x0000000a0c0c7211 */ /* 0x000fc600008f0eff */
[----:B------:R-:W-:Y:S01]  /*2480*/  STL.64 [R1+0x390], R20 ;  /* 0x0003901401007387 */ /* 0x000fe20000100a00 */
[----:B------:R-:W-:-:S03]  /*2490*/  IMAD R9, R9, c[0x0][0x184], RZ ;  /* 0x0000610009097a24 */ /* 0x000fc600078e02ff */
[----:B------:R0:W-:Y:S01]  /*24a0*/  STL [R1+0x19dc], R13 ;  /* 0x0019dc0d01007387 */ /* 0x0001e20000100800 */
[----:B------:R-:W-:Y:S01]  /*24b0*/  LEA.HI.X.SX32 R25, R7, c[0x0][0x164], 0x1, P2 ;  /* 0x0000590007197a11 */ /* 0x000fe200010f0eff */
[----:B------:R-:W-:Y:S02]  /*24c0*/  IMAD R8, R8, c[0x0][0x184], RZ ;  /* 0x0000610008087a24 */ /* 0x000fe400078e02ff */
[----:B------:R1:W-:Y:S01]  /*24d0*/  STL [R1+0x19ec], R3 ;  /* 0x0019ec0301007387 */ /* 0x0003e20000100800 */
[-C--:B0-----:R-:W-:Y:S02]  /*24e0*/  LEA.HI.X.SX32 R13, R2, R10.reuse, 0x1, P0 ;  /* 0x0000000a020d7211 */ /* 0x081fe400000f0eff */
[C---:B------:R-:W-:Y:S02]  /*24f0*/  LEA R22, P0, R6.reuse, c[0x0][0x160], 0x1 ;  /* 0x0000580006167a11 */ /* 0x040fe400078008ff */
[----:B------:R-:W-:Y:S01]  /*2500*/  LEA.HI.X.SX32 R10, R11, R10, 0x1, P3 ;  /* 0x0000000a0b0a7211 */ /* 0x000fe200018f0eff */
[----:B-1----:R-:W-:Y:S01]  /*2510*/  IMAD.WIDE R2, R27, 0x2, R20 ;  /* 0x000000021b027825 */ /* 0x002fe200078e0214 */
[----:B------:R-:W-:Y:S01]  /*2520*/  STL [R1+0x19f0], R13 ;  /* 0x0019f00d01007387 */ /* 0x000fe20000100800 */
[----:B------:R-:W-:-:S02]  /*2530*/  LEA.HI.X.SX32 R23, R6, c[0x0][0x164], 0x1, P0 ;  /* 0x0000590006177a11 */ /* 0x000fc400000f0eff */
[----:B------:R-:W-:Y:S01]  /*2540*/  LEA R20, P1, R9, c[0x0][0x160], 0x1 ;  /* 0x0000580009147a11 */ /* 0x000fe200078208ff */
[----:B------:R-:W-:Y:S01]  /*2550*/  STL [R1+0x19e0], R12 ;  /* 0x0019e00c01007387 */ /* 0x000fe20000100800 */
[----:B------:R-:W-:Y:S01]  /*2560*/  IMAD.WIDE R6, R27, 0x2, R24 ;  /* 0x000000021b067825 */ /* 0x000fe200078e0218 */
[----:B------:R-:W-:Y:S02]  /*2570*/  LEA R18, P0, R8, c[0x0][0x160], 0x1 ;  /* 0x0000580008127a11 */ /* 0x000fe400078008ff */
[----:B------:R-:W-:Y:S01]  /*2580*/  STL [R1+0x19e8], R10 ;  /* 0x0019e80a01007387 */ /* 0x000fe20000100800 */
[----:B------:R-:W-:Y:S01]  /*2590*/  LEA.HI.X.SX32 R21, R9, c[0x0][0x164], 0x1, P1 ;  /* 0x0000590009157a11 */ /* 0x000fe200008f0eff */
[----:B------:R-:W-:Y:S02]  /*25a0*/  IMAD R5, R5, c[0x0][0x184], RZ ;  /* 0x0000610005057a24 */ /* 0x000fe400078e02ff */
[----:B------:R-:W-:Y:S01]  /*25b0*/  STL [R1+0x19e4], R2 ;  /* 0x0019e40201007387 */ /* 0x000fe20000100800 */
[----:B------:R-:W-:-:S03]  /*25c0*/  IMAD R0, R0, c[0x0][0x184], RZ ;  /* 0x0000610000007a24 */ /* 0x000fc600078e02ff */
[----:B------:R0:W-:Y:S01]  /*25d0*/  STL [R1+0x19c0], R3 ;  /* 0x0019c00301007387 */ /* 0x0001e20000100800 */
[----:B------:R-:W-:Y:S01]  /*25e0*/  LEA.HI.X.SX32 R19, R8, c[0x0][0x164], 0x1, P0 ;  /* 0x0000590008137a11 */ /* 0x000fe200000f0eff */
[----:B------:R-:W-:Y:S02]  /*25f0*/  IMAD R4, R4, c[0x0][0x184], RZ ;  /* 0x0000610004047a24 */ /* 0x000fe400078e02ff */
[----:B------:R-:W-:Y:S01]  /*2600*/  STL.64 [R1+0x398], R24 ;  /* 0x0003981801007387 */ /* 0x000fe20000100a00 */
[----:B------:R-:W-:-:S03]  /*2610*/  LEA R16, P2, R5, c[0x0][0x160], 0x1 ;  /* 0x0000580005107a11 */ /* 0x000fc600078408ff */
[----:B------:R-:W-:Y:S01]  /*2620*/  STL.64 [R1+0x3a0], R22 ;  /* 0x0003a01601007387 */ /* 0x000fe20000100a00 */
[----:B0-----:R-:W-:-:S03]  /*2630*/  IMAD.WIDE R2, R27, 0x2, R22 ;  /* 0x000000021b027825 */ /* 0x001fc600078e0216 */
[----:B------:R-:W-:Y:S01]  /*2640*/  STL [R1+0x19c4], R6 ;  /* 0x0019c40601007387 */ /* 0x000fe20000100800 */
[----:B------:R-:W-:-:S03]  /*2650*/  LEA R12, P0, R0, c[0x0][0x160], 0x1 ;  /* 0x00005800000c7a11 */ /* 0x000fc600078008ff */
[----:B------:R0:W-:Y:S01]  /*2660*/  STL [R1+0x19b0], R7 ;  /* 0x0019b00701007387 */ /* 0x0001e20000100800 */
[----:B------:R-:W-:-:S03]  /*2670*/  LEA R14, P1, R4, c[0x0][0x160], 0x1 ;  /* 0x00005800040e7a11 */ /* 0x000fc600078208ff */
[----:B------:R-:W-:Y:S01]  /*2680*/  STL [R1+0x19bc], R2 ;  /* 0x0019bc0201007387 */ /* 0x000fe20000100800 */
[----:B------:R-:W-:-:S03]  /*2690*/  LEA.HI.X.SX32 R17, R5, c[0x0][0x164], 0x1, P2 ;  /* 0x0000590005117a11 */ /* 0x000fc600010f0eff */
[----:B------:R1:W-:Y:S01]  /*26a0*/  STL [R1+0x19b4], R3 ;  /* 0x0019b40301007387 */ /* 0x0003e20000100800 */
[----:B0-----:R-:W-:-:S03]  /*26b0*/  IMAD.WIDE R6, R27, 0x2, R20 ;  /* 0x000000021b067825 */ /* 0x001fc600078e0214 */
[----:B------:R-:W-:Y:S01]  /*26c0*/  STL.64 [R1+0x3a8], R20 ;  /* 0x0003a81401007387 */ /* 0x000fe20000100a00 */
[----:B------:R-:W-:-:S03]  /*26d0*/  LEA.HI.X.SX32 R13, R0, c[0x0][0x164], 0x1, P0 ;  /* 0x00005900000d7a11 */ /* 0x000fc600000f0eff */
[----:B------:R-:W-:Y:S01]  /*26e0*/  STL.64 [R1+0x3b0], R18 ;  /* 0x0003b01201007387 */ /* 0x000fe20000100a00 */
[C---:B-1----:R-:W-:Y:S01]  /*26f0*/  IMAD.WIDE R2, R27.reuse, 0x2, R18 ;  /* 0x000000021b027825 */ /* 0x042fe200078e0212 */
[----:B------:R-:W-:Y:S02]  /*2700*/  LEA.HI.X.SX32 R15, R4, c[0x0][0x164], 0x1, P1 ;  /* 0x00005900040f7a11 */ /* 0x000fe400008f0eff */
[----:B------:R-:W-:Y:S04]  /*2710*/  STL [R1+0x19b8], R6 ;  /* 0x0019b80601007387 */ /* 0x000fe80000100800 */
[----:B------:R0:W-:Y:S04]  /*2720*/  STL [R1+0x1994], R7 ;  /* 0x0019940701007387 */ /* 0x0001e80000100800 */
[----:B------:R-:W-:Y:S01]  /*2730*/  STL [R1+0x19a0], R2 ;  /* 0x0019a00201007387 */ /* 0x000fe20000100800 */
[----:B------:R-:W-:-:S03]  /*2740*/  IMAD.WIDE R4, R27, 0x2, R12 ;  /* 0x000000021b047825 */ /* 0x000fc600078e020c */
[----:B------:R1:W-:Y:S01]  /*2750*/  STL [R1+0x1998], R3 ;  /* 0x0019980301007387 */ /* 0x0003e20000100800 */
[----:B0-----:R-:W-:-:S03]  /*2760*/  IMAD.WIDE R6, R27, 0x2, R14 ;  /* 0x000000021b067825 */ /* 0x001fc600078e020e */
[----:B------:R-:W-:Y:S04]  /*2770*/  STL.64 [R1+0x3b8], R16 ;  /* 0x0003b81001007387 */ /* 0x000fe80000100a00 */
[----:B------:R-:W-:Y:S01]  /*2780*/  STL.64 [R1+0x3c8], R12 ;  /* 0x0003c80c01007387 */ /* 0x000fe20000100a00 */
[----:B-1----:R-:W-:-:S03]  /*2790*/  IMAD.WIDE R2, R27, 0x2, R16 ;  /* 0x000000021b027825 */ /* 0x002fc600078e0210 */
[----:B------:R-:W-:Y:S04]  /*27a0*/  STL.64 [R1+0x3c0], R14 ;  /* 0x0003c00e01007387 */ /* 0x000fe80000100a00 */
[----:B------:R-:W2:Y:S01]  /*27b0*/  LDL.64 R26, [R1+0x390] ;  /* 0x00039000011a7983 */ /* 0x000ea20000100a00 */
[----:B------:R-:W-:-:S03]  /*27c0*/  IMAD R0, R29, 0x3e, RZ ;  /* 0x0000003e1d007824 */ /* 0x000fc600078e02ff */
[----:B------:R-:W-:Y:S04]  /*27d0*/  STL [R1+0x199c], R2 ;  /* 0x00199c0201007387 */ /* 0x000fe80000100800 */
[----:B------:R-:W-:Y:S04]  /*27e0*/  STL [R1+0x1988], R3 ;  /* 0x0019880301007387 */ /* 0x000fe80000100800 */
[----:B------:R-:W-:Y:S04]  /*27f0*/  STL [R1+0x198c], R6 ;  /* 0x00198c0601007387 */ /* 0x000fe80000100800 */
[----:B------:R0:W-:Y:S04]  /*2800*/  STL [R1+0x1970], R7 ;  /* 0x0019700701007387 */ /* 0x0001e80000100800 */
[----:B------:R-:W-:Y:S04]  /*2810*/  STL [R1+0x1984], R4 ;  /* 0x0019840401007387 */ /* 0x000fe80000100800 */
[----:B------:R1:W-:Y:S01]  /*2820*/  STL [R1+0x197c], R5 ;  /* 0x00197c0501007387 */ /* 0x0003e20000100800 */
[----:B0-----:R-:W-:-:S04]  /*2830*/  IMAD.WIDE R6, R0, 0x2, R22 ;  /* 0x0000000200067825 */ /* 0x001fc800078e0216 */
[----:B-1----:R-:W-:-:S04]  /*2840*/  IMAD.WIDE R4, R0, 0x2, R24 ;  /* 0x0000000200047825 */ /* 0x002fc800078e0218 */
[C---:B------:R-:W-:Y:S02]  /*2850*/  IMAD R8, R29.reuse, 0x3d, RZ ;  /* 0x0000003d1d087824 */ /* 0x040fe400078e02ff */
[----:B------:R-:W-:Y:S02]  /*2860*/  IMAD R10, R29, 0x33, RZ ;  /* 0x000000331d0a7824 */ /* 0x000fe400078e02ff */
[----:B--2---:R-:W-:-:S05]  /*2870*/  IMAD.WIDE R2, R0, 0x2, R26 ;  /* 0x0000000200027825 */ /* 0x004fca00078e021a */
[----:B------:R-:W-:Y:S04]  /*2880*/  STL [R1+0x1980], R2 ;  /* 0x0019800201007387 */ /* 0x000fe80000100800 */
[----:B------:R0:W-:Y:S04]  /*2890*/  STL [R1+0x1974], R3 ;  /* 0x0019740301007387 */ /* 0x0001e80000100800 */
[----:B------:R-:W-:Y:S04]  /*28a0*/  STL [R1+0x1978], R4 ;  /* 0x0019780401007387 */ /* 0x000fe80000100800 */
[----:B------:R1:W-:Y:S01]  /*28b0*/  STL [R1+0x1968], R5 ;  /* 0x0019680501007387 */ /* 0x0003e20000100800 */
[----:B0-----:R-:W-:-:S03]  /*28c0*/  IMAD.WIDE R2, R0, 0x2, R20 ;  /* 0x0000000200027825 */ /* 0x001fc600078e0214 */
[----:B------:R-:W-:Y:S04]  /*28d0*/  STL [R1+0x196c], R6 ;  /* 0x00196c0601007387 */ /* 0x000fe80000100800 */
[----:B------:R0:W-:Y:S01]  /*28e0*/  STL [R1+0x1950], R7 ;  /* 0x0019500701007387 */ /* 0x0001e20000100800 */
[----:B-1----:R-:W-:-:S03]  /*28f0*/  IMAD.WIDE R4, R0, 0x2, R18 ;  /* 0x0000000200047825 */ /* 0x002fc600078e0212 */
[----:B------:R-:W-:Y:S04]  /*2900*/  STL [R1+0x1964], R2 ;  /* 0x0019640201007387 */ /* 0x000fe80000100800 */
[----:B------:R1:W-:Y:S01]  /*2910*/  STL [R1+0x195c], R3 ;  /* 0x00195c0301007387 */ /* 0x0003e20000100800 */
[----:B0-----:R-:W-:-:S03]  /*2920*/  IMAD.WIDE R6, R0, 0x2, R14 ;  /* 0x0000000200067825 */ /* 0x001fc600078e020e */
[----:B------:R-:W-:Y:S01]  /*2930*/  STL [R1+0x1960], R4 ;  /* 0x0019600401007387 */ /* 0x000fe20000100800 */
[----:B-1----:R-:W-:-:S03]  /*2940*/  IMAD.WIDE R2, R0, 0x2, R16 ;  /* 0x0000000200027825 */ /* 0x002fc600078e0210 */
        /* <DEDUP_REMOVED lines=23> */
[----:B------:R-:W-:Y:S02]  /*2ac0*/  IMAD R0, R29, 0x3c, RZ ;  /* 0x0000003c1d007824 */ /* 0x000fe400078e02ff */
[C---:B-1----:R-:W-:Y:S01]  /*2ad0*/  IMAD.WIDE R2, R8.reuse, 0x2, R16 ;  /* 0x0000000208027825 */ /* 0x042fe200078e0210 */
        /* <DEDUP_REMOVED lines=196> */
[----:B------:R-:W-:Y:S02]  /*3720*/  IMAD R0, R29, 0x34, RZ ;  /* 0x000000341d007824 */ /* 0x000fe400078e02ff */
[C---:B0-----:R-:W-:Y:S01]  /*3730*/  IMAD.WIDE R6, R8.reuse, 0x2, R14 ;  /* 0x0000000208067825 */ /* 0x041fe200078e020e */
[----:B------:R-:W-:Y:S03]  /*3740*/  STL [R1+0x1720], R4 ;  /* 0x0017200401007387 */ /* 0x000fe60000100800 */
        /* <DEDUP_REMOVED lines=9> */
[----:B------:R1:W-:Y:S04]  /*37e0*/  STL [R1+0x16fc], R5 ;  /* 0x0016fc0501007387 */ /* 0x0003e80000100800 */
[----:B------:R-:W-:Y:S01]  /*37f0*/  STL [R1+0x1700], R2 ;  /* 0x0017000201007387 */ /* 0x000fe20000100800 */
[----:B0-----:R-:W-:-:S03]  /*3800*/  IMAD.WIDE R6, R0, 0x2, R20 ;  /* 0x0000000200067825 */ /* 0x001fc600078e0214 */
[----:B------:R0:W-:Y:S01]  /*3810*/  STL [R1+0x16f4], R3 ;  /* 0x0016f40301007387 */ /* 0x0001e20000100800 */
[----:B-1----:R-:W-:-:S05]  /*3820*/  IMAD.WIDE R4, R0, 0x2, R24 ;  /* 0x0000000200047825 */ /* 0x002fca00078e0218 */
[----:B------:R-:W-:Y:S01]  /*3830*/  STL [R1+0x16f8], R4 ;  /* 0x0016f80401007387 */ /* 0x000fe20000100800 */
[----:B0-----:R-:W-:-:S03]  /*3840*/  IMAD.WIDE R2, R0, 0x2, R22 ;  /* 0x0000000200027825 */ /* 0x001fc600078e0216 */
        /* <DEDUP_REMOVED lines=11> */
[----:B------:R-:W-:-:S04]  /*3900*/  IMAD.WIDE R8, R10, 0x2, R26 ;  /* 0x000000020a087825 */ /* 0x000fc800078e021a */
[----:B-1----:R-:W-:Y:S01]  /*3910*/  IMAD.WIDE R4, R0, 0x2, R14 ;  /* 0x0000000200047825 */ /* 0x002fe200078e020e */
        /* <DEDUP_REMOVED lines=10> */
[----:B------:R-:W-:Y:S04]  /*39c0*/  STL [R1+0xa3c], R2 ;  /* 0x000a3c0201007387 */ /* 0x000fe80000100800 */
[----:B------:R0:W-:Y:S01]  /*39d0*/  STL [R1+0xa38], R3 ;  /* 0x000a380301007387 */ /* 0x0001e20000100800 */
[----:B-1----:R-:W-:-:S03]  /*39e0*/  IMAD.WIDE R8, R10, 0x2, R18 ;  /* 0x000000020a087825 */ /* 0x002fc600078e0212 */
[----:B------:R-:W-:Y:S01]  /*39f0*/  STL [R1+0xa44], R4 ;  /* 0x000a440401007387 */ /* 0x000fe20000100800 */
[----:B------:R-:W-:-:S03]  /*3a00*/  IMAD R0, R29, 0x32, RZ ;  /* 0x000000321d007824 */ /* 0x000fc600078e02ff */
        /* <DEDUP_REMOVED lines=449> */
[----:B------:R-:W-:-:S03]  /*5620*/  IMAD.SHL.U32 R0, R29, 0x20, RZ ;  /* 0x000000201d007824 */ /* 0x000fc600078e00ff */
        /* <DEDUP_REMOVED lines=752> */
[----:B------:R-:W-:-:S03]  /*8530*/  IMAD.SHL.U32 R0, R29, 0x2, RZ ;  /* 0x000000021d007824 */ /* 0x000fc600078e00ff */
[----:B------:R0:W-:Y:S01]  /*8540*/  STL [R1+0x1648], R7 ;  /* 0x0016480701007387 */ /* 0x0001e20000100800 */
[----:B-1----:R-:W-:-:S03]  /*8550*/  IMAD.WIDE R4, R10, 0x2, R14 ;  /* 0x000000020a047825 */ /* 0x002fc600078e020e */
[----:B------:R-:W-:Y:S04]  /*8560*/  STL [R1+0x1654], R8 ;  /* 0x0016540801007387 */ /* 0x000fe80000100800 */
[----:B------:R-:W-:Y:S01]  /*8570*/  STL [R1+0x1650], R9 ;  /* 0x0016500901007387 */ /* 0x000fe20000100800 */
[----:B0-----:R-:W-:-:S03]  /*8580*/  IMAD.WIDE R6, R10, 0x2, R12 ;  /* 0x000000020a067825 */ /* 0x001fc600078e020c */
        /* <DEDUP_REMOVED lines=8> */
[----:B------:R-:W-:Y:S01]  /*8610*/  STL [R1+0x1674], R2 ;  /* 0x0016740201007387 */ /* 0x000fe20000100800 */
[----:B------:R-:W-:-:S03]  /*8620*/  IMAD.WIDE R8, R0, 0x2, R20 ;  /* 0x0000000200087825 */ /* 0x000fc600078e0214 */
        /* <DEDUP_REMOVED lines=9> */
[----:B------:R0:W-:Y:S04]  /*86c0*/  STL [R1+0x1688], R9 ;  /* 0x0016880901007387 */ /* 0x0001e80000100800 */
[----:B------:R-:W-:Y:S01]  /*86d0*/  STL [R1+0x1694], R2 ;  /* 0x0016940201007387 */ /* 0x000fe20000100800 */
[----:B-1----:R-:W-:-:S03]  /*86e0*/  IMAD.WIDE R6, R0, 0x2, R14 ;  /* 0x0000000200067825 */ /* 0x002fc600078e020e */
[----:B------:R1:W-:Y:S01]  /*86f0*/  STL [R1+0x1690], R3 ;  /* 0x0016900301007387 */ /* 0x0003e20000100800 */
[----:B0-----:R-:W-:-:S03]  /*8700*/  IMAD.WIDE R8, R0, 0x2, R12 ;  /* 0x0000000200087825 */ /* 0x001fc600078e020c */
[----:B------:R-:W-:Y:S01]  /*8710*/  STL [R1+0x169c], R4 ;  /* 0x00169c0401007387 */ /* 0x000fe20000100800 */
[----:B-1----:R-:W-:-:S03]  /*8720*/  IMAD.WIDE R2, R29, 0x2, R26 ;  /* 0x000000021d027825 */ /* 0x002fc600078e021a */
[----:B------:R-:W0:Y:S04]  /*8730*/  S2R R26, SR_TID.X ;  /* 0x00000000001a7919 */ /* 0x000e280000002100 */
[----:B------:R1:W-:Y:S04]  /*8740*/  STL [R1+0x1698], R5 ;  /* 0x0016980501007387 */ /* 0x0003e80000100800 */
[----:B------:R-:W-:Y:S04]  /*8750*/  STL [R1+0x16a4], R6 ;  /* 0x0016a40601007387 */ /* 0x000fe80000100800 */
[----:B------:R2:W-:Y:S01]  /*8760*/  STL [R1+0x16a0], R7 ;  /* 0x0016a00701007387 */ /* 0x0005e20000100800 */
[----:B-1----:R-:W-:-:S03]  /*8770*/  IMAD.WIDE R4, R29, 0x2, R24 ;  /* 0x000000021d047825 */ /* 0x002fc600078e0218 */
[----:B------:R-:W-:Y:S04]  /*8780*/  STL [R1+0x16ac], R8 ;  /* 0x0016ac0801007387 */ /* 0x000fe80000100800 */
[----:B------:R1:W-:Y:S01]  /*8790*/  STL [R1+0x16a8], R9 ;  /* 0x0016a80901007387 */ /* 0x0003e20000100800 */
[----:B--2---:R-:W-:-:S03]  /*87a0*/  IMAD.WIDE R6, R29, 0x2, R22 ;  /* 0x000000021d067825 */ /* 0x004fc600078e0216 */
        /* <DEDUP_REMOVED lines=10> */
[----:B------:R-:W-:Y:S01]  /*8850*/  STL [R1+0x16c8], R9 ;  /* 0x0016c80901007387 */ /* 0x000fe20000100800 */
[----:B--2---:R-:W-:-:S03]  /*8860*/  IMAD.WIDE R6, R29, 0x2, R14 ;  /* 0x000000021d067825 */ /* 0x004fc600078e020e */
[----:B------:R-:W-:Y:S04]  /*8870*/  STL [R1+0x16d4], R2 ;  /* 0x0016d40201007387 */ /* 0x000fe80000100800 */
[----:B------:R1:W-:Y:S04]  /*8880*/  STL [R1+0x16d0], R3 ;  /* 0x0016d00301007387 */ /* 0x0003e80000100800 */
[----:B------:R0:W-:Y:S04]  /*8890*/  STL [R1+0x16dc], R4 ;  /* 0x0016dc0401007387 */ /* 0x0001e80000100800 */
[----:B------:R-:W-:Y:S01]  /*88a0*/  STL [R1+0x16d8], R5 ;  /* 0x0016d80501007387 */ /* 0x000fe20000100800 */
[----:B-1----:R-:W-:-:S03]  /*88b0*/  IMAD.WIDE R2, R29, 0x2, R12 ;  /* 0x000000021d027825 */ /* 0x002fc600078e020c */
[----:B------:R-:W-:Y:S04]  /*88c0*/  STL [R1+0x16e4], R6 ;  /* 0x0016e40601007387 */ /* 0x000fe80000100800 */
[----:B------:R-:W-:Y:S01]  /*88d0*/  STL [R1+0x16e0], R7 ;  /* 0x0016e00701007387 */ /* 0x000fe20000100800 */
[----:B0-----:R-:W-:-:S03]  /*88e0*/  IMAD.SHL.U32 R4, R26, 0x200, RZ ;  /* 0x000002001a047824 */ /* 0x001fc600078e00ff */
[----:B------:R0:W-:Y:S04]  /*88f0*/  STL [R1+0x16ec], R2 ;  /* 0x0016ec0201007387 */ /* 0x0001e80000100800 */
[----:B------:R1:W-:Y:S04]  /*8900*/  STL [R1+0x16e8], R3 ;  /* 0x0016e80301007387 */ /* 0x0003e80000100800 */
[----:B------:R-:W-:Y:S04]  /*8910*/  STL [R1+0x9ec], RZ ;  /* 0x0009ecff01007387 */ /* 0x000fe80000100800 */
[----:B------:R-:W-:Y:S04]  /*8920*/  STL [R1+0x3e0], RZ ;  /* 0x0003e0ff01007387 */ /* 0x000fe80000100800 */
[----:B------:R2:W-:Y:S04]  /*8930*/  STL [R1+0x1a70], R4 ;  /* 0x001a700401007387 */ /* 0x0005e80000100800 */
        /* <DEDUP_REMOVED lines=34> */
[----:B------:R-:W-:-:S03]  /*8b60*/  LOP3.LUT R28, R26, 0x3f, RZ, 0xc0, !PT ;  /* 0x0000003f1a1c7812 */ /* 0x000fc600078ec0ff */
[----:B------:R3:W-:Y:S04]  /*8b70*/  STL [R1+0x36c], RZ ;  /* 0x00036cff01007387 */ /* 0x0007e80000100800 */
[----:B------:R3:W-:Y:S04]  /*8b80*/  STL [R1+0x310], RZ ;  /* 0x000310ff01007387 */ /* 0x0007e80000100800 */
[----:B------:R3:W-:Y:S04]  /*8b90*/  STL [R1+0x314], RZ ;  /* 0x000314ff01007387 */ /* 0x0007e80000100800 */
[----:B------:R3:W-:Y:S04]  /*8ba0*/  STL [R1+0x318], RZ ;  /* 0x000318ff01007387 */ /* 0x0007e80000100800 */
[----:B------:R3:W-:Y:S01]  /*8bb0*/  STL [R1+0x31c], RZ ;  /* 0x00031cff01007387 */ /* 0x0007e20000100800 */
[----:B0-----:R-:W-:-:S03]  /*8bc0*/  IMAD.SHL.U32 R2, R28, 0x2, RZ ;  /* 0x000000021c027824 */ /* 0x001fc600078e00ff */
[----:B------:R3:W-:Y:S04]  /*8bd0*/  STL [R1+0x1c0], RZ ;  /* 0x0001c0ff01007387 */ /* 0x0007e80000100800 */
[----:B------:R3:W-:Y:S04]  /*8be0*/  STL [R1+0x1c4], RZ ;  /* 0x0001c4ff01007387 */ /* 0x0007e80000100800 */
[----:B------:R3:W-:Y:S04]  /*8bf0*/  STL [R1+0x1c8], RZ ;  /* 0x0001c8ff01007387 */ /* 0x0007e80000100800 */
[----:B------:R3:W-:Y:S04]  /*8c00*/  STL [R1+0x1cc], RZ ;  /* 0x0001ccff01007387 */ /* 0x0007e80000100800 */
[----:B------:R-:W4:Y:S04]  /*8c10*/  LDL.LU R28, [R1] ;  /* 0x00000000011c7983 */ /* 0x000f280000300800 */
        /* <DEDUP_REMOVED lines=60> */
[----:B------:R-:W5:Y:S04]  /*8fe0*/  LDL R26, [R1+0x1a30] ;  /* 0x001a3000011a7983 */ /* 0x000f680000100800 */
        /* <DEDUP_REMOVED lines=24> */
[----:B-1----:R-:W-:Y:S01]  /*9170*/  IMAD.SHL.U32 R3, R29, 0x40, RZ ;  /* 0x000000401d037824 */ /* 0x002fe200078e00ff */
[----:B------:R-:W-:-:S02]  /*9180*/  ULDC UR4, c[0x0][0x18c] ;  /* 0x0000630000047ab9 */ /* 0x000fc40000000800 */
[----:B------:R-:W-:Y:S01]  /*9190*/  USHF.R.S32.HI UR5, URZ, 0x1f, UR6 ;  /* 0x0000001f3f057899 */ /* 0x000fe20008011406 */
[----:B----4-:R-:W-:Y:S01]  /*91a0*/  LOP3.LUT R28, R28, 0x2000, R4, 0xf8, !PT ;  /* 0x000020001c1c7812 */ /* 0x010fe200078ef804 */
[----:B------:R-:W-:Y:S01]  /*91b0*/  USHF.L.U32 UR4, UR4, 0x6, URZ ;  /* 0x0000000604047899 */ /* 0x000fe2000800063f */
[----:B------:R-:W-:Y:S01]  /*91c0*/  SHF.R.S32.HI R0, RZ, 0x1f, R3 ;  /* 0x0000001fff007819 */ /* 0x000fe20000011403 */
[----:B------:R-:W-:Y:S01]  /*91d0*/  ULEA.HI UR5, UR5, UR6, URZ, 0x6 ;  /* 0x0000000605057291 */ /* 0x000fe2000f8f303f */
[C---:B------:R-:W-:Y:S01]  /*91e0*/  LOP3.LUT R5, R2.reuse, 0x10, RZ, 0x3c, !PT ;  /* 0x0000001002057812 */ /* 0x040fe200078e3cff */
[----:B------:R-:W-:Y:S01]  /*91f0*/  USHF.R.S32.HI UR6, URZ, 0x1f, UR4 ;  /* 0x0000001f3f067899 */ /* 0x000fe20008011404 */
[C---:B--2---:R-:W-:Y:S02]  /*9200*/  LOP3.LUT R4, R2.reuse, 0x20, RZ, 0x3c, !PT ;  /* 0x0000002002047812 */ /* 0x044fe400078e3cff */
[C---:B------:R-:W-:Y:S01]  /*9210*/  SHF.L.U64.HI R0, R3.reuse, 0x1, R0 ;  /* 0x0000000103007819 */ /* 0x040fe20000010200 */
[----:B------:R-:W-:Y:S01]  /*9220*/  IMAD.SHL.U32 R3, R3, 0x2, RZ ;  /* 0x0000000203037824 */ /* 0x000fe200078e00ff */
[----:B------:R-:W-:-:S02]  /*9230*/  LOP3.LUT R6, R2, 0x30, RZ, 0x3c, !PT ;  /* 0x0000003002067812 */ /* 0x000fc400078e3cff */
[C---:B------:R-:W-:Y:S02]  /*9240*/  LOP3.LUT R5, R2.reuse, 0x40, RZ, 0x3c, !PT ;  /* 0x0000004002057812 */ /* 0x040fe400078e3cff */
[C---:B------:R-:W-:Y:S02]  /*9250*/  LOP3.LUT R4, R2.reuse, 0x50, RZ, 0x3c, !PT ;  /* 0x0000005002047812 */ /* 0x040fe400078e3cff */
[C---:B------:R-:W-:Y:S02]  /*9260*/  LOP3.LUT R6, R2.reuse, 0x60, RZ, 0x3c, !PT ;  /* 0x0000006002067812 */ /* 0x040fe400078e3cff */
[----:B------:R-:W-:Y:S02]  /*9270*/  LOP3.LUT R5, R2, 0x70, RZ, 0x3c, !PT ;  /* 0x0000007002057812 */ /* 0x000fe400078e3cff */
[----:B------:R-:W-:Y:S01]  /*9280*/  LOP3.LUT R29, R28, 0x40, RZ, 0x3c, !PT ;  /* 0x000000401c1d7812 */ /* 0x000fe200078e3cff */
[----:B------:R-:W-:Y:S02]  /*9290*/  USHF.L.U32 UR10, UR4, 0x1, URZ ;  /* 0x00000001040a7899 */ /* 0x000fe4000800063f */
[----:B------:R-:W-:-:S02]  /*92a0*/  USHF.R.S32.HI UR5, URZ, 0x6, UR5 ;  /* 0x000000063f057899 */ /* 0x000fc40008011405 */
[----:B------:R-:W-:Y:S01]  /*92b0*/  USHF.L.U64.HI UR6, UR4, 0x1, UR6 ;  /* 0x0000000104067899 */ /* 0x000fe20008010206 */
[----:B---3-5:R-:W-:Y:S02]  /*92c0*/  LOP3.LUT R4, R26, 0x40, RZ, 0x3c, !PT ;  /* 0x000000401a047812 */ /* 0x028fe400078e3cff */
.L_x_3:
[----:B0-----:R-:W2:Y:S04]  /*92d0*/  LDL.64 R6, [R1+0x3c8] ;  /* 0x0003c80001067983 */ /* 0x001ea80000100a00 */
[----:B--2---:R0:W-:Y:S04]  /*92e0*/  STL [R1+0x2dd8], R7 ;  /* 0x002dd80701007387 */ /* 0x0041e80000100800 */
[----:B0-----:R-:W2:Y:S01]  /*92f0*/  LDL R7, [R1+0x9ec] ;  /* 0x0009ec0001077983 */ /* 0x001ea20000100800 */
[----:B------:R-:W-:-:S03]  /*9300*/  IMAD.MOV.U32 R4, RZ, RZ, -0x40 ;  /* 0xffffffc0ff047424 */ /* 0x000fc600078e00ff */
[----:B------:R-:W-:Y:S04]  /*9310*/  STL [R1+0x271c], R3 ;  /* 0x00271c0301007387 */ /* 0x000fe80000100800 */
        /* <DEDUP_REMOVED lines=73> */
[----:B------:R-:W-:Y:S01]  /*97b0*/  STL [R1+0x2920], R3 ;  /* 0x0029200301007387 */ /* 0x000fe20000100800 */
[----:B--2---:R-:W-:-:S03]  /*97c0*/  IMAD R4, R7, R4, c[0x0][0x180] ;  /* 0x0000600007047624 */ /* 0x004fc600078e0204 */
        /* <DEDUP_REMOVED lines=150> */
[----:B-----5:R-:W-:Y:S04]  /*a130*/  STL [R1+0x26c8], R13 ;  /* 0x0026c80d01007387 */ /* 0x020fe80000100800 */
        /* <DEDUP_REMOVED lines=226> */
[----:B------:R0:W-:Y:S04]  /*af60*/  STL [R1+0x2dd4], R2 ;  /* 0x002dd40201007387 */ /* 0x0001e80000100800 */
        /* <DEDUP_REMOVED lines=23> */
[----:B------:R-:W2:Y:S01]  /*b0e0*/  LDL.LU R7, [R1+0x2dd8] ;  /* 0x002dd80001077983 */ /* 0x000ea20000300800 */
[----:B------:R-:W-:-:S02]  /*b0f0*/  ISETP.GT.AND P0, PT, R4, RZ, PT ;  /* 0x000000ff0400720c */ /* 0x000fc40003f04270 */
[----:B0-----:R-:W-:Y:S02]  /*b100*/  PRMT R2, RZ, 0x7610, R2 ;  /* 0x00007610ff027816 */ /* 0x001fe40000000002 */
[----:B------:R-:W-:Y:S02]  /*b110*/  PRMT R3, RZ, 0x7610, R3 ;  /* 0x00007610ff037816 */ /* 0x000fe40000000003 */
[----:B------:R-:W-:-:S07]  /*b120*/  PRMT R13, RZ, 0x7610, R13 ;  /* 0x00007610ff0d7816 */ /* 0x000fce000000000d */
[----:B--2---:R-:W2:Y:S04]  /*b130*/  @P0 LDG.E.U16 R2, [R6.64] ;  /* 0x0000000806020981 */ /* 0x004ea8000c1e1500 */
[----:B--2---:R0:W-:Y:S04]  /*b140*/  STL [R1+0x9e8], R2 ;  /* 0x0009e80201007387 */ /* 0x0041e80000100800 */
[----:B0-----:R-:W2:Y:S04]  /*b150*/  LDL.LU R2, [R1+0x2dd4] ;  /* 0x002dd40001027983 */ /* 0x001ea80000300800 */
[----:B------:R-:W3:Y:S04]  /*b160*/  LDL.64 R6, [R1+0x3c0] ;  /* 0x0003c00001067983 */ /* 0x000ee80000100a00 */
[----:B---3--:R-:W3:Y:S04]  /*b170*/  @P0 LDG.E.U16 R3, [R6.64] ;  /* 0x0000000806030981 */ /* 0x008ee8000c1e1500 */
[----:B---3--:R0:W-:Y:S04]  /*b180*/  STL [R1+0x9e4], R3 ;  /* 0x0009e40301007387 */ /* 0x0081e80000100800 */
[----:B0-----:R-:W3:Y:S04]  /*b190*/  LDL.LU R3, [R1+0x2dd0] ;  /* 0x002dd00001037983 */ /* 0x001ee80000300800 */
[----:B------:R-:W4:Y:S01]  /*b1a0*/  LDL.64 R6, [R1+0x3b8] ;  /* 0x0003b80001067983 */ /* 0x000f220000100a00 */
[----:B---3--:R-:W-:-:S03]  /*b1b0*/  PRMT R3, RZ, 0x7610, R3 ;  /* 0x00007610ff037816 */ /* 0x008fc60000000003 */
[----:B----4-:R-:W3:Y:S04]  /*b1c0*/  @P0 LDG.E.U16 R13, [R6.64] ;  /* 0x00000008060d0981 */ /* 0x010ee8000c1e1500 */
        /* <DEDUP_REMOVED lines=8> */
[----:B------:R-:W-:-:S02]  /*b250*/  ISETP.GT.AND P1, PT, R4, 0x1, PT ;  /* 0x000000010400780c */ /* 0x000fc40003f24270 */
[----:B---3--:R-:W-:Y:S01]  /*b260*/  PRMT R3, RZ, 0x7610, R3 ;  /* 0x00007610ff037816 */ /* 0x008fe20000000003 */
        /* <DEDUP_REMOVED lines=18> */
[----:B------:R-:W4:Y:S04]  /*b390*/  LDL R6, [R1+0x16e8] ;  /* 0x0016e80001067983 */ /* 0x000f280000100800 */
[----:B------:R-:W4:Y:S01]  /*b3a0*/  LDL R7, [R1+0x16ec] ;  /* 0x0016ec0001077983 */ /* 0x000f220000100800 */
[----:B---3--:R-:W-:-:S02]  /*b3b0*/  PRMT R3, RZ, 0x7610, R3 ;  /* 0x00007610ff037816 */ /* 0x008fc40000000003 */
[----:B----4-:R-:W-:-:S04]  /*b3c0*/  @P1 LOP3.LUT R7, R7, R6, RZ, 0x3c, !PT ;  /* 0x0000000607071212 */ /* 0x010fc800078e3cff */
[----:B------:R-:W-:-:S04]  /*b3d0*/  @P1 LOP3.LUT R6, R7, R6, RZ, 0x3c, !PT ;  /* 0x0000000607061212 */ /* 0x000fc800078e3cff */
[----:B------:R-:W-:-:S05]  /*b3e0*/  @P1 LOP3.LUT R7, R7, R6, RZ, 0x3c, !PT ;  /* 0x0000000607071212 */ /* 0x000fca00078e3cff */
[----:B------:R-:W3:Y:S04]  /*b3f0*/  @P1 LDG.E.U16 R13, [R6.64] ;  /* 0x00000008060d1981 */ /* 0x000ee8000c1e1500 */
        /* <DEDUP_REMOVED lines=31> */
[----:B------:R-:W-:-:S02]  /*b5f0*/  ISETP.GT.AND P0, PT, R4, 0x2, PT ;  /* 0x000000020400780c */ /* 0x000fc40003f04270 */
[----:B---3--:R-:W-:Y:S02]  /*b600*/  PRMT R3, RZ, 0x7610, R3 ;  /* 0x00007610ff037816 */ /* 0x008fe40000000003 */
        /* <DEDUP_REMOVED lines=1309> */
[----:B0-----:R-:W3:Y:S01]  /*107e0*/  LDL.LU R3, [R1+0x2b68] ;  /* 0x002b680001037983 */ /* 0x001ee20000300800 */
[----:B------:R-:W4:Y:S02]  /*107f0*/  LDL R6, [R1+0x1248] ;  /* 0x0012480001067983 */ /* 0x000f240000100800 */
        /* <DEDUP_REMOVED lines=2327> */
[----:B------:R-:W4:Y:S02]  /*19970*/  LDL R7, [R1+0xa54] ;  /* 0x000a540001077983 */ /* 0x000f240000100800 */
[----:B----4-:R-:W-:-:S04]  /*19980*/  @P1 LOP3.LUT R7, R7, R6, RZ, 0x3c, !PT ;  /* 0x0000000607071212 */ /* 0x010fc800078e3cff */
[----:B------:R-:W-:-:S04]  /*19990*/  @P1 LOP3.LUT R6, R7, R6, RZ, 0x3c, !PT ;  /* 0x0000000607061212 */ /* 0x000fc800078e3cff */
[----:B------:R-:W-:-:S05]  /*199a0*/  @P1 LOP3.LUT R7, R7, R6, RZ, 0x3c, !PT ;  /* 0x0000000607071212 */ /* 0x000fca00078e3cff */
[----:B------:R-:W4:Y:S04]  /*199b0*/  @P1 LDG.E.U16 R3, [R6.64] ;  /* 0x0000000806031981 */ /* 0x000f28000c1e1500 */
[----:B----4-:R0:W-:Y:S04]  /*199c0*/  STL [R1+0x134], R3 ;  /* 0x0001340301007387 */ /* 0x0101e80000100800 */
[----:B0-----:R-:W4:Y:S01]  /*199d0*/  LDL.LU R3, [R1+0x2768] ;  /* 0x0027680001037983 */ /* 0x001f220000300800 */
[----:B------:R-:W2:Y:S02]  /*199e0*/  LDL R6, [R1+0xa48] ;  /* 0x000a480001067983 */ /* 0x000ea40000100800 */
[----:B------:R-:W2:Y:S01]  /*199f0*/  LDL R7, [R1+0xa4c] ;  /* 0x000a4c0001077983 */ /* 0x000ea20000100800 */
[----:B----4-:R-:W-:-:S02]  /*19a00*/  PRMT R3, RZ, 0x7610, R3 ;  /* 0x00007610ff037816 */ /* 0x010fc40000000003 */
[----:B--2---:R-:W-:-:S04]  /*19a10*/  @P1 LOP3.LUT R7, R7, R6, RZ, 0x3c, !PT ;  /* 0x0000000607071212 */ /* 0x004fc800078e3cff */
[----:B------:R-:W-:-:S04]  /*19a20*/  @P1 LOP3.LUT R6, R7, R6, RZ, 0x3c, !PT ;  /* 0x0000000607061212 */ /* 0x000fc800078e3cff */
[----:B------:R-:W-:-:S05]  /*19a30*/  @P1 LOP3.LUT R7, R7, R6, RZ, 0x3c, !PT ;  /* 0x0000000607071212 */ /* 0x000fca00078e3cff */
[----:B------:R-:W2:Y:S04]  /*19a40*/  @P1 LDG.E.U16 R3, [R6.64] ;  /* 0x0000000806031981 */ /* 0x000ea8000c1e1500 */
[----:B--2---:R0:W-:Y:S04]  /*19a50*/  STL [R1+0x128], R3 ;  /* 0x0001280301007387 */ /* 0x0041e80000100800 */
[----:B0-----:R-:W2:Y:S01]  /*19a60*/  LDL.LU R3, [R1+0x2764] ;  /* 0x0027640001037983 */ /* 0x001ea20000300800 */
[----:B------:R-:W4:Y:S02]  /*19a70*/  LDL R6, [R1+0xa40] ;  /* 0x000a400001067983 */ /* 0x000f240000100800 */
[----:B------:R-:W4:Y:S01]  /*19a80*/  LDL R7, [R1+0xa44] ;  /* 0x000a440001077983 */ /* 0x000f220000100800 */
[----:B--2---:R-:W-:-:S02]  /*19a90*/  PRMT R3, RZ, 0x7610, R3 ;  /* 0x00007610ff037816 */ /* 0x004fc40000000003 */
[----:B----4-:R-:W-:-:S04]  /*19aa0*/  @P1 LOP3.LUT R7, R7, R6, RZ, 0x3c, !PT ;  /* 0x0000000607071212 */ /* 0x010fc800078e3cff */
        /* <DEDUP_REMOVED lines=16> */
[----:B------:R-:W-:-:S02]  /*19bb0*/  ISETP.GT.AND P0, PT, R4, 0x34, PT ;  /* 0x000000340400780c */ /* 0x000fc40003f04270 */
[----:B--2---:R-:W-:Y:S02]  /*19bc0*/  PRMT R3, RZ, 0x7610, R3 ;  /* 0x00007610ff037816 */ /* 0x004fe40000000003 */
        /* <DEDUP_REMOVED lines=149> */
[----:B------:R0:W2:Y:S04]  /*1a520*/  @P1 LDG.E.U16 R3, [R6.64] ;  /* 0x0000000806031981 */ /* 0x0000a8000c1e1500 */
[----:B0-----:R-:W4:Y:S04]  /*1a530*/  LDL R6, [R1+0x173c] ;  /* 0x00173c0001067983 */ /* 0x001f280000100800 */
[----:B------:R-:W4:Y:S01]  /*1a540*/  LDL R7, [R1+0x1744] ;  /* 0x0017440001077983 */ /* 0x000f220000100800 */
[----:B---3--:R-:W-:-:S03]  /*1a550*/  PRMT R13, RZ, 0x7610, R13 ;  /* 0x00007610ff0d7816 */ /* 0x008fc6000000000d */
[----:B--2---:R-:W-:Y:S01]  /*1a560*/  STL [R1+0x25b4], R3 ;  /* 0x0025b40301007387 */ /* 0x004fe20000100800 */
[----:B----4-:R-:W-:-:S04]  /*1a570*/  @P0 LOP3.LUT R7, R7, R6, RZ, 0x3c, !PT ;  /* 0x0000000607070212 */ /* 0x010fc800078e3cff */
[----:B------:R-:W-:-:S04]  /*1a580*/  @P0 LOP3.LUT R6, R7, R6, RZ, 0x3c, !PT ;  /* 0x0000000607060212 */ /* 0x000fc800078e3cff */
[----:B------:R-:W-:-:S05]  /*1a590*/  @P0 LOP3.LUT R7, R7, R6, RZ, 0x3c, !PT ;  /* 0x0000000607070212 */ /* 0x000fca00078e3cff */
[----:B------:R-:W2:Y:S04]  /*1a5a0*/  @P0 LDG.E.U16 R13, [R6.64] ;  /* 0x00000008060d0981 */ /* 0x000ea8000c1e1500 */
[----:B--2---:R0:W-:Y:S04]  /*1a5b0*/  STL [R1+0x140], R13 ;  /* 0x0001400d01007387 */ /* 0x0041e80000100800 */
[----:B0-----:R-:W2:Y:S01]  /*1a5c0*/  LDL.LU R13, [R1+0x2718] ;  /* 0x00271800010d7983 */ /* 0x001ea20000300800 */
[----:B------:R-:W3:Y:S02]  /*1a5d0*/  LDL R6, [R1+0x1730] ;  /* 0x0017300001067983 */ /* 0x000ee40000100800 */
[----:B------:R-:W3:Y:S01]  /*1a5e0*/  LDL R7, [R1+0x174c] ;  /* 0x00174c0001077983 */ /* 0x000ee20000100800 */
[----:B--2---:R-:W-:-:S02]  /*1a5f0*/  PRMT R13, RZ, 0x7610, R13 ;  /* 0x00007610ff0d7816 */ /* 0x004fc4000000000d */
[----:B---3--:R-:W-:-:S04]  /*1a600*/  @P0 LOP3.LUT R7, R7, R6, RZ, 0x3c, !PT ;  /* 0x0000000607070212 */ /* 0x008fc800078e3cff */
        /* <DEDUP_REMOVED lines=52> */
[----:B------:R-:W-:-:S02]  /*1a950*/  ISETP.GT.AND P1, PT, R4, 0x37, PT ;  /* 0x000000370400780c */ /* 0x000fc40003f24270 */
[----:B--2---:R-:W-:Y:S02]  /*1a960*/  PRMT R13, RZ, 0x7610, R13 ;  /* 0x00007610ff0d7816 */ /* 0x004fe4000000000d */
        /* <DEDUP_REMOVED lines=126> */
[----:B------:R-:W-:-:S02]  /*1b150*/  PRMT R2, RZ, 0x7610, R2 ;  /* 0x00007610ff027816 */ /* 0x000fc40000000002 */
[----:B---3--:R-:W-:-:S04]  /*1b160*/  @P0 LOP3.LUT R7, R7, R6, RZ, 0x3c, !PT ;  /* 0x0000000607070212 */ /* 0x008fc800078e3cff */
[----:B------:R-:W-:-:S04]  /*1b170*/  @P0 LOP3.LUT R6, R7, R6, RZ, 0x3c, !PT ;  /* 0x0000000607060212 */ /* 0x000fc800078e3cff */
[----:B------:R-:W-:-:S05]  /*1b180*/  @P0 LOP3.LUT R7, R7, R6, RZ, 0x3c, !PT ;  /* 0x0000000607070212 */ /* 0x000fca00078e3cff */
[----:B------:R-:W3:Y:S04]  /*1b190*/  @P0 LDG.E.U16 R2, [R6.64] ;  /* 0x0000000806020981 */ /* 0x000ee8000c1e1500 */
[----:B---3--:R0:W-:Y:S04]  /*1b1a0*/  STL [R1+0x94], R2 ;  /* 0x0000940201007387 */ /* 0x0081e80000100800 */
[----:B0-----:R-:W3:Y:S01]  /*1b1b0*/  LDL.LU R2, [R1+0x26c4] ;  /* 0x0026c40001027983 */ /* 0x001ee20000300800 */
[----:B------:R-:W4:Y:S02]  /*1b1c0*/  LDL R6, [R1+0x17e8] ;  /* 0x0017e80001067983 */ /* 0x000f240000100800 */
[----:B------:R-:W4:Y:S01]  /*1b1d0*/  LDL R7, [R1+0x17f8] ;  /* 0x0017f80001077983 */ /* 0x000f220000100800 */
[----:B------:R-:W-:-:S02]  /*1b1e0*/  PRMT R12, RZ, 0x7610, R12 ;  /* 0x00007610ff0c7816 */ /* 0x000fc4000000000c */
        /* <DEDUP_REMOVED lines=8> */
[----:B------:R-:W-:-:S02]  /*1b270*/  PRMT R27, RZ, 0x7610, R27 ;  /* 0x00007610ff1b7816 */ /* 0x000fc4000000001b */
[----:B------:R-:W-:Y:S02]  /*1b280*/  ISETP.GT.AND P1, PT, R4, 0x39, PT ;  /* 0x000000390400780c */ /* 0x000fe40003f24270 */
[----:B--2---:R-:W-:-:S04]  /*1b290*/  @P0 LOP3.LUT R7, R7, R6, RZ, 0x3c, !PT ;  /* 0x0000000607070212 */ /* 0x004fc800078e3cff */
[----:B------:R-:W-:-:S04]  /*1b2a0*/  @P0 LOP3.LUT R6, R7, R6, RZ, 0x3c, !PT ;  /* 0x0000000607060212 */ /* 0x000fc800078e3cff */
[----:B------:R-:W-:-:S05]  /*1b2b0*/  @P0 LOP3.LUT R7, R7, R6, RZ, 0x3c, !PT ;  /* 0x0000000607070212 */ /* 0x000fca00078e3cff */
[----:B------:R-:W2:Y:S04]  /*1b2c0*/  @P0 LDG.E.U16 R27, [R6.64] ;  /* 0x00000008061b0981 */ /* 0x000ea8000c1e1500 */
[----:B--2---:R0:W-:Y:S04]  /*1b2d0*/  STL [R1+0x8c], R27 ;  /* 0x00008c1b01007387 */ /* 0x0041e80000100800 */
[----:B0-----:R-:W2:Y:S01]  /*1b2e0*/  LDL.LU R27, [R1+0x26bc] ;  /* 0x0026bc00011b7983 */ /* 0x001ea20000300800 */
[----:B------:R-:W2:Y:S02]  /*1b2f0*/  LDL R6, [R1+0x17fc] ;  /* 0x0017fc0001067983 */ /* 0x000ea40000100800 */
[----:B------:R-:W2:Y:S01]  /*1b300*/  LDL R7, [R1+0x1804] ;  /* 0x0018040001077983 */ /* 0x000ea20000100800 */
[----:B------:R-:W-:-:S02]  /*1b310*/  PRMT R26, RZ, 0x7610, R26 ;  /* 0x00007610ff1a7816 */ /* 0x000fc4000000001a */
        /* <DEDUP_REMOVED lines=103> */
[----:B------:R0:W2:Y:S04]  /*1b990*/  @P0 LDG.E.U16 R13, [R6.64] ;  /* 0x00000008060d0981 */ /* 0x0000a8000c1e1500 */
[----:B0-----:R-:W3:Y:S04]  /*1b9a0*/  LDL R6, [R1+0x185c] ;  /* 0x00185c0001067983 */ /* 0x001ee80000100800 */
[----:B------:R-:W3:Y:S01]  /*1b9b0*/  LDL R7, [R1+0x1864] ;  /* 0x0018640001077983 */ /* 0x000ee20000100800 */
[----:B------:R-:W-:-:S03]  /*1b9c0*/  PRMT R9, RZ, 0x7610, R9 ;  /* 0x00007610ff097816 */ /* 0x000fc60000000009 */
[----:B--2---:R0:W-:Y:S04]  /*1b9d0*/  STL [R1+0x54], R13 ;  /* 0x0000540d01007387 */ /* 0x0041e80000100800 */
[----:B0-----:R-:W2:Y:S01]  /*1b9e0*/  LDL R13, [R1+0x188c] ;  /* 0x00188c00010d7983 */ /* 0x001ea20000100800 */
[----:B---3--:R-:W-:-:S04]  /*1b9f0*/  @P0 LOP3.LUT R7, R7, R6, RZ, 0x3c, !PT ;  /* 0x0000000607070212 */ /* 0x008fc800078e3cff */
[----:B------:R-:W-:-:S04]  /*1ba00*/  @P0 LOP3.LUT R6, R7, R6, RZ, 0x3c, !PT ;  /* 0x0000000607060212 */ /* 0x000fc800078e3cff */
[----:B------:R-:W-:-:S05]  /*1ba10*/  @P0 LOP3.LUT R7, R7, R6, RZ, 0x3c, !PT ;  /* 0x0000000607070212 */ /* 0x000fca00078e3cff */
[----:B------:R-:W3:Y:S04]  /*1ba20*/  @P0 LDG.E.U16 R9, [R6.64] ;  /* 0x0000000806090981 */ /* 0x000ee8000c1e1500 */
[----:B---3--:R0:W-:Y:S04]  /*1ba30*/  STL [R1+0x4c], R9 ;  /* 0x00004c0901007387 */ /* 0x0081e80000100800 */
[----:B0-----:R-:W3:Y:S01]  /*1ba40*/  LDL.LU R9, [R1+0x268c] ;  /* 0x00268c0001097983 */ /* 0x001ee20000300800 */
        /* <DEDUP_REMOVED lines=34> */
[----:B------:R-:W2:Y:S01]  /*1bc70*/  @P1 LDG.E.U16 R20, [R6.64] ;  /* 0x0000000806141981 */ /* 0x000ea2000c1e1500 */
[----:B------:R-:W-:-:S03]  /*1bc80*/  PRMT R18, RZ, 0x7610, R18 ;  /* 0x00007610ff127816 */ /* 0x000fc60000000012 */
[----:B--2---:R0:W-:Y:S04]  /*1bc90*/  STL [R1+0x2c], R20 ;  /* 0x00002c1401007387 */ /* 0x0041e80000100800 */
[----:B0-----:R-:W2:Y:S01]  /*1bca0*/  LDL.LU R20, [R1+0x267c] ;  /* 0x00267c0001147983 */ /* 0x001ea20000300800 */
[----:B------:R-:W2:Y:S02]  /*1bcb0*/  LDL R7, [R1+0x1870] ;  /* 0x0018700001077983 */ /* 0x000ea40000100800 */
[----:B------:R-:W-:Y:S02]  /*1bcc0*/  @P1 IMAD.MOV.U32 R6, RZ, RZ, R13 ;  /* 0x000000ffff061224 */ /* 0x000fe400078e000d */
[----:B------:R-:W3:Y:S04]  /*1bcd0*/  LDL R13, [R1+0x18b8] ;  /* 0x0018b800010d7983 */ /* 0x000ee80000100800 */
[----:B--2---:R-:W2:Y:S04]  /*1bce0*/  @P1 LDG.E.U16 R18, [R6.64] ;  /* 0x0000000806121981 */ /* 0x004ea8000c1e1500 */
        /* <DEDUP_REMOVED lines=12> */
[----:B--2---:R-:W-:Y:S01]  /*1bdb0*/  STL [R1+0x2628], R3 ;  /* 0x0026280301007387 */ /* 0x004fe20000100800 */
        /* <DEDUP_REMOVED lines=13> */
[----:B---3--:R0:W-:Y:S01]  /*1be90*/  STL [R1+0xc], R2 ;  /* 0x00000c0201007387 */ /* 0x0081e20000100800 */
[----:B------:R-:W3:Y:S02]  /*1bea0*/  LDL R6, [R1+0x1890] ;  /* 0x0018900001067983 */ /* 0x000ee40000100800 */
[----:B------:R-:W3:Y:S01]  /*1beb0*/  LDL R7, [R1+0x18ac] ;  /* 0x0018ac0001077983 */ /* 0x000ee20000100800 */
[----:B------:R-:W-:Y:S02]  /*1bec0*/  PRMT R3, RZ, 0x7610, R3 ;  /* 0x00007610ff037816 */ /* 0x000fe40000000003 */
[----:B----4-:R-:W-:-:S02]  /*1bed0*/  PRMT R12, RZ, 0x7610, R12 ;  /* 0x00007610ff0c7816 */ /* 0x010fc4000000000c */
[----:B------:R-:W-:Y:S02]  /*1bee0*/  PRMT R27, RZ, 0x7610, R27 ;  /* 0x00007610ff1b7816 */ /* 0x000fe4000000001b */
[----:B------:R-:W-:Y:S02]  /*1bef0*/  ISETP.GT.AND P0, PT, R4, 0x3c, PT ;  /* 0x0000003c0400780c */ /* 0x000fe40003f04270 */
[----:B------:R-:W-:Y:S02]  /*1bf00*/  PRMT R26, RZ, 0x7610, R26 ;  /* 0x00007610ff1a7816 */ /* 0x000fe4000000001a */
[----:B------:R-:W-:Y:S02]  /*1bf10*/  PRMT R24, RZ, 0x7610, R24 ;  /* 0x00007610ff187816 */ /* 0x000fe40000000018 */
[----:B------:R-:W-:Y:S02]  /*1bf20*/  PRMT R23, RZ, 0x7610, R23 ;  /* 0x00007610ff177816 */ /* 0x000fe40000000017 */
[----:B------:R-:W-:-:S02]  /*1bf30*/  PRMT R22, RZ, 0x7610, R22 ;  /* 0x00007610ff167816 */ /* 0x000fc40000000016 */
[----:B------:R-:W-:Y:S02]  /*1bf40*/  PRMT R21, RZ, 0x7610, R21 ;  /* 0x00007610ff157816 */ /* 0x000fe40000000015 */
[----:B------:R-:W-:Y:S02]  /*1bf50*/  PRMT R19, RZ, 0x7610, R19 ;  /* 0x00007610ff137816 */ /* 0x000fe40000000013 */
        /* <DEDUP_REMOVED lines=14> */
[----:B--2---:R-:W-:Y:S01]  /*1c040*/  PRMT R16, RZ, 0x7610, R16 ;  /* 0x00007610ff107816 */ /* 0x004fe20000000010 */
[----:B0-----:R-:W0:Y:S02]  /*1c050*/  S2R R2, SR_TID.X ;  /* 0x0000000000027919 */ /* 0x001e240000002100 */
[----:B0-----:R-:W-:-:S05]  /*1c060*/  LOP3.LUT R2, R2, 0x3f, RZ, 0xc0, !PT ;  /* 0x0000003f02027812 */ /* 0x001fca00078ec0ff */
[----:B------:R-:W-:Y:S01]  /*1c070*/  IMAD.SHL.U32 R2, R2, 0x2, RZ ;  /* 0x0000000202027824 */ /* 0x000fe200078e00ff */
[----:B---3--:R-:W-:-:S04]  /*1c080*/  @P1 LOP3.LUT R7, R7, R6, RZ, 0x3c, !PT ;  /* 0x0000000607071212 */ /* 0x008fc800078e3cff */
[----:B------:R-:W-:-:S04]  /*1c090*/  @P1 LOP3.LUT R6, R7, R6, RZ, 0x3c, !PT ;  /* 0x0000000607061212 */ /* 0x000fc800078e3cff */
[----:B------:R-:W-:-:S05]  /*1c0a0*/  @P1 LOP3.LUT R7, R7, R6, RZ, 0x3c, !PT ;  /* 0x0000000607071212 */ /* 0x000fca00078e3cff */
[----:B------:R0:W2:Y:S04]  /*1c0b0*/  @P1 LDG.E.U16 R3, [R6.64] ;  /* 0x0000000806031981 */ /* 0x0000a8000c1e1500 */
[----:B0-----:R-:W3:Y:S01]  /*1c0c0*/  LDL R7, [R1+0x18a8] ;  /* 0x0018a80001077983 */ /* 0x001ee20000100800 */
[----:B------:R-:W-:-:S03]  /*1c0d0*/  @P1 IMAD.MOV.U32 R6, RZ, RZ, R13 ;  /* 0x000000ffff061224 */ /* 0x000fc600078e000d */
[----:B--2---:R0:W-:Y:S01]  /*1c0e0*/  STL [R1+0x8], R3 ;  /* 0x0000080301007387 */ /* 0x0041e20000100800 */
[----:B------:R-:W2:Y:S03]  /*1c0f0*/  LDL R13, [R1+0x18c8] ;  /* 0x0018c800010d7983 */ /* 0x000ea60000100800 */
[----:B---3--:R1:W3:Y:S04]  /*1c100*/  @P1 LDG.E.U16 R12, [R6.64] ;  /* 0x00000008060c1981 */ /* 0x0082e8000c1e1500 */
[----:B0-----:R-:W4:Y:S04]  /*1c110*/  LDL R3, [R1+0x18cc] ;  /* 0x0018cc0001037983 */ /* 0x001f280000100800 */
[----:B-1----:R-:W2:Y:S04]  /*1c120*/  LDL R6, [R1+0x18b4] ;  /* 0x0018b40001067983 */ /* 0x002ea80000100800 */
[----:B------:R-:W2:Y:S02]  /*1c130*/  LDL R7, [R1+0x18c0] ;  /* 0x0018c00001077983 */ /* 0x000ea40000100800 */
[----:B--2---:R-:W-:-:S04]  /*1c140*/  @P1 LOP3.LUT R7, R7, R6, RZ, 0x3c, !PT ;  /* 0x0000000607071212 */ /* 0x004fc800078e3cff */
[----:B------:R-:W-:-:S04]  /*1c150*/  @P1 LOP3.LUT R6, R7, R6, RZ, 0x3c, !PT ;  /* 0x0000000607061212 */ /* 0x000fc800078e3cff */
[----:B------:R-:W-:Y:S01]  /*1c160*/  @P1 LOP3.LUT R7, R7, R6, RZ, 0x3c, !PT ;  /* 0x0000000607071212 */ /* 0x000fe200078e3cff */
[----:B---3--:R0:W-:Y:S04]  /*1c170*/  STL [R1+0x4], R12 ;  /* 0x0000040c01007387 */ /* 0x0081e80000100800 */
[----:B------:R1:W2:Y:S04]  /*1c180*/  @P1 LDG.E.U16 R27, [R6.64] ;  /* 0x00000008061b1981 */ /* 0x0002a8000c1e1500 */
[----:B0-----:R-:W3:Y:S04]  /*1c190*/  LDL R12, [R1+0x18d8] ;  /* 0x0018d800010c7983 */ /* 0x001ee80000100800 */
[----:B-1----:R-:W2:Y:S04]  /*1c1a0*/  LDL R6, [R1+0x18bc] ;  /* 0x0018bc0001067983 */ /* 0x002ea80000100800 */
[----:B------:R-:W2:Y:S02]  /*1c1b0*/  LDL R7, [R1+0x18c4] ;  /* 0x0018c40001077983 */ /* 0x000ea40000100800 */
[----:B--2---:R-:W-:-:S04]  /*1c1c0*/  @P0 LOP3.LUT R7, R7, R6, RZ, 0x3c, !PT ;  /* 0x0000000607070212 */ /* 0x004fc800078e3cff */
[----:B------:R-:W-:-:S04]  /*1c1d0*/  @P0 LOP3.LUT R6, R7, R6, RZ, 0x3c, !PT ;  /* 0x0000000607060212 */ /* 0x000fc800078e3cff */
[----:B------:R-:W-:Y:S01]  /*1c1e0*/  @P0 LOP3.LUT R7, R7, R6, RZ, 0x3c, !PT ;  /* 0x0000000607070212 */ /* 0x000fe200078e3cff */
[----:B------:R0:W-:Y:S04]  /*1c1f0*/  STL [R1+0x2624], R27 ;  /* 0x0026241b01007387 */ /* 0x0001e80000100800 */
[----:B------:R1:W2:Y:S04]  /*1c200*/  @P0 LDG.E.U16 R26, [R6.64] ;  /* 0x00000008061a0981 */ /* 0x0002a8000c1e1500 */
[----:B0-----:R-:W2:Y:S04]  /*1c210*/  LDL R27, [R1+0x18e4] ;  /* 0x0018e400011b7983 */ /* 0x001ea80000100800 */
[----:B-1----:R-:W2:Y:S01]  /*1c220*/  LDL R7, [R1+0x18b0] ;  /* 0x0018b00001077983 */ /* 0x002ea20000100800 */
[----:B----4-:R-:W-:-:S05]  /*1c230*/  @P0 IMAD.MOV.U32 R6, RZ, RZ, R3 ;  /* 0x000000ffff060224 */ /* 0x010fca00078e0003 */
[----:B--2---:R3:W2:Y:S04]  /*1c240*/  @P0 LDG.E.U16 R24, [R6.64] ;  /* 0x0000000806180981 */ /* 0x0046a8000c1e1500 */
[----:B------:R0:W-:Y:S01]  /*1c250*/  STL [R1+0x25f8], R26 ;  /* 0x0025f81a01007387 */ /* 0x0001e20000100800 */
[----:B------:R-:W4:Y:S02]  /*1c260*/  LDL R3, [R1+0x18ec] ;  /* 0x0018ec0001037983 */ /* 0x000f240000100800 */
[----:B---3--:R-:W-:Y:S02]  /*1c270*/  @P0 IMAD.MOV.U32 R6, RZ, RZ, R12 ;  /* 0x000000ffff060224 */ /* 0x008fe400078e000c */
[----:B------:R-:W-:Y:S01]  /*1c280*/  @P0 IMAD.MOV.U32 R7, RZ, RZ, R13 ;  /* 0x000000ffff070224 */ /* 0x000fe200078e000d */
[----:B0-----:R-:W3:Y:S04]  /*1c290*/  LDL R26, [R1+0x18d0] ;  /* 0x0018d000011a7983 */ /* 0x001ee80000100800 */
[----:B------:R0:W3:Y:S04]  /*1c2a0*/  @P0 LDG.E.U16 R23, [R6.64] ;  /* 0x0000000806170981 */ /* 0x0000e8000c1e1500 */
[----:B--2---:R1:W-:Y:S01]  /*1c2b0*/  STL [R1+0x25fc], R24 ;  /* 0x0025fc1801007387 */ /* 0x0043e20000100800 */
[----:B0-----:R-:W2:Y:S02]  /*1c2c0*/  LDL R6, [R1+0x18d4] ;  /* 0x0018d40001067983 */ /* 0x001ea40000100800 */
[----:B------:R-:W2:Y:S02]  /*1c2d0*/  LDL R7, [R1+0x18e0] ;  /* 0x0018e00001077983 */ /* 0x000ea40000100800 */
[----:B------:R-:W3:Y:S01]  /*1c2e0*/  LDL R13, [R1+0x18e8] ;  /* 0x0018e800010d7983 */ /* 0x000ee20000100800 */
[----:B------:R-:W3:Y:S04]  /*1c2f0*/  LDL R12, [R1+0x18f8] ;  /* 0x0018f800010c7983 */ /* 0x000ee80000100800 */
[----:B-1----:R-:W3:Y:S01]  /*1c300*/  LDL R24, [R1+0x18dc] ;  /* 0x0018dc0001187983 */ /* 0x002ee20000100800 */
[----:B--2---:R-:W-:-:S04]  /*1c310*/  @P0 LOP3.LUT R7, R7, R6, RZ, 0x3c, !PT ;  /* 0x0000000607070212 */ /* 0x004fc800078e3cff */
[----:B------:R-:W-:-:S04]  /*1c320*/  @P0 LOP3.LUT R6, R7, R6, RZ, 0x3c, !PT ;  /* 0x0000000607060212 */ /* 0x000fc800078e3cff */
[----:B------:R-:W-:-:S05]  /*1c330*/  @P0 LOP3.LUT R7, R7, R6, RZ, 0x3c, !PT ;  /* 0x0000000607070212 */ /* 0x000fca00078e3cff */
[----:B------:R0:W2:Y:S04]  /*1c340*/  @P0 LDG.E.U16 R22, [R6.64] ;  /* 0x0000000806160981 */ /* 0x0000a8000c1e1500 */
[----:B---3--:R-:W-:Y:S01]  /*1c350*/  STL [R1+0x2600], R23 ;  /* 0x0026001701007387 */ /* 0x008fe20000100800 */
[----:B0-----:R-:W-:Y:S02]  /*1c360*/  @P0 IMAD.MOV.U32 R7, RZ, RZ, R24 ;  /* 0x000000ffff070224 */ /* 0x001fe400078e0018 */
[----:B------:R-:W-:-:S05]  /*1c370*/  @P0 IMAD.MOV.U32 R6, RZ, RZ, R27 ;  /* 0x000000ffff060224 */ /* 0x000fca00078e001b */
[----:B------:R4:W3:Y:S04]  /*1c380*/  @P0 LDG.E.U16 R21, [R6.64] ;  /* 0x0000000806150981 */ /* 0x0008e8000c1e1500 */
[----:B--2---:R0:W-:Y:S01]  /*1c390*/  STL [R1+0x2604], R22 ;  /* 0x0026041601007387 */ /* 0x0041e20000100800 */
[----:B------:R-:W2:Y:S03]  /*1c3a0*/  LDL R24, [R1+0x18f4] ;  /* 0x0018f40001187983 */ /* 0x000ea60000100800 */
[----:B0-----:R-:W2:Y:S01]  /*1c3b0*/  LDL R22, [R1+0x1900] ;  /* 0x0019000001167983 */ /* 0x001ea20000100800 */
[----:B----4-:R-:W-:Y:S02]  /*1c3c0*/  @P0 IMAD.MOV.U32 R6, RZ, RZ, R3 ;  /* 0x000000ffff060224 */ /* 0x010fe400078e0003 */
[----:B------:R-:W-:-:S05]  /*1c3d0*/  @P0 IMAD.MOV.U32 R7, RZ, RZ, R26 ;  /* 0x000000ffff070224 */ /* 0x000fca00078e001a */
[----:B------:R0:W4:Y:S02]  /*1c3e0*/  @P0 LDG.E.U16 R19, [R6.64] ;  /* 0x0000000806130981 */ /* 0x000124000c1e1500 */
[----:B0-----:R-:W-:Y:S02]  /*1c3f0*/  @P0 IMAD.MOV.U32 R6, RZ, RZ, R12 ;  /* 0x000000ffff060224 */ /* 0x001fe400078e000c */
[----:B------:R-:W-:-:S05]  /*1c400*/  @P0 IMAD.MOV.U32 R7, RZ, RZ, R13 ;  /* 0x000000ffff070224 */ /* 0x000fca00078e000d */
[----:B------:R2:W4:Y:S04]  /*1c410*/  @P0 LDG.E.U16 R17, [R6.64] ;  /* 0x0000000806110981 */ /* 0x000528000c1e1500 */
[----:B---3--:R-:W-:Y:S01]  /*1c420*/  STL [R1+0x2608], R21 ;  /* 0x0026081501007387 */ /* 0x008fe20000100800 */
[----:B------:R-:W3:Y:S02]  /*1c430*/  LDL R23, [R1+0x18fc] ;  /* 0x0018fc0001177983 */ /* 0x000ee40000100800 */
[----:B------:R-:W3:Y:S02]  /*1c440*/  LDL R3, [R1+0x1904] ;  /* 0x0019040001037983 */ /* 0x000ee40000100800 */
[----:B--2---:R-:W-:Y:S02]  /*1c450*/  @P0 IMAD.MOV.U32 R7, RZ, RZ, R24 ;  /* 0x000000ffff070224 */ /* 0x004fe400078e0018 */
[----:B------:R-:W-:-:S05]  /*1c460*/  @P0 IMAD.MOV.U32 R6, RZ, RZ, R22 ;  /* 0x000000ffff060224 */ /* 0x000fca00078e0016 */
[----:B------:R3:W2:Y:S04]  /*1c470*/  @P0 LDG.E.U16 R15, [R6.64] ;  /* 0x00000008060f0981 */ /* 0x0006a8000c1e1500 */
[----:B----4-:R-:W-:Y:S01]  /*1c480*/  STL [R1+0x260c], R19 ;  /* 0x00260c1301007387 */ /* 0x010fe20000100800 */
[----:B------:R-:W4:Y:S02]  /*1c490*/  LDL R13, [R1+0x18f0] ;  /* 0x0018f000010d7983 */ /* 0x000f240000100800 */
[----:B------:R-:W4:Y:S01]  /*1c4a0*/  LDL R12, [R1+0x190c] ;  /* 0x00190c00010c7983 */ /* 0x000f220000100800 */
[----:B------:R-:W-:Y:S01]  /*1c4b0*/  ISETP.GT.AND P1, PT, R4, 0x3d, PT ;  /* 0x0000003d0400780c */ /* 0x000fe20003f24270 */
[----:B------:R0:W-:Y:S01]  /*1c4c0*/  STL [R1+0x2610], R17 ;  /* 0x0026101101007387 */ /* 0x0001e20000100800 */
[----:B------:R-:W4:Y:S03]  /*1c4d0*/  LDL R22, [R1+0x1908] ;  /* 0x0019080001167983 */ /* 0x000f260000100800 */
[----:B0-----:R-:W4:Y:S08]  /*1c4e0*/  LDL R17, [R1+0x1918] ;  /* 0x0019180001117983 */ /* 0x001f300000100800 */
[----:B---3--:R-:W-:-:S02]  /*1c4f0*/  @P1 IMAD.MOV.U32 R6, RZ, RZ, R3 ;  /* 0x000000ffff061224 */ /* 0x008fc400078e0003 */
[----:B------:R-:W-:-:S05]  /*1c500*/  @P1 IMAD.MOV.U32 R7, RZ, RZ, R23 ;  /* 0x000000ffff071224 */ /* 0x000fca00078e0017 */
[----:B------:R4:W3:Y:S04]  /*1c510*/  @P1 LDG.E.U16 R14, [R6.64] ;  /* 0x00000008060e1981 */ /* 0x0008e8000c1e1500 */
[----:B--2---:R-:W-:Y:S01]  /*1c520*/  STL [R1+0x2614], R15 ;  /* 0x0026140f01007387 */ /* 0x004fe20000100800 */
[----:B------:R-:W2:Y:S02]  /*1c530*/  LDL R26, [R1+0x1914] ;  /* 0x00191400011a7983 */ /* 0x000ea40000100800 */
[----:B------:R-:W2:Y:S02]  /*1c540*/  LDL R24, [R1+0x1920] ;  /* 0x0019200001187983 */ /* 0x000ea40000100800 */
[----:B------:R-:W2:Y:S01]  /*1c550*/  LDL R23, [R1+0x191c] ;  /* 0x00191c0001177983 */ /* 0x000ea20000100800 */
[----:B------:R-:W2:Y:S01]  /*1c560*/  LDL R3, [R1+0x1924] ;  /* 0x0019240001037983 */ /* 0x000ea20000100800 */
[----:B----4-:R-:W-:-:S02]  /*1c570*/  @P1 IMAD.MOV.U32 R6, RZ, RZ, R12 ;  /* 0x000000ffff061224 */ /* 0x010fc400078e000c */
        /* <DEDUP_REMOVED lines=10> */
[----:B------:R0:W2:Y:S02]  /*1c620*/  @P1 LDG.E.U16 R9, [R6.64] ;  /* 0x0000000806091981 */ /* 0x0000a4000c1e1500 */
[----:B0-----:R-:W-:Y:S02]  /*1c630*/  @P1 IMAD.MOV.U32 R6, RZ, RZ, R3 ;  /* 0x000000ffff061224 */ /* 0x001fe400078e0003 */
[----:B------:R-:W-:-:S05]  /*1c640*/  @P1 IMAD.MOV.U32 R7, RZ, RZ, R23 ;  /* 0x000000ffff071224 */ /* 0x000fca00078e0017 */
[----:B------:R0:W2:Y:S04]  /*1c650*/  @P1 LDG.E.U16 R8, [R6.64] ;  /* 0x0000000806081981 */ /* 0x0000a8000c1e1500 */
[----:B----4-:R-:W-:Y:S01]  /*1c660*/  STL [R1+0x25bc], R11 ;  /* 0x0025bc0b01007387 */ /* 0x010fe20000100800 */
[----:B------:R-:W4:Y:S02]  /*1c670*/  LDL R22, [R1+0x1928] ;  /* 0x0019280001167983 */ /* 0x000f240000100800 */
[----:B------:R-:W4:Y:S01]  /*1c680*/  LDL R17, [R1+0x1938] ;  /* 0x0019380001117983 */ /* 0x000f220000100800 */
[----:B------:R1:W-:Y:S01]  /*1c690*/  STL [R1+0x25c0], R10 ;  /* 0x0025c00a01007387 */ /* 0x0003e20000100800 */
[----:B0-----:R-:W-:-:S06]  /*1c6a0*/  PRMT R7, RZ, 0x7610, R7 ;  /* 0x00007610ff077816 */ /* 0x001fcc0000000007 */
[----:B---3--:R4:W3:Y:S04]  /*1c6b0*/  @P1 LDG.E.U16 R7, [R12.64] ;  /* 0x000000080c071981 */ /* 0x0088e8000c1e1500 */
[----:B--2---:R-:W-:Y:S01]  /*1c6c0*/  STL [R1+0x25c4], R9 ;  /* 0x0025c40901007387 */ /* 0x004fe20000100800 */
[----:B------:R-:W2:Y:S02]  /*1c6d0*/  LDL R27, [R1+0x1934] ;  /* 0x00193400011b7983 */ /* 0x000ea40000100800 */
[----:B------:R-:W2:Y:S01]  /*1c6e0*/  LDL R3, [R1+0x1940] ;  /* 0x0019400001037983 */ /* 0x000ea20000100800 */
[----:B------:R0:W-:Y:S01]  /*1c6f0*/  STL [R1+0x25c8], R8 ;  /* 0x0025c80801007387 */ /* 0x0001e20000100800 */
[----:B------:R-:W2:Y:S02]  /*1c700*/  LDL R26, [R1+0x193c] ;  /* 0x00193c00011a7983 */ /* 0x000ea40000100800 */
[----:B------:R-:W2:Y:S01]  /*1c710*/  LDL R24, [R1+0x1944] ;  /* 0x0019440001187983 */ /* 0x000ea20000100800 */
[----:B------:R-:W-:-:S02]  /*1c720*/  PRMT R6, RZ, 0x7610, R6 ;  /* 0x00007610ff067816 */ /* 0x000fc40000000006 */
[----:B------:R-:W-:Y:S01]  /*1c730*/  ISETP.GT.AND P0, PT, R4, 0x3e, PT ;  /* 0x0000003e0400780c */ /* 0x000fe20003f04270 */
[----:B----4-:R-:W-:Y:S02]  /*1c740*/  @P1 IMAD.MOV.U32 R12, RZ, RZ, R17 ;  /* 0x000000ffff0c1224 */ /* 0x010fe400078e0011 */
[----:B------:R-:W-:-:S05]  /*1c750*/  @P1 IMAD.MOV.U32 R13, RZ, RZ, R22 ;  /* 0x000000ffff0d1224 */ /* 0x000fca00078e0016 */
[----:B------:R2:W4:Y:S01]  /*1c760*/  @P1 LDG.E.U16 R6, [R12.64] ;  /* 0x000000080c061981 */ /* 0x000522000c1e1500 */
[----:B-1----:R-:W-:-:S03]  /*1c770*/  PRMT R10, RZ, 0x7610, R10 ;  /* 0x00007610ff0a7816 */ /* 0x002fc6000000000a */
[----:B---3--:R1:W-:Y:S01]  /*1c780*/  STL [R1+0x25cc], R7 ;  /* 0x0025cc0701007387 */ /* 0x0083e20000100800 */
[----:B------:R-:W3:Y:S02]  /*1c790*/  LDL R23, [R1+0x1930] ;  /* 0x0019300001177983 */ /* 0x000ee40000100800 */
[----:B0-----:R-:W3:Y:S02]  /*1c7a0*/  LDL R8, [R1+0x194c] ;  /* 0x00194c0001087983 */ /* 0x001ee40000100800 */
[----:B------:R-:W3:Y:S01]  /*1c7b0*/  LDL R22, [R1+0x1948] ;  /* 0x0019480001167983 */ /* 0x000ee20000100800 */
[----:B------:R-:W3:Y:S01]  /*1c7c0*/  LDL R17, [R1+0x1958] ;  /* 0x0019580001117983 */ /* 0x000ee20000100800 */
[----:B--2---:R-:W-:Y:S02]  /*1c7d0*/  @P1 IMAD.MOV.U32 R13, RZ, RZ, R27 ;  /* 0x000000ffff0d1224 */ /* 0x004fe400078e001b */
[----:B------:R-:W-:-:S05]  /*1c7e0*/  @P1 IMAD.MOV.U32 R12, RZ, RZ, R3 ;  /* 0x000000ffff0c1224 */ /* 0x000fca00078e0003 */
[----:B------:R0:W2:Y:S02]  /*1c7f0*/  @P1 LDG.E.U16 R5, [R12.64] ;  /* 0x000000080c051981 */ /* 0x0000a4000c1e1500 */
[----:B0-----:R-:W-:Y:S02]  /*1c800*/  @P0 IMAD.MOV.U32 R13, RZ, RZ, R26 ;  /* 0x000000ffff0d0224 */ /* 0x001fe400078e001a */
[----:B------:R-:W-:-:S05]  /*1c810*/  @P0 IMAD.MOV.U32 R12, RZ, RZ, R24 ;  /* 0x000000ffff0c0224 */ /* 0x000fca00078e0018 */
[----:B------:R3:W2:Y:S01]  /*1c820*/  @P0 LDG.E.U16 R10, [R12.64] ;  /* 0x000000080c0a0981 */ /* 0x0006a2000c1e1500 */
[----:B-1----:R-:W-:-:S03]  /*1c830*/  PRMT R7, RZ, 0x7610, R7 ;  /* 0x00007610ff077816 */ /* 0x002fc60000000007 */
[----:B----4-:R0:W-:Y:S01]  /*1c840*/  STL [R1+0x25d0], R6 ;  /* 0x0025d00601007387 */ /* 0x0101e20000100800 */
[----:B------:R-:W4:Y:S01]  /*1c850*/  LDL R3, [R1+0x1960] ;  /* 0x0019600001037983 */ /* 0x000f220000100800 */
[----:B------:R-:W-:Y:S01]  /*1c860*/  PRMT R15, RZ, 0x7610, R15 ;  /* 0x00007610ff0f7816 */ /* 0x000fe2000000000f */
[----:B---3--:R-:W-:Y:S02]  /*1c870*/  @P0 IMAD.MOV.U32 R13, RZ, RZ, R23 ;  /* 0x000000ffff0d0224 */ /* 0x008fe400078e0017 */
[----:B------:R-:W-:Y:S01]  /*1c880*/  @P0 IMAD.MOV.U32 R12, RZ, RZ, R8 ;  /* 0x000000ffff0c0224 */ /* 0x000fe200078e0008 */
[----:B0-----:R-:W3:Y:S04]  /*1c890*/  LDL R6, [R1+0x1954] ;  /* 0x0019540001067983 */ /* 0x001ee80000100800 */
[----:B------:R0:W3:Y:S02]  /*1c8a0*/  @P0 LDG.E.U16 R7, [R12.64] ;  /* 0x000000080c070981 */ /* 0x0000e4000c1e1500 */
[----:B0-----:R-:W-:-:S02]  /*1c8b0*/  @P0 IMAD.MOV.U32 R12, RZ, RZ, R17 ;  /* 0x000000ffff0c0224 */ /* 0x001fc400078e0011 */
[----:B------:R-:W-:-:S05]  /*1c8c0*/  @P0 IMAD.MOV.U32 R13, RZ, RZ, R22 ;  /* 0x000000ffff0d0224 */ /* 0x000fca00078e0016 */
[----:B------:R4:W3:Y:S04]  /*1c8d0*/  @P0 LDG.E.U16 R15, [R12.64] ;  /* 0x000000080c0f0981 */ /* 0x0008e8000c1e1500 */
[----:B--2---:R0:W-:Y:S04]  /*1c8e0*/  STL [R1+0x25d4], R5 ;  /* 0x0025d40501007387 */ /* 0x0041e80000100800 */
[----:B------:R1:W-:Y:S04]  /*1c8f0*/  STL [R1+0x60], R10 ;  /* 0x0000600a01007387 */ /* 0x0003e80000100800 */
[----:B0-----:R-:W2:Y:S01]  /*1c900*/  LDL R5, [R1+0x1964] ;  /* 0x0019640001057983 */ /* 0x001ea20000100800 */
[----:B------:R-:W-:Y:S01]  /*1c910*/  PRMT R21, RZ, 0x7610, R21 ;  /* 0x00007610ff157816 */ /* 0x000fe20000000015 */
[----:B------:R-:W2:Y:S02]  /*1c920*/  LDL R8, [R1+0x1950] ;  /* 0x0019500001087983 */ /* 0x000ea40000100800 */
[----:B-1----:R-:W2:Y:S01]  /*1c930*/  LDL R10, [R1+0x195c] ;  /* 0x00195c00010a7983 */ /* 0x002ea20000100800 */
[----:B----4-:R-:W-:-:S02]  /*1c940*/  @P0 IMAD.MOV.U32 R12, RZ, RZ, R3 ;  /* 0x000000ffff0c0224 */ /* 0x010fc400078e0003 */
[----:B---3--:R-:W-:Y:S01]  /*1c950*/  @P0 IMAD.MOV.U32 R13, RZ, RZ, R6 ;  /* 0x000000ffff0d0224 */ /* 0x008fe200078e0006 */
[----:B------:R0:W-:Y:S01]  /*1c960*/  STL [R1+0x58], R7 ;  /* 0x0000580701007387 */ /* 0x0001e20000100800 */
[----:B------:R-:W3:Y:S03]  /*1c970*/  LDL R17, [R1+0x1968] ;  /* 0x0019680001117983 */ /* 0x000ee60000100800 */
[----:B------:R2:W4:Y:S04]  /*1c980*/  @P0 LDG.E.U16 R21, [R12.64] ;  /* 0x000000080c150981 */ /* 0x000528000c1e1500 */
[----:B0-----:R-:W3:Y:S04]  /*1c990*/  LDL R7, [R1+0x196c] ;  /* 0x00196c0001077983 */ /* 0x001ee80000100800 */
[----:B------:R0:W-:Y:S01]  /*1c9a0*/  STL [R1+0x50], R15 ;  /* 0x0000500f01007387 */ /* 0x0001e20000100800 */
[----:B------:R-:W4:Y:S02]  /*1c9b0*/  LDL R6, [R1+0x1974] ;  /* 0x0019740001067983 */ /* 0x000f240000100800 */
[----:B------:R-:W4:Y:S01]  /*1c9c0*/  LDL R3, [R1+0x1980] ;  /* 0x0019800001037983 */ /* 0x000f220000100800 */
[----:B0-----:R-:W4:Y:S01]  /*1c9d0*/  LDL R15, [R1+0x1978] ;  /* 0x00197800010f7983 */ /* 0x001f220000100800 */
[----:B--2---:R-:W-:-:S03]  /*1c9e0*/  @P0 IMAD.MOV.U32 R12, RZ, RZ, R5 ;  /* 0x000000ffff0c0224 */ /* 0x004fc600078e0005 */
[----:B------:R-:W2:Y:S01]  /*1c9f0*/  LDL R5, [R1+0x1984] ;  /* 0x0019840001057983 */ /* 0x000ea20000100800 */
[----:B------:R-:W-:-:S03]  /*1ca00*/  @P0 IMAD.MOV.U32 R13, RZ, RZ, R10 ;  /* 0x000000ffff0d0224 */ /* 0x000fc600078e000a */
[----:B------:R-:W2:Y:S04]  /*1ca10*/  LDL R10, [R1+0x197c] ;  /* 0x00197c00010a7983 */ /* 0x000ea80000100800 */
[----:B------:R0:W2:Y:S01]  /*1ca20*/  @P0 LDG.E.U16 R0, [R12.64] ;  /* 0x000000080c000981 */ /* 0x0000a2000c1e1500 */
[----:B------:R-:W-:Y:S02]  /*1ca30*/  PRMT R19, RZ, 0x7610, R19 ;  /* 0x00007610ff137816 */ /* 0x000fe40000000013 */
[----:B------:R-:W-:Y:S01]  /*1ca40*/  PRMT R14, RZ, 0x7610, R14 ;  /* 0x00007610ff0e7816 */ /* 0x000fe2000000000e */
[----:B0-----:R-:W-:Y:S02]  /*1ca50*/  @P0 IMAD.MOV.U32 R13, RZ, RZ, R8 ;  /* 0x000000ffff0d0224 */ /* 0x001fe400078e0008 */
[----:B---3--:R-:W-:-:S05]  /*1ca60*/  @P0 IMAD.MOV.U32 R12, RZ, RZ, R7 ;  /* 0x000000ffff0c0224 */ /* 0x008fca00078e0007 */
[----:B------:R0:W3:Y:S02]  /*1ca70*/  @P0 LDG.E.U16 R19, [R12.64] ;  /* 0x000000080c130981 */ /* 0x0000e4000c1e1500 */
[----:B0-----:R-:W-:Y:S02]  /*1ca80*/  @P0 IMAD.MOV.U32 R13, RZ, RZ, R17 ;  /* 0x000000ffff0d0224 */ /* 0x001fe400078e0011 */
[----:B----4-:R-:W-:-:S05]  /*1ca90*/  @P0 IMAD.MOV.U32 R12, RZ, RZ, R15 ;  /* 0x000000ffff0c0224 */ /* 0x010fca00078e000f */
[----:B------:R0:W4:Y:S02]  /*1caa0*/  @P0 LDG.E.U16 R14, [R12.64] ;  /* 0x000000080c0e0981 */ /* 0x000124000c1e1500 */
[----:B0-----:R-:W-:Y:S02]  /*1cab0*/  @P0 IMAD.MOV.U32 R12, RZ, RZ, R3 ;  /* 0x000000ffff0c0224 */ /* 0x001fe400078e0003 */
[----:B------:R-:W-:Y:S01]  /*1cac0*/  @P0 IMAD.MOV.U32 R13, RZ, RZ, R6 ;  /* 0x000000ffff0d0224 */ /* 0x000fe200078e0006 */
[----:B--2---:R0:W-:Y:S01]  /*1cad0*/  STL [R1+0x25a4], R0 ;  /* 0x0025a40001007387 */ /* 0x0041e20000100800 */
[----:B------:R-:W2:Y:S02]  /*1cae0*/  LDL R8, [R1+0x1970] ;  /* 0x0019700001087983 */ /* 0x000ea40000100800 */
[----:B------:R-:W3:Y:S02]  /*1caf0*/  LDL R7, [R1+0x198c] ;  /* 0x00198c0001077983 */ /* 0x000ee40000100800 */
[----:B------:R-:W4:Y:S01]  /*1cb00*/  LDL R6, [R1+0x1988] ;  /* 0x0019880001067983 */ /* 0x000f220000100800 */
[----:B------:R-:W4:Y:S01]  /*1cb10*/  LDL R3, [R1+0x199c] ;  /* 0x00199c0001037983 */ /* 0x000f220000100800 */
[----:B0-----:R-:W-:-:S06]  /*1cb20*/  PRMT R0, RZ, 0x7610, R0 ;  /* 0x00007610ff007816 */ /* 0x001fcc0000000000 */
[----:B------:R0:W4:Y:S01]  /*1cb30*/  @P0 LDG.E.U16 R0, [R12.64] ;  /* 0x000000080c000981 */ /* 0x000122000c1e1500 */
[----:B------:R-:W-:Y:S02]  /*1cb40*/  ISETP.GT.AND P1, PT, R4, 0x3f, PT ;  /* 0x0000003f0400780c */ /* 0x000fe40003f24270 */
[----:B------:R-:W-:Y:S02]  /*1cb50*/  PRMT R9, RZ, 0x7610, R9 ;  /* 0x00007610ff097816 */ /* 0x000fe40000000009 */
[----:B------:R-:W-:-:S09]  /*1cb60*/  PRMT R11, RZ, 0x7610, R11 ;  /* 0x00007610ff0b7816 */ /* 0x000fd2000000000b */
[----:B0-----:R-:W-:Y:S02]  /*1cb70*/  @P1 IMAD.MOV.U32 R12, RZ, RZ, R5 ;  /* 0x000000ffff0c1224 */ /* 0x001fe400078e0005 */
[----:B------:R-:W-:Y:S01]  /*1cb80*/  @P1 IMAD.MOV.U32 R13, RZ, RZ, R10 ;  /* 0x000000ffff0d1224 */ /* 0x000fe200078e000a */
[----:B------:R-:W4:Y:S04]  /*1cb90*/  LDL R5, [R1+0x1998] ;  /* 0x0019980001057983 */ /* 0x000f280000100800 */
[----:B------:R2:W4:Y:S02]  /*1cba0*/  @P1 LDG.E.U16 R9, [R12.64] ;  /* 0x000000080c091981 */ /* 0x000524000c1e1500 */
[----:B--2---:R-:W-:Y:S02]  /*1cbb0*/  @P1 IMAD.MOV.U32 R13, RZ, RZ, R8 ;  /* 0x000000ffff0d1224 */ /* 0x004fe400078e0008 */
[----:B---3--:R-:W-:-:S05]  /*1cbc0*/  @P1 IMAD.MOV.U32 R12, RZ, RZ, R7 ;  /* 0x000000ffff0c1224 */ /* 0x008fca00078e0007 */
[----:B------:R4:W2:Y:S02]  /*1cbd0*/  @P1 LDG.E.U16 R11, [R12.64] ;  /* 0x000000080c0b1981 */ /* 0x0008a4000c1e1500 */
[----:B----4-:R-:W-:Y:S02]  /*1cbe0*/  @P1 IMAD.MOV.U32 R12, RZ, RZ, R3 ;  /* 0x000000ffff0c1224 */ /* 0x010fe400078e0003 */
[----:B------:R-:W-:Y:S01]  /*1cbf0*/  @P1 IMAD.MOV.U32 R13, RZ, RZ, R6 ;  /* 0x000000ffff0d1224 */ /* 0x000fe200078e0006 */
[----:B------:R0:W-:Y:S01]  /*1cc00*/  STL [R1+0x28], R0 ;  /* 0x0000280001007387 */ /* 0x0001e20000100800 */
[----:B------:R-:W3:Y:S03]  /*1cc10*/  LDL R10, [R1+0x1994] ;  /* 0x00199400010a7983 */ /* 0x000ee60000100800 */
[----:B------:R1:W4:Y:S04]  /*1cc20*/  @P1 LDG.E.U16 R28, [R12.64] ;  /* 0x000000080c1c1981 */ /* 0x000328000c1e1500 */
[----:B0-----:R-:W2:Y:S04]  /*1cc30*/  LDL R0, [R1+0x19a0] ;  /* 0x0019a00001007983 */ /* 0x001ea80000100800 */
[----:B------:R0:W-:Y:S04]  /*1cc40*/  STL [R1+0x20], R9 ;  /* 0x0000200901007387 */ /* 0x0001e80000100800 */
[----:B0-----:R-:W3:Y:S01]  /*1cc50*/  LDL R9, [R1+0x19b8] ;  /* 0x0019b80001097983 */ /* 0x001ee20000100800 */
[----:B------:R-:W-:Y:S02]  /*1cc60*/  STL [R1+0x48], R21 ;  /* 0x0000481501007387 */ /* 0x000fe40000100800 */
[----:B------:R-:W3:Y:S02]  /*1cc70*/  LDL R8, [R1+0x19b4] ;  /* 0x0019b40001087983 */ /* 0x000ee40000100800 */
[----:B------:R-:W3:Y:S01]  /*1cc80*/  LDL R7, [R1+0x19bc] ;  /* 0x0019bc0001077983 */ /* 0x000ee20000100800 */
[----:B------:R-:W3:Y:S01]  /*1cc90*/  LDL.LU R24, [R1+0x9e8] ;  /* 0x0009e80001187983 */ /* 0x000ee20000300800 */
[----:B------:R-:W3:Y:S02]  /*1cca0*/  LDL.LU R26, [R1+0x9e4] ;  /* 0x0009e400011a7983 */ /* 0x000ee40000300800 */
[----:B------:R-:W3:Y:S02]  /*1ccb0*/  LDL.LU R27, [R1+0x9e0] ;  /* 0x0009e000011b7983 */ /* 0x000ee40000300800 */
[----:B------:R-:W3:Y:S01]  /*1ccc0*/  LDL R6, [R1+0x19b0] ;  /* 0x0019b00001067983 */ /* 0x000ee20000100800 */
[----:B------:R-:W3:Y:S01]  /*1ccd0*/  LDL R3, [R1+0x19c4] ;  /* 0x0019c40001037983 */ /* 0x000ee20000100800 */
[----:B------:R-:W-:Y:S02]  /*1cce0*/  STL [R1+0x38], R19 ;  /* 0x0000381301007387 */ /* 0x000fe40000100800 */
[----:B-1----:R-:W-:Y:S01]  /*1ccf0*/  @P1 IMAD.MOV.U32 R13, RZ, RZ, R5 ;  /* 0x000000ffff0d1224 */ /* 0x002fe200078e0005 */
[----:B----4-:R-:W-:Y:S01]  /*1cd00*/  STL [R1+0x2528], R28 ;  /* 0x0025281c01007387 */ /* 0x010fe20000100800 */
[----:B------:R-:W-:Y:S02]  /*1cd10*/  STL [R1+0x30], R14 ;  /* 0x0000300e01007387 */ /* 0x000fe40000100800 */
[----:B------:R-:W4:Y:S02]  /*1cd20*/  LDL R5, [R1+0x19c0] ;  /* 0x0019c00001057983 */ /* 0x000f240000100800 */
[----:B--2---:R-:W-:-:S02]  /*1cd30*/  @P1 IMAD.MOV.U32 R12, RZ, RZ, R0 ;  /* 0x000000ffff0c1224 */ /* 0x004fc400078e0000 */
[----:B------:R-:W2:Y:S04]  /*1cd40*/  LDL R0, [R1+0x19e4] ;  /* 0x0019e40001007983 */ /* 0x000ea80000100800 */
[----:B------:R3:W2:Y:S02]  /*1cd50*/  @P1 LDG.E.U16 R29, [R12.64] ;  /* 0x000000080c1d1981 */ /* 0x0006a4000c1e1500 */
[----:B---3--:R-:W-:Y:S02]  /*1cd60*/  @P1 IMAD.MOV.U32 R13, RZ, RZ, R10 ;  /* 0x000000ffff0d1224 */ /* 0x008fe400078e000a */
[----:B------:R-:W-:-:S05]  /*1cd70*/  @P1 IMAD.MOV.U32 R12, RZ, RZ, R9 ;  /* 0x000000ffff0c1224 */ /* 0x000fca00078e0009 */
[----:B------:R0:W3:Y:S02]  /*1cd80*/  @P1 LDG.E.U16 R25, [R12.64] ;  /* 0x000000080c191981 */ /* 0x0000e4000c1e1500 */
[----:B0-----:R-:W-:Y:S02]  /*1cd90*/  @P1 IMAD.MOV.U32 R12, RZ, RZ, R7 ;  /* 0x000000ffff0c1224 */ /* 0x001fe400078e0007 */
[----:B------:R-:W-:-:S05]  /*1cda0*/  @P1 IMAD.MOV.U32 R13, RZ, RZ, R8 ;  /* 0x000000ffff0d1224 */ /* 0x000fca00078e0008 */
[----:B------:R0:W3:Y:S02]  /*1cdb0*/  @P1 LDG.E.U16 R20, [R12.64] ;  /* 0x000000080c141981 */ /* 0x0000e4000c1e1500 */
[----:B0-----:R-:W-:Y:S02]  /*1cdc0*/  @P1 IMAD.MOV.U32 R12, RZ, RZ, R3 ;  /* 0x000000ffff0c1224 */ /* 0x001fe400078e0003 */
[----:B------:R-:W-:-:S05]  /*1cdd0*/  @P1 IMAD.MOV.U32 R13, RZ, RZ, R6 ;  /* 0x000000ffff0d1224 */ /* 0x000fca00078e0006 */
[----:B------:R4:W3:Y:S02]  /*1cde0*/  @P1 LDG.E.U16 R18, [R12.64] ;  /* 0x000000080c121981 */ /* 0x0008e4000c1e1500 */
[----:B----4-:R-:W-:Y:S02]  /*1cdf0*/  @P1 IMAD.MOV.U32 R13, RZ, RZ, R5 ;  /* 0x000000ffff0d1224 */ /* 0x010fe400078e0005 */
[----:B--2---:R-:W-:-:S05]  /*1ce00*/  @P1 IMAD.MOV.U32 R12, RZ, RZ, R0 ;  /* 0x000000ffff0c1224 */ /* 0x004fca00078e0000 */
[----:B------:R-:W2:Y:S04]  /*1ce10*/  @P1 LDG.E.U16 R16, [R12.64] ;  /* 0x000000080c101981 */ /* 0x000ea8000c1e1500 */
[----:B------:R-:W0:Y:S01]  /*1ce20*/  S2R R3, SR_TID.X ;  /* 0x0000000000037919 */ /* 0x000e220000002100 */
[----:B------:R-:W-:Y:S06]  /*1ce30*/  BAR.SYNC.DEFER_BLOCKING 0x0 ;  /* 0x0000000000007b1d */ /* 0x000fec0000010000 */
[----:B------:R-:W-:Y:S04]  /*1ce40*/  STL [R1+0x252c], R29 ;  /* 0x00252c1d01007387 */ /* 0x000fe80000100800 */
[----:B---3--:R-:W-:Y:S01]  /*1ce50*/  STL [R1+0x2530], R25 ;  /* 0x0025301901007387 */ /* 0x008fe20000100800 */
[----:B0-----:R-:W-:-:S03]  /*1ce60*/  LOP3.LUT R3, R3, 0x3f, RZ, 0xc0, !PT ;  /* 0x0000003f03037812 */ /* 0x001fc600078ec0ff */
[----:B------:R0:W-:Y:S04]  /*1ce70*/  STS.U16 [R2+0x80], R26 ;  /* 0x0000801a02007388 */ /* 0x0001e80000000400 */
[----:B------:R-:W-:Y:S01]  /*1ce80*/  STL [R1+0x2534], R20 ;  /* 0x0025341401007387 */ /* 0x000fe20000100800 */
[----:B------:R-:W-:-:S03]  /*1ce90*/  ISETP.GE.AND P0, PT, R3, R4, PT ;  /* 0x000000040300720c */ /* 0x000fc60003f06270 */
[----:B------:R-:W-:Y:S01]  /*1cea0*/  STL [R1+0x2538], R18 ;  /* 0x0025381201007387 */ /* 0x000fe20000100800 */
[----:B------:R-:W-:Y:S03]  /*1ceb0*/  STL [R1+0x18], R11 ;  /* 0x0000180b01007387 */ /* 0x000fe60000100800 */
[----:B--2---:R-:W-:Y:S01]  /*1cec0*/  STL [R1+0x253c], R16 ;  /* 0x00253c1001007387 */ /* 0x004fe20000100800 */
[----:B------:R-:W-:Y:S02]  /*1ced0*/  STL [R1+0x2654], R3 ;  /* 0x0026540301007387 */ /* 0x000fe40000100800 */
[----:B------:R1:W-:Y:S02]  /*1cee0*/  STL [R1+0x25d8], R4 ;  /* 0x0025d80401007387 */ /* 0x0003e40000100800 */
[----:B0-----:R-:W2:Y:S01]  /*1cef0*/  LDL.LU R26, [R1+0x9dc] ;  /* 0x0009dc00011a7983 */ /* 0x001ea20000300800 */
[----:B-1----:R-:W3:Y:S04]  /*1cf00*/  LDL.LU R4, [R1+0x9d0] ;  /* 0x0009d00001047983 */ /* 0x002ee80000300800 */
[----:B---3--:R0:W-:Y:S04]  /*1cf10*/  STL [R1+0x266c], R4 ;  /* 0x00266c0401007387 */ /* 0x0081e80000100800 */
[----:B0-----:R-:W3:Y:S04]  /*1cf20*/  LDL.LU R4, [R1+0x9d4] ;  /* 0x0009d40001047983 */ /* 0x001ee80000300800 */
[----:B------:R-:W-:Y:S04]  /*1cf30*/  STS.U16 [R2+0x100], R27 ;  /* 0x0001001b02007388 */ /* 0x000fe80000000400 */
[----:B---3--:R0:W-:Y:S04]  /*1cf40*/  STL [R1+0x2670], R4 ;  /* 0x0026700401007387 */ /* 0x0081e80000100800 */
[----:B0-----:R-:W3:Y:S01]  /*1cf50*/  LDL.LU R4, [R1+0x9d8] ;  /* 0x0009d80001047983 */ /* 0x001ee20000300800 */
[----:B------:R-:W4:Y:S02]  /*1cf60*/  LDL.LU R3, [R1+0x9cc] ;  /* 0x0009cc0001037983 */ /* 0x000f240000300800 */
[----:B------:R-:W4:Y:S02]  /*1cf70*/  LDL.LU R16, [R1+0x8e8] ;  /* 0x0008e80001107983 */ /* 0x000f240000300800 */
[----:B------:R-:W4:Y:S01]  /*1cf80*/  LDL.LU R12, [R1+0x8e4] ;  /* 0x0008e400010c7983 */ /* 0x000f220000300800 */
[----:B------:R-:W4:Y:S01]  /*1cf90*/  LDL.LU R13, [R1+0x8e0] ;  /* 0x0008e000010d7983 */ /* 0x000f220000300800 */
        /* <DEDUP_REMOVED lines=19> */
[----:B------:R-:W4:Y:S04]  /*1d0d0*/  LDL.LU R23, [R1+0x6d0] ;  /* 0x0006d00001177983 */ /* 0x000f280000300800 */
[----:B------:R0:W-:Y:S01]  /*1d0e0*/  STS.U16 [R2], R24 ;  /* 0x0000001802007388 */ /* 0x0001e20000000400 */
[----:B------:R-:W4:Y:S03]  /*1d0f0*/  LDL.LU R27, [R1+0x6cc] ;  /* 0x0006cc00011b7983 */ /* 0x000f260000300800 */
[----:B--2---:R1:W-:Y:S04]  /*1d100*/  STS.U16 [R2+0x180], R26 ;  /* 0x0001801a02007388 */ /* 0x0043e80000000400 */
[----:B0-----:R-:W2:Y:S01]  /*1d110*/  LDL.LU R24, [R1+0x5e8] ;  /* 0x0005e80001187983 */ /* 0x001ea20000300800 */
[----:B-1----:R-:W2:Y:S03]  /*1d120*/  LDL.LU R26, [R1+0x5e4] ;  /* 0x0005e400011a7983 */ /* 0x002ea60000300800 */
[----:B---3--:R0:W-:Y:S04]  /*1d130*/  STS.U16 [R2+0x200], R4 ;  /* 0x0002000402007388 */ /* 0x0081e80000000400 */
[----:B0-----:R-:W3:Y:S04]  /*1d140*/  LDL.LU R4, [R1+0x2670] ;  /* 0x0026700001047983 */ /* 0x001ee80000300800 */
[----:B---3--:R0:W-:Y:S04]  /*1d150*/  STS.U16 [R2+0x280], R4 ;  /* 0x0002800402007388 */ /* 0x0081e80000000400 */
[----:B0-----:R-:W3:Y:S04]  /*1d160*/  LDL.LU R4, [R1+0x266c] ;  /* 0x00266c0001047983 */ /* 0x001ee80000300800 */
[----:B----4-:R0:W-:Y:S04]  /*1d170*/  STS.U16 [R2+0x6380], R27 ;  /* 0x0063801b02007388 */ /* 0x0101e80000000400 */
[----:B0-----:R-:W4:Y:S04]  /*1d180*/  LDL.LU R27, [R1+0x5e0] ;  /* 0x0005e000011b7983 */ /* 0x001f280000300800 */
[----:B---3--:R0:W-:Y:S04]  /*1d190*/  STS.U16 [R2+0x300], R4 ;  /* 0x0003000402007388 */ /* 0x0081e80000000400 */
[----:B0-----:R-:W3:Y:S04]  /*1d1a0*/  LDL.LU R4, [R1+0x5d4] ;  /* 0x0005d40001047983 */ /* 0x001ee80000300800 */
[----:B---3--:R0:W-:Y:S04]  /*1d1b0*/  STL [R1+0x2664], R4 ;  /* 0x0026640401007387 */ /* 0x0081e80000100800 */
[----:B0-----:R-:W3:Y:S04]  /*1d1c0*/  LDL.LU R4, [R1+0x5d8] ;  /* 0x0005d80001047983 */ /* 0x001ee80000300800 */
[----:B------:R-:W-:Y:S04]  /*1d1d0*/  STS.U16 [R2+0x380], R3 ;  /* 0x0003800302007388 */ /* 0x000fe80000000400 */
        /* <DEDUP_REMOVED lines=12> */
[----:B---3--:R0:W-:Y:S04]  /*1d2a0*/  STL [R1+0x2668], R4 ;  /* 0x0026680401007387 */ /* 0x0081e80000100800 */
[----:B0-----:R-:W3:Y:S01]  /*1d2b0*/  LDL.LU R4, [R1+0x5dc] ;  /* 0x0005dc0001047983 */ /* 0x001ee20000300800 */
[----:B------:R-:W3:Y:S02]  /*1d2c0*/  LDL.LU R3, [R1+0x5d0] ;  /* 0x0005d00001037983 */ /* 0x000ee40000300800 */
[----:B------:R-:W3:Y:S02]  /*1d2d0*/  LDL.LU R16, [R1+0x5cc] ;  /* 0x0005cc0001107983 */ /* 0x000ee40000300800 */
[----:B------:R-:W3:Y:S01]  /*1d2e0*/  LDL.LU R12, [R1+0x4e8] ;  /* 0x0004e800010c7983 */ /* 0x000ee20000300800 */
[----:B------:R-:W3:Y:S01]  /*1d2f0*/  LDL.LU R13, [R1+0x4e4] ;  /* 0x0004e400010d7983 */ /* 0x000ee20000300800 */
[----:B------:R-:W3:Y:S02]  /*1d300*/  LDL.LU R18, [R1+0x4e0] ;  /* 0x0004e00001127983 */ /* 0x000ee40000300800 */
[----:B------:R-:W3:Y:S02]  /*1d310*/  LDL.LU R20, [R1+0x4dc] ;  /* 0x0004dc0001147983 */ /* 0x000ee40000300800 */
[----:B------:R-:W3:Y:S01]  /*1d320*/  LDL.LU R25, [R1+0x4d8] ;  /* 0x0004d80001197983 */ /* 0x000ee20000300800 */
[----:B------:R-:W3:Y:S01]  /*1d330*/  LDL.LU R29, [R1+0x4d4] ;  /* 0x0004d400011d7983 */ /* 0x000ee20000300800 */
[----:B------:R-:W3:Y:S02]  /*1d340*/  LDL.LU R28, [R1+0x4d0] ;  /* 0x0004d000011c7983 */ /* 0x000ee40000300800 */
[----:B------:R-:W3:Y:S02]  /*1d350*/  LDL.LU R0, [R1+0x4cc] ;  /* 0x0004cc0001007983 */ /* 0x000ee40000300800 */
[----:B------:R-:W3:Y:S01]  /*1d360*/  LDL.LU R5, [R1+0x1a8] ;  /* 0x0001a80001057983 */ /* 0x000ee20000300800 */
[----:B------:R-:W3:Y:S04]  /*1d370*/  LDL.LU R6, [R1+0x1a4] ;  /* 0x0001a40001067983 */ /* 0x000ee80000300800 */
[----:B------:R0:W-:Y:S01]  /*1d380*/  STS.U16 [R2+0x4200], R8 ;  /* 0x0042000802007388 */ /* 0x0001e20000000400 */
[----:B------:R-:W3:Y:S03]  /*1d390*/  LDL.LU R7, [R1+0x1a0] ;  /* 0x0001a00001077983 */ /* 0x000ee60000300800 */
[----:B------:R1:W-:Y:S04]  /*1d3a0*/  STS.U16 [R2+0x4280], R9 ;  /* 0x0042800902007388 */ /* 0x0003e80000000400 */
[----:B------:R1:W-:Y:S04]  /*1d3b0*/  STS.U16 [R2+0x4300], R10 ;  /* 0x0043000a02007388 */ /* 0x0003e80000000400 */
[----:B------:R2:W-:Y:S04]  /*1d3c0*/  STS.U16 [R2+0x4380], R11 ;  /* 0x0043800b02007388 */ /* 0x0005e80000000400 */
[----:B------:R4:W-:Y:S04]  /*1d3d0*/  STS.U16 [R2+0x6000], R14 ;  /* 0x0060000e02007388 */ /* 0x0009e80000000400 */
[----:B------:R4:W-:Y:S04]  /*1d3e0*/  STS.U16 [R2+0x6080], R15 ;  /* 0x0060800f02007388 */ /* 0x0009e80000000400 */
[----:B0-----:R-:W3:Y:S01]  /*1d3f0*/  LDL.LU R8, [R1+0x19c] ;  /* 0x00019c0001087983 */ /* 0x001ee20000300800 */
[----:B-1----:R-:W3:Y:S02]  /*1d400*/  LDL.LU R9, [R1+0x198] ;  /* 0x0001980001097983 */ /* 0x002ee40000300800 */
[----:B------:R-:W3:Y:S01]  /*1d410*/  LDL.LU R10, [R1+0x194] ;  /* 0x00019400010a7983 */ /* 0x000ee20000300800 */
[----:B--2---:R-:W2:Y:S01]  /*1d420*/  LDL.LU R11, [R1+0x190] ;  /* 0x00019000010b7983 */ /* 0x004ea20000300800 */
[----:B----4-:R-:W4:Y:S03]  /*1d430*/  LDL.LU R14, [R1+0x18c] ;  /* 0x00018c00010e7983 */ /* 0x010f260000300800 */
[----:B------:R0:W-:Y:S01]  /*1d440*/  STS.U16 [R2+0x6100], R17 ;  /* 0x0061001102007388 */ /* 0x0001e20000000400 */
[----:B------:R-:W2:Y:S03]  /*1d450*/  LDL.LU R15, [R1+0xa8] ;  /* 0x0000a800010f7983 */ /* 0x000ea60000300800 */
[----:B------:R1:W-:Y:S04]  /*1d460*/  STS.U16 [R2+0x6180], R19 ;  /* 0x0061801302007388 */ /* 0x0003e80000000400 */
[----:B------:R1:W-:Y:S04]  /*1d470*/  STS.U16 [R2+0x6200], R21 ;  /* 0x0062001502007388 */ /* 0x0003e80000000400 */
[----:B------:R1:W-:Y:S04]  /*1d480*/  STS.U16 [R2+0x6280], R22 ;  /* 0x0062801602007388 */ /* 0x0003e80000000400 */
[----:B------:R1:W-:Y:S04]  /*1d490*/  STS.U16 [R2+0x6300], R23 ;  /* 0x0063001702007388 */ /* 0x0003e80000000400 */
[----:B------:R1:W-:Y:S04]  /*1d4a0*/  STS.U16 [R2+0x8000], R24 ;  /* 0x0080001802007388 */ /* 0x0003e80000000400 */
[----:B0-----:R-:W2:Y:S01]  /*1d4b0*/  LDL.LU R17, [R1+0xa4] ;  /* 0x0000a40001117983 */ /* 0x001ea20000300800 */
[----:B-1----:R-:W2:Y:S02]  /*1d4c0*/  LDL.LU R19, [R1+0xa0] ;  /* 0x0000a00001137983 */ /* 0x002ea40000300800 */
[----:B------:R-:W2:Y:S01]  /*1d4d0*/  LDL.LU R21, [R1+0x9c] ;  /* 0x00009c0001157983 */ /* 0x000ea20000300800 */
[----:B------:R-:W2:Y:S01]  /*1d4e0*/  LDL.LU R22, [R1+0x98] ;  /* 0x0000980001167983 */ /* 0x000ea20000300800 */
[----:B------:R-:W2:Y:S03]  /*1d4f0*/  LDL.LU R23, [R1+0x94] ;  /* 0x0000940001177983 */ /* 0x000ea60000300800 */
[----:B------:R0:W-:Y:S01]  /*1d500*/  STS.U16 [R2+0x8080], R26 ;  /* 0x0080801a02007388 */ /* 0x0001e20000000400 */
[----:B------:R-:W2:Y:S03]  /*1d510*/  LDL.LU R24, [R1+0x90] ;  /* 0x0000900001187983 */ /* 0x000ea60000300800 */
[----:B------:R1:W-:Y:S04]  /*1d520*/  STS.U16 [R2+0x8100], R27 ;  /* 0x0081001b02007388 */ /* 0x0003e80000000400 */
[----:B0-----:R-:W4:Y:S01]  /*1d530*/  LDL.LU R26, [R1+0x8c] ;  /* 0x00008c00011a7983 */ /* 0x001f220000300800 */
[----:B-1----:R-:W4:Y:S03]  /*1d540*/  LDL.LU R27, [R1+0x9c8] ;  /* 0x0009c800011b7983 */ /* 0x002f260000300800 */
[----:B---3--:R0:W-:Y:S04]  /*1d550*/  STS.U16 [R2+0x8180], R4 ;  /* 0x0081800402007388 */ /* 0x0081e80000000400 */
[----:B0-----:R-:W3:Y:S04]  /*1d560*/  LDL.LU R4, [R1+0x2668] ;  /* 0x0026680001047983 */ /* 0x001ee80000300800 */
[----:B--2---:R-:W-:Y:S04]  /*1d570*/  STS.U16 [R2+0xe300], R24 ;  /* 0x00e3001802007388 */ /* 0x004fe80000000400 */
[----:B---3--:R0:W-:Y:S04]  /*1d580*/  STS.U16 [R2+0x8200], R4 ;  /* 0x0082000402007388 */ /* 0x0081e80000000400 */
[----:B0-----:R-:W2:Y:S01]  /*1d590*/  LDL.LU R4, [R1+0x2664] ;  /* 0x0026640001047983 */ /* 0x001ea20000300800 */
[----:B------:R-:W3:Y:S03]  /*1d5a0*/  LDL.LU R24, [R1+0x9c0] ;  /* 0x0009c00001187983 */ /* 0x000ee60000300800 */
        /* <DEDUP_REMOVED lines=17> */
[----:B----4-:R-:W-:Y:S04]  /*1d6c0*/  STS.U16 [R2+0xc380], R14 ;  /* 0x00c3800e02007388 */ /* 0x010fe80000000400 */
[----:B------:R-:W-:Y:S04]  /*1d6d0*/  STS.U16 [R2+0xe000], R15 ;  /* 0x00e0000f02007388 */ /* 0x000fe80000000400 */
[----:B------:R-:W-:Y:S04]  /*1d6e0*/  STS.U16 [R2+0xe080], R17 ;  /* 0x00e0801102007388 */ /* 0x000fe80000000400 */
[----:B------:R-:W-:Y:S04]  /*1d6f0*/  STS.U16 [R2+0xe100], R19 ;  /* 0x00e1001302007388 */ /* 0x000fe80000000400 */
[----:B------:R-:W-:Y:S04]  /*1d700*/  STS.U16 [R2+0xe180], R21 ;  /* 0x00e1801502007388 */ /* 0x000fe80000000400 */
[----:B------:R-:W-:Y:S04]  /*1d710*/  STS.U16 [R2+0xe200], R22 ;  /* 0x00e2001602007388 */ /* 0x000fe80000000400 */
[----:B------:R-:W-:Y:S04]  /*1d720*/  STS.U16 [R2+0xe280], R23 ;  /* 0x00e2801702007388 */ /* 0x000fe80000000400 */
[----:B------:R-:W-:Y:S04]  /*1d730*/  STS.U16 [R2+0xe380], R26 ;  /* 0x00e3801a02007388 */ /* 0x000fe80000000400 */
[----:B--2---:R0:W-:Y:S04]  /*1d740*/  STS.U16 [R2+0x8280], R4 ;  /* 0x0082800402007388 */ /* 0x0041e80000000400 */
[----:B---3--:R1:W-:Y:S01]  /*1d750*/  STL [R1+0x2660], R24 ;  /* 0x0026601801007387 */ /* 0x0083e20000100800 */
[----:B0-----:R-:W-:-:S03]  /*1d760*/  LOP3.LUT R4, R2, 0x10, RZ, 0x3c, !PT ;  /* 0x0000001002047812 */ /* 0x001fc600078e3cff */
[----:B-1----:R-:W2:Y:S01]  /*1d770*/  LDL.LU R24, [R1+0x9c4] ;  /* 0x0009c40001187983 */ /* 0x002ea20000300800 */
[----:B------:R-:W3:Y:S03]  /*1d780*/  LDL.LU R2, [R1+0x9b8] ;  /* 0x0009b80001027983 */ /* 0x000ee60000300800 */
[----:B------:R-:W-:Y:S04]  /*1d790*/  STS.U16 [R4+0x400], R27 ;  /* 0x0004001b04007388 */ /* 0x000fe80000000400 */
[----:B---3--:R0:W-:Y:S04]  /*1d7a0*/  STL [R1+0x265c], R2 ;  /* 0x00265c0201007387 */ /* 0x0081e80000100800 */
[----:B0-----:R-:W3:Y:S01]  /*1d7b0*/  LDL.LU R2, [R1+0x9bc] ;  /* 0x0009bc0001027983 */ /* 0x001ee20000300800 */
[----:B------:R-:W4:Y:S02]  /*1d7c0*/  LDL.LU R3, [R1+0x9b4] ;  /* 0x0009b40001037983 */ /* 0x000f240000300800 */
        /* <DEDUP_REMOVED lines=24> */
[----:B------:R-:W3:Y:S01]  /*1d950*/  LDL.LU R27, [R1+0x6b0] ;  /* 0x0006b000011b7983 */ /* 0x000ee20000300800 */
[----:B--2---:R0:W-:Y:S04]  /*1d960*/  STS.U16 [R4+0x480], R24 ;  /* 0x0004801804007388 */ /* 0x0041e80000000400 */
[----:B0-----:R-:W2:Y:S04]  /*1d970*/  LDL.LU R24, [R1+0x2660] ;  /* 0x0026600001187983 */ /* 0x001ea80000300800 */
[----:B--2---:R0:W-:Y:S01]  /*1d980*/  STS.U16 [R4+0x500], R24 ;  /* 0x0005001804007388 */ /* 0x0041e20000000400 */
[----:B---3--:R1:W-:Y:S03]  /*1d990*/  STS.U16 [R4+0x580], R2 ;  /* 0x0005800204007388 */ /* 0x0083e60000000400 */
[----:B0-----:R-:W2:Y:S01]  /*1d9a0*/  LDL.LU R24, [R1+0x6ac] ;  /* 0x0006ac0001187983 */ /* 0x001ea20000300800 */
[----:B-1----:R-:W3:Y:S03]  /*1d9b0*/  LDL.LU R2, [R1+0x265c] ;  /* 0x00265c0001027983 */ /* 0x002ee60000300800 */
[----:B---3--:R-:W-:Y:S01]  /*1d9c0*/  STS.U16 [R4+0x600], R2 ;  /* 0x0006000204007388 */ /* 0x008fe20000000400 */
[----:B----4-:R-:W-:Y:S02]  /*1d9d0*/  STS.U16 [R4+0x680], R3 ;  /* 0x0006800304007388 */ /* 0x010fe40000000400 */
[----:B------:R-:W-:Y:S02]  /*1d9e0*/  STS.U16 [R4+0x700], R16 ;  /* 0x0007001004007388 */ /* 0x000fe40000000400 */
[----:B------:R-:W-:Y:S01]  /*1d9f0*/  STS.U16 [R4+0x780], R12 ;  /* 0x0007800c04007388 */ /* 0x000fe20000000400 */
[----:B------:R-:W-:Y:S01]  /*1da00*/  STS.U16 [R4+0x2400], R13 ;  /* 0x0024000d04007388 */ /* 0x000fe20000000400 */
[----:B------:R-:W-:Y:S02]  /*1da10*/  STS.U16 [R4+0x2480], R18 ;  /* 0x0024801204007388 */ /* 0x000fe40000000400 */
        /* <DEDUP_REMOVED lines=19> */
[----:B------:R0:W-:Y:S02]  /*1db50*/  STS.U16 [R4+0x6680], R26 ;  /* 0x0066801a04007388 */ /* 0x0001e40000000400 */
[----:B------:R1:W-:Y:S01]  /*1db60*/  STS.U16 [R4+0x6700], R27 ;  /* 0x0067001b04007388 */ /* 0x0003e20000000400 */
[----:B0-----:R-:W3:Y:S01]  /*1db70*/  LDL.LU R26, [R1+0x5c8] ;  /* 0x0005c800011a7983 */ /* 0x001ee20000300800 */
[----:B-1----:R-:W4:Y:S02]  /*1db80*/  LDL.LU R27, [R1+0x5c4] ;  /* 0x0005c400011b7983 */ /* 0x002f240000300800 */
[----:B------:R-:W3:Y:S02]  /*1db90*/  LDL.LU R3, [R1+0x5bc] ;  /* 0x0005bc0001037983 */ /* 0x000ee40000300800 */
[----:B--2---:R-:W-:Y:S01]  /*1dba0*/  STS.U16 [R4+0x6780], R24 ;  /* 0x0067801804007388 */ /* 0x004fe20000000400 */
[----:B---3--:R0:W-:Y:S04]  /*1dbb0*/  STL [R1+0x2658], R3 ;  /* 0x0026580301007387 */ /* 0x0081e80000100800 */
[----:B0-----:R-:W2:Y:S01]  /*1dbc0*/  LDL.LU R3, [R1+0x5c0] ;  /* 0x0005c00001037983 */ /* 0x001ea20000300800 */
        /* <DEDUP_REMOVED lines=24> */
[----:B------:R-:W3:Y:S03]  /*1dd50*/  LDL.LU R24, [R1+0x78] ;  /* 0x0000780001187983 */ /* 0x000ee60000300800 */
[----:B------:R0:W-:Y:S01]  /*1dd60*/  STS.U16 [R4+0x8400], R26 ;  /* 0x0084001a04007388 */ /* 0x0001e20000000400 */
[----:B----4-:R1:W-:Y:S03]  /*1dd70*/  STS.U16 [R4+0x8480], R27 ;  /* 0x0084801b04007388 */ /* 0x0103e60000000400 */
[----:B0-----:R-:W4:Y:S01]  /*1dd80*/  LDL.LU R26, [R1+0x74] ;  /* 0x00007400011a7983 */ /* 0x001f220000300800 */
[----:B-1----:R-:W3:Y:S03]  /*1dd90*/  LDL.LU R27, [R1+0x70] ;  /* 0x00007000011b7983 */ /* 0x002ee60000300800 */
[----:B--2---:R0:W-:Y:S04]  /*1dda0*/  STS.U16 [R4+0x8500], R3 ;  /* 0x0085000304007388 */ /* 0x0041e80000000400 */
[----:B0-----:R-:W2:Y:S04]  /*1ddb0*/  LDL.LU R3, [R1+0x2658] ;  /* 0x0026580001037983 */ /* 0x001ea80000300800 */
[----:B--2---:R0:W-:Y:S01]  /*1ddc0*/  STS.U16 [R4+0x8580], R3 ;  /* 0x0085800304007388 */ /* 0x0041e20000000400 */
[----:B---3--:R1:W-:Y:S03]  /*1ddd0*/  STS.U16 [R4+0x8600], R2 ;  /* 0x0086000204007388 */ /* 0x0083e60000000400 */
[----:B0-----:R-:W2:Y:S04]  /*1dde0*/  LDL.LU R3, [R1+0x2654] ;  /* 0x0026540001037983 */ /* 0x001ea80000300800 */
[----:B-1----:R-:W0:Y:S01]  /*1ddf0*/  S2R R2, SR_TID.X ;  /* 0x0000000000027919 */ /* 0x002e220000002100 */
        /* <DEDUP_REMOVED lines=8> */
[----:B------:R1:W-:Y:S01]  /*1de80*/  STS.U16 [R4+0xa680], R0 ;  /* 0x00a6800004007388 */ /* 0x0003e20000000400 */
[----:B0-----:R-:W-:-:S05]  /*1de90*/  LOP3.LUT R2, R2, 0x3f, RZ, 0xc0, !PT ;  /* 0x0000003f02027812 */ /* 0x001fca00078ec0ff */
[----:B------:R-:W-:-:S05]  /*1dea0*/  IMAD.SHL.U32 R2, R2, 0x2, RZ ;  /* 0x0000000202027824 */ /* 0x000fca00078e00ff */
[----:B-1----:R-:W-:-:S05]  /*1deb0*/  LOP3.LUT R0, R2, 0x20, RZ, 0x3c, !PT ;  /* 0x0000002002007812 */ /* 0x002fca00078e3cff */
[----:B------:R0:W-:Y:S04]  /*1dec0*/  STL [R1+0x264c], R0 ;  /* 0x00264c0001007387 */ /* 0x0001e80000100800 */
[----:B0-----:R-:W3:Y:S01]  /*1ded0*/  LDL.LU R0, [R1+0x6c] ;  /* 0x00006c0001007983 */ /* 0x001ee20000300800 */
[----:B------:R-:W2:Y:S03]  /*1dee0*/  LDL.LU R2, [R1+0x9a0] ;  /* 0x0009a00001027983 */ /* 0x000ea60000300800 */
[----:B--2---:R0:W-:Y:S04]  /*1def0*/  STL [R1+0x2644], R2 ;  /* 0x0026440201007387 */ /* 0x0041e80000100800 */
[----:B0-----:R-:W2:Y:S04]  /*1df00*/  LDL.LU R2, [R1+0x9a4] ;  /* 0x0009a40001027983 */ /* 0x001ea80000300800 */
        /* <DEDUP_REMOVED lines=17> */
[----:B----4-:R-:W-:Y:S01]  /*1e020*/  STS.U16 [R4+0xe680], R26 ;  /* 0x00e6801a04007388 */ /* 0x010fe20000000400 */
[----:B------:R0:W-:Y:S04]  /*1e030*/  STS.U16 [R4+0xe700], R27 ;  /* 0x00e7001b04007388 */ /* 0x0001e80000000400 */
[----:B--2---:R1:W-:Y:S01]  /*1e040*/  STL [R1+0x2650], R2 ;  /* 0x0026500201007387 */ /* 0x0043e20000100800 */
[----:B0-----:R-:W2:Y:S02]  /*1e050*/  LDL.LU R4, [R1+0x99c] ;  /* 0x00099c0001047983 */ /* 0x001ea40000300800 */
[----:B------:R-:W4:Y:S02]  /*1e060*/  LDL.LU R16, [R1+0x998] ;  /* 0x0009980001107983 */ /* 0x000f240000300800 */
[----:B------:R-:W2:Y:S01]  /*1e070*/  LDL.LU R12, [R1+0x994] ;  /* 0x00099400010c7983 */ /* 0x000ea20000300800 */
[----:B------:R-:W2:Y:S01]  /*1e080*/  LDL.LU R13, [R1+0x990] ;  /* 0x00099000010d7983 */ /* 0x000ea20000300800 */
[----:B------:R-:W2:Y:S02]  /*1e090*/  LDL.LU R18, [R1+0x98c] ;  /* 0x00098c0001127983 */ /* 0x000ea40000300800 */
[----:B------:R-:W2:Y:S02]  /*1e0a0*/  LDL.LU R20, [R1+0x8a8] ;  /* 0x0008a80001147983 */ /* 0x000ea40000300800 */
        /* <DEDUP_REMOVED lines=11> */
[----:B-1----:R-:W-:-:S02]  /*1e160*/  IMAD.SHL.U32 R2, R3, 0x2, RZ ;  /* 0x0000000203027824 */ /* 0x002fc400078e00ff */
[----:B------:R-:W2:Y:S01]  /*1e170*/  LDL.LU R15, [R1+0x798] ;  /* 0x00079800010f7983 */ /* 0x000ea20000300800 */
[----:B------:R-:W2:Y:S01]  /*1e180*/  LDL.LU R17, [R1+0x794] ;  /* 0x0007940001117983 */ /* 0x000ea20000300800 */
[----:B------:R-:W2:Y:S02]  /*1e190*/  LDL.LU R19, [R1+0x790] ;  /* 0x0007900001137983 */ /* 0x000ea40000300800 */
[----:B------:R-:W2:Y:S02]  /*1e1a0*/  LDL.LU R21, [R1+0x78c] ;  /* 0x00078c0001157983 */ /* 0x000ea40000300800 */
[----:B------:R-:W2:Y:S01]  /*1e1b0*/  LDL.LU R22, [R1+0x6a8] ;  /* 0x0006a80001167983 */ /* 0x000ea20000300800 */
[----:B------:R-:W-:Y:S01]  /*1e1c0*/  LOP3.LUT R2, R2, 0x10, RZ, 0x3c, !PT ;  /* 0x0000001002027812 */ /* 0x000fe200078e3cff */
[----:B------:R-:W2:Y:S01]  /*1e1d0*/  LDL.LU R23, [R1+0x6a4] ;  /* 0x0006a40001177983 */ /* 0x000ea20000300800 */
[----:B------:R-:W2:Y:S02]  /*1e1e0*/  LDL.LU R24, [R1+0x6a0] ;  /* 0x0006a00001187983 */ /* 0x000ea40000300800 */
[----:B------:R-:W2:Y:S02]  /*1e1f0*/  LDL.LU R26, [R1+0x69c] ;  /* 0x00069c00011a7983 */ /* 0x000ea40000300800 */
[----:B------:R-:W2:Y:S01]  /*1e200*/  LDL.LU R27, [R1+0x698] ;  /* 0x00069800011b7983 */ /* 0x000ea20000300800 */
[----:B------:R-:W2:Y:S04]  /*1e210*/  LDL.LU R3, [R1+0x694] ;  /* 0x0006940001037983 */ /* 0x000ea80000300800 */
[----:B---3--:R0:W-:Y:S04]  /*1e220*/  STS.U16 [R2+0xe780], R0 ;  /* 0x00e7800002007388 */ /* 0x0081e80000000400 */
[----:B0-----:R-:W3:Y:S01]  /*1e230*/  LDL.LU R2, [R1+0x2650] ;  /* 0x0026500001027983 */ /* 0x001ee20000300800 */
[----:B------:R-:W3:Y:S03]  /*1e240*/  LDL.LU R0, [R1+0x264c] ;  /* 0x00264c0001007983 */ /* 0x000ee60000300800 */
[----:B---3--:R0:W-:Y:S04]  /*1e250*/  STS.U16 [R0+0x800], R2 ;  /* 0x0008000200007388 */ /* 0x0081e80000000400 */
[----:B0-----:R-:W3:Y:S04]  /*1e260*/  LDL.LU R2, [R1+0x2648] ;  /* 0x0026480001027983 */ /* 0x001ee80000300800 */
[----:B---3--:R0:W-:Y:S04]  /*1e270*/  STS.U16 [R0+0x880], R2 ;  /* 0x0008800200007388 */ /* 0x0081e80000000400 */
[----:B0-----:R-:W3:Y:S04]  /*1e280*/  LDL.LU R2, [R1+0x2644] ;  /* 0x0026440001027983 */ /* 0x001ee80000300800 */
[----:B---3--:R0:W-:Y:S04]  /*1e290*/  STS.U16 [R0+0x900], R2 ;  /* 0x0009000200007388 */ /* 0x0081e80000000400 */
[----:B0-----:R-:W3:Y:S04]  /*1e2a0*/  LDL.LU R2, [R1+0x5a4] ;  /* 0x0005a40001027983 */ /* 0x001ee80000300800 */
[----:B---3--:R0:W-:Y:S04]  /*1e2b0*/  STL [R1+0x2638], R2 ;  /* 0x0026380201007387 */ /* 0x0081e80000100800 */
[----:B0-----:R-:W3:Y:S04]  /*1e2c0*/  LDL.LU R2, [R1+0x5a8] ;  /* 0x0005a80001027983 */ /* 0x001ee80000300800 */
[----:B---3--:R0:W-:Y:S04]  /*1e2d0*/  STL [R1+0x263c], R2 ;  /* 0x00263c0201007387 */ /* 0x0081e80000100800 */
[----:B0-----:R-:W3:Y:S01]  /*1e2e0*/  LDL.LU R2, [R1+0x68c] ;  /* 0x00068c0001027983 */ /* 0x001ee20000300800 */
[----:B--2---:R-:W-:Y:S02]  /*1e2f0*/  STS.U16 [R0+0x980], R4 ;  /* 0x0009800400007388 */ /* 0x004fe40000000400 */
[----:B----4-:R-:W-:Y:S02]  /*1e300*/  STS.U16 [R0+0xa00], R16 ;  /* 0x000a001000007388 */ /* 0x010fe40000000400 */
        /* <DEDUP_REMOVED lines=10> */
[----:B------:R-:W-:Y:S03]  /*1e3b0*/  STS.U16 [R0+0x2b80], R8 ;  /* 0x002b800800007388 */ /* 0x000fe60000000400 */
[----:B---3--:R0:W-:Y:S04]  /*1e3c0*/  STL [R1+0x2640], R2 ;  /* 0x0026400201007387 */ /* 0x0081e80000100800 */
[----:B0-----:R-:W2:Y:S01]  /*1e3d0*/  LDL.LU R2, [R1+0x690] ;  /* 0x0006900001027983 */ /* 0x001ea20000300800 */
[----:B------:R-:W3:Y:S02]  /*1e3e0*/  LDL.LU R4, [R1+0x5a0] ;  /* 0x0005a00001047983 */ /* 0x000ee40000300800 */
[----:B------:R-:W4:Y:S02]  /*1e3f0*/  LDL.LU R16, [R1+0x59c] ;  /* 0x00059c0001107983 */ /* 0x000f240000300800 */
        /* <DEDUP_REMOVED lines=11> */
[----:B------:R-:W3:Y:S02]  /*1e4b0*/  LDL.LU R8, [R1+0x490] ;  /* 0x0004900001087983 */ /* 0x000ee40000300800 */
[----:B------:R1:W-:Y:S02]  /*1e4c0*/  STS.U16 [R0+0x4880], R10 ;  /* 0x0048800a00007388 */ /* 0x0003e40000000400 */
[----:B------:R1:W-:Y:S01]  /*1e4d0*/  STS.U16 [R0+0x4900], R11 ;  /* 0x0049000b00007388 */ /* 0x0003e20000000400 */
[----:B------:R1:W-:Y:S01]  /*1e4e0*/  STS.U16 [R0+0x4980], R14 ;  /* 0x0049800e00007388 */ /* 0x0003e20000000400 */
[----:B------:R1:W-:Y:S02]  /*1e4f0*/  STS.U16 [R0+0x4a00], R15 ;  /* 0x004a000f00007388 */ /* 0x0003e40000000400 */
[----:B------:R1:W-:Y:S01]  /*1e500*/  STS.U16 [R0+0x4a80], R17 ;  /* 0x004a801100007388 */ /* 0x0003e20000000400 */
[----:B0-----:R-:W3:Y:S01]  /*1e510*/  LDL.LU R9, [R1+0x48c] ;  /* 0x00048c0001097983 */ /* 0x001ee20000300800 */
[----:B-1----:R-:W3:Y:S03]  /*1e520*/  LDL.LU R10, [R1+0x168] ;  /* 0x00016800010a7983 */ /* 0x002ee60000300800 */
[----:B------:R-:W3:Y:S04]  /*1e530*/  LDL.LU R11, [R1+0x164] ;  /* 0x00016400010b7983 */ /* 0x000ee80000300800 */
[----:B------:R-:W3:Y:S01]  /*1e540*/  LDL.LU R14, [R1+0x160] ;  /* 0x00016000010e7983 */ /* 0x000ee20000300800 */
[----:B------:R-:W3:Y:S02]  /*1e550*/  LDL.LU R15, [R1+0x15c] ;  /* 0x00015c00010f7983 */ /* 0x000ee40000300800 */
[----:B------:R0:W-:Y:S02]  /*1e560*/  STS.U16 [R0+0x4b00], R19 ;  /* 0x004b001300007388 */ /* 0x0001e40000000400 */
[----:B------:R-:W3:Y:S01]  /*1e570*/  LDL.LU R17, [R1+0x158] ;  /* 0x0001580001117983 */ /* 0x000ee20000300800 */
[----:B------:R1:W-:Y:S01]  /*1e580*/  STS.U16 [R0+0x4b80], R21 ;  /* 0x004b801500007388 */ /* 0x0003e20000000400 */
[----:B------:R1:W-:Y:S02]  /*1e590*/  STS.U16 [R0+0x6800], R22 ;  /* 0x0068001600007388 */ /* 0x0003e40000000400 */
[----:B------:R1:W-:Y:S02]  /*1e5a0*/  STS.U16 [R0+0x6880], R23 ;  /* 0x0068801700007388 */ /* 0x0003e40000000400 */
[----:B------:R1:W-:Y:S01]  /*1e5b0*/  STS.U16 [R0+0x6900], R24 ;  /* 0x0069001800007388 */ /* 0x0003e20000000400 */
[----:B------:R1:W-:Y:S04]  /*1e5c0*/  STS.U16 [R0+0x6980], R26 ;  /* 0x0069801a00007388 */ /* 0x0003e80000000400 */
[----:B0-----:R-:W3:Y:S01]  /*1e5d0*/  LDL.LU R19, [R1+0x154] ;  /* 0x0001540001137983 */ /* 0x001ee20000300800 */
[----:B-1----:R-:W3:Y:S03]  /*1e5e0*/  LDL.LU R21, [R1+0x150] ;  /* 0x0001500001157983 */ /* 0x002ee60000300800 */
[----:B------:R-:W3:Y:S04]  /*1e5f0*/  LDL.LU R22, [R1+0x14c] ;  /* 0x00014c0001167983 */ /* 0x000ee80000300800 */
[----:B------:R-:W3:Y:S01]  /*1e600*/  LDL.LU R23, [R1+0x68] ;  /* 0x0000680001177983 */ /* 0x000ee20000300800 */
[----:B------:R-:W3:Y:S02]  /*1e610*/  LDL.LU R24, [R1+0x64] ;  /* 0x0000640001187983 */ /* 0x000ee40000300800 */
[----:B------:R0:W-:Y:S02]  /*1e620*/  STS.U16 [R0+0x6a00], R27 ;  /* 0x006a001b00007388 */ /* 0x0001e40000000400 */
[----:B------:R-:W3:Y:S01]  /*1e630*/  LDL.LU R26, [R1+0x5c] ;  /* 0x00005c00011a7983 */ /* 0x000ee20000300800 */
[----:B------:R1:W-:Y:S04]  /*1e640*/  STS.U16 [R0+0x6a80], R3 ;  /* 0x006a800300007388 */ /* 0x0003e80000000400 */
[----:B0-----:R-:W3:Y:S01]  /*1e650*/  LDL.LU R27, [R1+0x54] ;  /* 0x00005400011b7983 */ /* 0x001ee20000300800 */
[----:B-1----:R-:W3:Y:S03]  /*1e660*/  LDL.LU R3, [R1+0x4c] ;  /* 0x00004c0001037983 */ /* 0x002ee60000300800 */
[----:B--2---:R0:W-:Y:S04]  /*1e670*/  STS.U16 [R0+0x6b00], R2 ;  /* 0x006b000200007388 */ /* 0x0041e80000000400 */
[----:B0-----:R-:W2:Y:S04]  /*1e680*/  LDL.LU R2, [R1+0x2640] ;  /* 0x0026400001027983 */ /* 0x001ea80000300800 */
[----:B--2---:R0:W-:Y:S04]  /*1e690*/  STS.U16 [R0+0x6b80], R2 ;  /* 0x006b800200007388 */ /* 0x0041e80000000400 */
[----:B0-----:R-:W2:Y:S04]  /*1e6a0*/  LDL.LU R2, [R1+0x263c] ;  /* 0x00263c0001027983 */ /* 0x001ea80000300800 */
[----:B--2---:R0:W-:Y:S04]  /*1e6b0*/  STS.U16 [R0+0x8800], R2 ;  /* 0x0088000200007388 */ /* 0x0041e80000000400 */
[----:B0-----:R-:W2:Y:S04]  /*1e6c0*/  LDL.LU R2, [R1+0x2638] ;  /* 0x0026380001027983 */ /* 0x001ea80000300800 */
[----:B--2---:R-:W-:Y:S01]  /*1e6d0*/  STS.U16 [R0+0x8880], R2 ;  /* 0x0088800200007388 */ /* 0x004fe20000000400 */
[----:B---3--:R-:W-:Y:S02]  /*1e6e0*/  STS.U16 [R0+0x8900], R4 ;  /* 0x0089000400007388 */ /* 0x008fe40000000400 */
        /* <DEDUP_REMOVED lines=25> */
[----:B------:R0:W-:Y:S02]  /*1e880*/  STS.U16 [R0+0xea00], R3 ;  /* 0x00ea000300007388 */ /* 0x0001e40000000400 */
[----:B0-----:R-:W2:Y:S01]  /*1e890*/  LDL.LU R3, [R1+0x44] ;  /* 0x0000440001037983 */ /* 0x001ea20000300800 */
[----:B------:R-:W3:Y:S03]  /*1e8a0*/  LDL.LU R16, [R1+0x988] ;  /* 0x0009880001107983 */ /* 0x000ee60000300800 */
[----:B------:R-:W0:Y:S04]  /*1e8b0*/  S2R R2, SR_TID.X ;  /* 0x0000000000027919 */ /* 0x000e280000002100 */
[----:B---3--:R1:W-:Y:S01]  /*1e8c0*/  STL [R1+0x2630], R16 ;  /* 0x0026301001007387 */ /* 0x0083e20000100800 */
[----:B------:R-:W3:Y:S01]  /*1e8d0*/  LDL.LU R12, [R1+0x984] ;  /* 0x00098400010c7983 */ /* 0x000ee20000300800 */
[----:B0-----:R-:W-:-:S05]  /*1e8e0*/  LOP3.LUT R2, R2, 0x3f, RZ, 0xc0, !PT ;  /* 0x0000003f02027812 */ /* 0x001fca00078ec0ff */
[----:B------:R-:W-:-:S05]  /*1e8f0*/  IMAD.SHL.U32 R2, R2, 0x2, RZ ;  /* 0x0000000202027824 */ /* 0x000fca00078e00ff */
[C---:B-1----:R-:W-:Y:S02]  /*1e900*/  LOP3.LUT R16, R2.reuse, 0x20, RZ, 0x3c, !PT ;  /* 0x0000002002107812 */ /* 0x042fe400078e3cff */
[----:B------:R-:W-:Y:S01]  /*1e910*/  LOP3.LUT R4, R2, 0x30, RZ, 0x3c, !PT ;  /* 0x0000003002047812 */ /* 0x000fe200078e3cff */
        /* <DEDUP_REMOVED lines=26> */
[----:B------:R-:W4:Y:S03]  /*1eac0*/  LDL.LU R2, [R1+0x34] ;  /* 0x0000340001027983 */ /* 0x000f260000300800 */
[----:B--2---:R0:W-:Y:S04]  /*1ead0*/  STS.U16 [R16+0xea80], R3 ;  /* 0x00ea800310007388 */ /* 0x0041e80000000400 */
[----:B0-----:R-:W2:Y:S04]  /*1eae0*/  LDL.LU R3, [R1+0x678] ;  /* 0x0006780001037983 */ /* 0x001ea80000300800 */
[----:B---3--:R0:W-:Y:S04]  /*1eaf0*/  STS.U16 [R16+0xeb00], R12 ;  /* 0x00eb000c10007388 */ /* 0x0081e80000000400 */
[----:B0-----:R-:W3:Y:S04]  /*1eb00*/  LDL.LU R12, [R1+0x2634] ;  /* 0x00263400010c7983 */ /* 0x001ee80000300800 */
[----:B----4-:R0:W-:Y:S04]  /*1eb10*/  STS.U16 [R16+0xeb80], R2 ;  /* 0x00eb800210007388 */ /* 0x0101e80000000400 */
[----:B0-----:R-:W4:Y:S04]  /*1eb20*/  LDL.LU R16, [R1+0x2630] ;  /* 0x0026300001107983 */ /* 0x001f280000300800 */
[----:B----4-:R-:W-:Y:S01]  /*1eb30*/  STS.U16 [R4+0xc00], R16 ;  /* 0x000c001004007388 */ /* 0x010fe20000000400 */
[----:B---3--:R-:W-:Y:S02]  /*1eb40*/  STS.U16 [R4+0xc80], R12 ;  /* 0x000c800c04007388 */ /* 0x008fe40000000400 */
        /* <DEDUP_REMOVED lines=22> */
[----:B------:R0:W-:Y:S01]  /*1ecb0*/  STS.U16 [R4+0x6c00], R26 ;  /* 0x006c001a04007388 */ /* 0x0001e20000000400 */
[----:B------:R1:W-:Y:S02]  /*1ecc0*/  STS.U16 [R4+0x6c80], R27 ;  /* 0x006c801b04007388 */ /* 0x0003e40000000400 */
[----:B--2---:R2:W-:Y:S01]  /*1ecd0*/  STS.U16 [R4+0x6d00], R3 ;  /* 0x006d000304007388 */ /* 0x0045e20000000400 */
[----:B0-----:R-:W3:Y:S01]  /*1ece0*/  LDL.LU R26, [R1+0x670] ;  /* 0x00067000011a7983 */ /* 0x001ee20000300800 */
[----:B-1----:R-:W4:Y:S02]  /*1ecf0*/  LDL.LU R27, [R1+0x668] ;  /* 0x00066800011b7983 */ /* 0x002f240000300800 */
[----:B--2---:R-:W2:Y:S02]  /*1ed00*/  LDL.LU R3, [R1+0x658] ;  /* 0x0006580001037983 */ /* 0x004ea40000300800 */
[----:B--2---:R0:W-:Y:S04]  /*1ed10*/  STL [R1+0x262c], R3 ;  /* 0x00262c0301007387 */ /* 0x0041e80000100800 */
[----:B0-----:R-:W2:Y:S01]  /*1ed20*/  LDL.LU R3, [R1+0x660] ;  /* 0x0006600001037983 */ /* 0x001ea20000300800 */
        /* <DEDUP_REMOVED lines=24> */
[----:B------:R-:W2:Y:S03]  /*1eeb0*/  LDL.LU R24, [R1+0x110] ;  /* 0x0001100001187983 */ /* 0x000ea60000300800 */
[----:B---3--:R0:W-:Y:S01]  /*1eec0*/  STS.U16 [R4+0x6d80], R26 ;  /* 0x006d801a04007388 */ /* 0x0081e20000000400 */
[----:B----4-:R1:W-:Y:S03]  /*1eed0*/  STS.U16 [R4+0x6e00], R27 ;  /* 0x006e001b04007388 */ /* 0x0103e60000000400 */
[----:B0-----:R-:W3:Y:S01]  /*1eee0*/  LDL.LU R26, [R1+0x2c] ;  /* 0x00002c00011a7983 */ /* 0x001ee20000300800 */
[----:B-1----:R-:W4:Y:S03]  /*1eef0*/  LDL.LU R27, [R1+0x24] ;  /* 0x00002400011b7983 */ /* 0x002f260000300800 */
[----:B--2---:R0:W-:Y:S04]  /*1ef00*/  STS.U16 [R4+0x6e80], R3 ;  /* 0x006e800304007388 */ /* 0x0041e80000000400 */
[----:B0-----:R-:W2:Y:S04]  /*1ef10*/  LDL.LU R3, [R1+0x262c] ;  /* 0x00262c0001037983 */ /* 0x001ea80000300800 */
[----:B--2---:R0:W-:Y:S01]  /*1ef20*/  STS.U16 [R4+0x6f00], R3 ;  /* 0x006f000304007388 */ /* 0x0041e20000000400 */
[----:B------:R1:W-:Y:S03]  /*1ef30*/  STS.U16 [R4+0x6f80], R2 ;  /* 0x006f800204007388 */ /* 0x0003e60000000400 */
[----:B0-----:R-:W2:Y:S01]  /*1ef40*/  LDL.LU R3, [R1+0x2628] ;  /* 0x0026280001037983 */ /* 0x001ea20000300800 */
[----:B-1----:R-:W2:Y:S02]  /*1ef50*/  LDL.LU R2, [R1+0x14] ;  /* 0x0000140001027983 */ /* 0x002ea40000300800 */
        /* <DEDUP_REMOVED lines=8> */
[----:B------:R0:W-:Y:S02]  /*1efe0*/  STS.U16 [R4+0xac00], R0 ;  /* 0x00ac000004007388 */ /* 0x0001e40000000400 */
        /* <DEDUP_REMOVED lines=15> */
[----:B0-----:R-:W2:Y:S01]  /*1f0e0*/  LDL.LU R0, [R1+0xc] ;  /* 0x00000c0001007983 */ /* 0x001ea20000300800 */
[----:B---3--:R-:W-:Y:S02]  /*1f0f0*/  STS.U16 [R4+0xec00], R26 ;  /* 0x00ec001a04007388 */ /* 0x008fe40000000400 */
[----:B----4-:R0:W-:Y:S02]  /*1f100*/  STS.U16 [R4+0xec80], R27 ;  /* 0x00ec801b04007388 */ /* 0x0101e40000000400 */
[----:B0-----:R-:W3:Y:S01]  /*1f110*/  LDL.LU R27, [R1+0x8] ;  /* 0x00000800011b7983 */ /* 0x001ee20000300800 */
[----:B------:R-:W4:Y:S02]  /*1f120*/  LDL.LU R16, [R1+0x968] ;  /* 0x0009680001107983 */ /* 0x000f240000300800 */
[----:B------:R-:W3:Y:S02]  /*1f130*/  LDL.LU R12, [R1+0x960] ;  /* 0x00096000010c7983 */ /* 0x000ee40000300800 */
[----:B------:R-:W3:Y:S01]  /*1f140*/  LDL.LU R13, [R1+0x958] ;  /* 0x00095800010d7983 */ /* 0x000ee20000300800 */
        /* <DEDUP_REMOVED lines=21> */
[----:B--2---:R0:W-:Y:S01]  /*1f2a0*/  STS.U16 [R4+0xed00], R3 ;  /* 0x00ed000304007388 */ /* 0x0041e20000000400 */
[----:B------:R1:W-:Y:S03]  /*1f2b0*/  STS.U16 [R4+0xed80], R2 ;  /* 0x00ed800204007388 */ /* 0x0003e60000000400 */
[----:B0-----:R-:W2:Y:S04]  /*1f2c0*/  LDL.LU R3, [R1+0x648] ;  /* 0x0006480001037983 */ /* 0x001ea80000300800 */
[----:B-1----:R-:W0:Y:S04]  /*1f2d0*/  S2R R2, SR_TID.X ;  /* 0x0000000000027919 */ /* 0x002e280000002100 */
[----:B------:R1:W-:Y:S01]  /*1f2e0*/  STS.U16 [R4+0xee00], R0 ;  /* 0x00ee000004007388 */ /* 0x0003e20000000400 */
[----:B0-----:R-:W-:-:S05]  /*1f2f0*/  LOP3.LUT R2, R2, 0x3f, RZ, 0xc0, !PT ;  /* 0x0000003f02027812 */ /* 0x001fca00078ec0ff */
[----:B------:R-:W-:Y:S01]  /*1f300*/  IMAD.SHL.U32 R2, R2, 0x2, RZ ;  /* 0x0000000202027824 */ /* 0x000fe200078e00ff */
[----:B---3--:R0:W-:Y:S04]  /*1f310*/  STS.U16 [R4+0xee80], R27 ;  /* 0x00ee801b04007388 */ /* 0x0081e80000000400 */
[----:B-1----:R-:W-:Y:S02]  /*1f320*/  LOP3.LUT R0, R2, 0x40, RZ, 0x3c, !PT ;  /* 0x0000004002007812 */ /* 0x002fe400078e3cff */
[----:B------:R-:W3:Y:S04]  /*1f330*/  LDL.LU R2, [R1+0x4] ;  /* 0x0000040001027983 */ /* 0x000ee80000300800 */
[----:B0-----:R-:W2:Y:S04]  /*1f340*/  LDL.LU R27, [R1+0x2624] ;  /* 0x00262400011b7983 */ /* 0x001ea80000300800 */
[----:B---3--:R-:W-:Y:S04]  /*1f350*/  STS.U16 [R4+0xef00], R2 ;  /* 0x00ef000204007388 */ /* 0x008fe80000000400 */
[----:B--2---:R-:W-:Y:S01]  /*1f360*/  STS.U16 [R4+0xef80], R27 ;  /* 0x00ef801b04007388 */ /* 0x004fe20000000400 */
        /* <DEDUP_REMOVED lines=16> */
[----:B------:R0:W-:Y:S03]  /*1f470*/  STS.U16 [R0+0x5000], R15 ;  /* 0x0050000f00007388 */ /* 0x0001e60000000400 */
[----:B0-----:R-:W2:Y:S04]  /*1f480*/  LDL.LU R15, [R1+0x628] ;  /* 0x00062800010f7983 */ /* 0x001ea80000300800 */
[----:B--2---:R0:W-:Y:S04]  /*1f490*/  STL [R1+0x2618], R15 ;  /* 0x0026180f01007387 */ /* 0x0041e80000100800 */
[----:B0-----:R-:W2:Y:S04]  /*1f4a0*/  LDL.LU R15, [R1+0x630] ;  /* 0x00063000010f7983 */ /* 0x001ea80000300800 */
[----:B--2---:R0:W-:Y:S04]  /*1f4b0*/  STL [R1+0x261c], R15 ;  /* 0x00261c0f01007387 */ /* 0x0041e80000100800 */
[----:B0-----:R-:W2:Y:S01]  /*1f4c0*/  LDL.LU R15, [R1+0x638] ;  /* 0x00063800010f7983 */ /* 0x001ea20000300800 */
        /* <DEDUP_REMOVED lines=35> */
[----:B------:R-:W3:Y:S03]  /*1f700*/  LDL.LU R14, [R1+0xd8] ;  /* 0x0000d800010e7983 */ /* 0x000ee60000300800 */
[----:B0-----:R-:W3:Y:S04]  /*1f710*/  LDL.LU R3, [R1+0xd0] ;  /* 0x0000d00001037983 */ /* 0x001ee80000300800 */
[----:B--2---:R0:W-:Y:S04]  /*1f720*/  STS.U16 [R0+0x7080], R15 ;  /* 0x0070800f00007388 */ /* 0x0041e80000000400 */
[----:B0-----:R-:W2:Y:S04]  /*1f730*/  LDL.LU R15, [R1+0x2620] ;  /* 0x00262000010f7983 */ /* 0x001ea80000300800 */
[----:B--2---:R0:W-:Y:S04]  /*1f740*/  STS.U16 [R0+0x7100], R15 ;  /* 0x0071000f00007388 */ /* 0x0041e80000000400 */
[----:B0-----:R-:W2:Y:S04]  /*1f750*/  LDL.LU R15, [R1+0x261c] ;  /* 0x00261c00010f7983 */ /* 0x001ea80000300800 */
[----:B--2---:R0:W-:Y:S04]  /*1f760*/  STS.U16 [R0+0x7180], R15 ;  /* 0x0071800f00007388 */ /* 0x0041e80000000400 */
[----:B0-----:R-:W2:Y:S04]  /*1f770*/  LDL.LU R15, [R1+0x2618] ;  /* 0x00261800010f7983 */ /* 0x001ea80000300800 */
[----:B--2---:R0:W-:Y:S01]  /*1f780*/  STS.U16 [R0+0x7200], R15 ;  /* 0x0072000f00007388 */ /* 0x0041e20000000400 */
[----:B---3--:R1:W-:Y:S02]  /*1f790*/  STS.U16 [R0+0x7280], R17 ;  /* 0x0072801100007388 */ /* 0x0083e40000000400 */
[----:B----4-:R2:W-:Y:S02]  /*1f7a0*/  STS.U16 [R0+0x7300], R19 ;  /* 0x0073001300007388 */ /* 0x0105e40000000400 */
[----:B------:R3:W-:Y:S01]  /*1f7b0*/  STS.U16 [R0+0x7380], R21 ;  /* 0x0073801500007388 */ /* 0x0007e20000000400 */
[----:B------:R3:W-:Y:S01]  /*1f7c0*/  STS.U16 [R0+0x9000], R22 ;  /* 0x0090001600007388 */ /* 0x0007e20000000400 */
[----:B------:R3:W-:Y:S03]  /*1f7d0*/  STS.U16 [R0+0x9080], R23 ;  /* 0x0090801700007388 */ /* 0x0007e60000000400 */
[----:B0-----:R-:W4:Y:S01]  /*1f7e0*/  LDL.LU R15, [R1+0x2614] ;  /* 0x00261400010f7983 */ /* 0x001f220000300800 */
[----:B-1----:R-:W4:Y:S02]  /*1f7f0*/  LDL.LU R17, [R1+0x2610] ;  /* 0x0026100001117983 */ /* 0x002f240000300800 */
[----:B--2---:R-:W2:Y:S02]  /*1f800*/  LDL.LU R19, [R1+0x260c] ;  /* 0x00260c0001137983 */ /* 0x004ea40000300800 */
[----:B---3--:R-:W3:Y:S01]  /*1f810*/  LDL.LU R21, [R1+0x2608] ;  /* 0x0026080001157983 */ /* 0x008ee20000300800 */
[----:B------:R-:W2:Y:S01]  /*1f820*/  LDL.LU R22, [R1+0x2604] ;  /* 0x0026040001167983 */ /* 0x000ea20000300800 */
[----:B------:R-:W2:Y:S03]  /*1f830*/  LDL.LU R23, [R1+0x2600] ;  /* 0x0026000001177983 */ /* 0x000ea60000300800 */
[----:B------:R0:W-:Y:S01]  /*1f840*/  STS.U16 [R0+0x9100], R24 ;  /* 0x0091001800007388 */ /* 0x0001e20000000400 */
[----:B------:R1:W-:Y:S03]  /*1f850*/  STS.U16 [R0+0x9180], R26 ;  /* 0x0091801a00007388 */ /* 0x0003e60000000400 */
[----:B0-----:R-:W2:Y:S01]  /*1f860*/  LDL.LU R24, [R1+0x25fc] ;  /* 0x0025fc0001187983 */ /* 0x001ea20000300800 */
[----:B-1----:R-:W2:Y:S02]  /*1f870*/  LDL.LU R26, [R1+0x25f8] ;  /* 0x0025f800011a7983 */ /* 0x002ea40000300800 */
[----:B------:R0:W-:Y:S02]  /*1f880*/  STS.U16 [R0+0x9200], R2 ;  /* 0x0092000200007388 */ /* 0x0001e40000000400 */
[----:B------:R-:W-:Y:S01]  /*1f890*/  STS.U16 [R0+0x9280], R27 ;  /* 0x0092801b00007388 */ /* 0x000fe20000000400 */
[----:B0-----:R-:W0:Y:S04]  /*1f8a0*/  S2R R2, SR_TID.X ;  /* 0x0000000000027919 */ /* 0x001e280000002100 */
[----:B------:R1:W-:Y:S01]  /*1f8b0*/  STS.U16 [R0+0x9300], R4 ;  /* 0x0093000400007388 */ /* 0x0003e20000000400 */
[----:B------:R1:W-:Y:S02]  /*1f8c0*/  STS.U16 [R0+0x9380], R16 ;  /* 0x0093801000007388 */ /* 0x0003e40000000400 */
[----:B------:R1:W-:Y:S02]  /*1f8d0*/  STS.U16 [R0+0xb000], R12 ;  /* 0x00b0000c00007388 */ /* 0x0003e40000000400 */
[----:B------:R1:W-:Y:S01]  /*1f8e0*/  STS.U16 [R0+0xb080], R13 ;  /* 0x00b0800d00007388 */ /* 0x0003e20000000400 */
[----:B------:R1:W-:Y:S01]  /*1f8f0*/  STS.U16 [R0+0xb100], R18 ;  /* 0x00b1001200007388 */ /* 0x0003e20000000400 */
[----:B------:R1:W-:Y:S02]  /*1f900*/  STS.U16 [R0+0xb180], R20 ;  /* 0x00b1801400007388 */ /* 0x0003e40000000400 */
[----:B------:R0:W-:Y:S02]  /*1f910*/  STS.U16 [R0+0xb200], R25 ;  /* 0x00b2001900007388 */ /* 0x0001e40000000400 */
[----:B------:R0:W-:Y:S01]  /*1f920*/  STS.U16 [R0+0xb280], R29 ;  /* 0x00b2801d00007388 */ /* 0x0001e20000000400 */
[----:B------:R0:W-:Y:S01]  /*1f930*/  STS.U16 [R0+0xb300], R28 ;  /* 0x00b3001c00007388 */ /* 0x0001e20000000400 */
[----:B------:R-:W-:Y:S02]  /*1f940*/  STS.U16 [R0+0xb380], R5 ;  /* 0x00b3800500007388 */ /* 0x000fe40000000400 */
[----:B------:R-:W-:Y:S01]  /*1f950*/  STS.U16 [R0+0xd000], R6 ;  /* 0x00d0000600007388 */ /* 0x000fe20000000400 */
[----:B-1----:R-:W3:Y:S01]  /*1f960*/  LDL.LU R4, [R1+0x914] ;  /* 0x0009140001047983 */ /* 0x002ee20000300800 */
[----:B------:R-:W-:Y:S02]  /*1f970*/  STS.U16 [R0+0xd080], R7 ;  /* 0x00d0800700007388 */ /* 0x000fe40000000400 */
[----:B------:R-:W3:Y:S02]  /*1f980*/  LDL.LU R16, [R1+0x910] ;  /* 0x0009100001107983 */ /* 0x000ee40000300800 */
[----:B------:R-:W-:Y:S01]  /*1f990*/  STS.U16 [R0+0xd100], R8 ;  /* 0x00d1000800007388 */ /* 0x000fe20000000400 */
[----:B------:R-:W4:Y:S04]  /*1f9a0*/  LDL.LU R12, [R1+0x90c] ;  /* 0x00090c00010c7983 */ /* 0x000f280000300800 */
[----:B------:R-:W-:Y:S01]  /*1f9b0*/  STS.U16 [R0+0xd180], R9 ;  /* 0x00d1800900007388 */ /* 0x000fe20000000400 */
[----:B------:R-:W4:Y:S02]  /*1f9c0*/  LDL.LU R13, [R1+0x828] ;  /* 0x00082800010d7983 */ /* 0x000f240000300800 */
[----:B------:R-:W-:Y:S02]  /*1f9d0*/  STS.U16 [R0+0xd200], R10 ;  /* 0x00d2000a00007388 */ /* 0x000fe40000000400 */
[----:B------:R-:W4:Y:S01]  /*1f9e0*/  LDL.LU R18, [R1+0x824] ;  /* 0x0008240001127983 */ /* 0x000f220000300800 */
[----:B------:R-:W-:Y:S04]  /*1f9f0*/  STS.U16 [R0+0xd280], R11 ;  /* 0x00d2800b00007388 */ /* 0x000fe80000000400 */
[----:B------:R-:W4:Y:S01]  /*1fa00*/  LDL.LU R20, [R1+0x820] ;  /* 0x0008200001147983 */ /* 0x000f220000300800 */
[----:B0-----:R-:W-:Y:S01]  /*1fa10*/  LOP3.LUT R2, R2, 0x3f, RZ, 0xc0, !PT ;  /* 0x0000003f02027812 */ /* 0x001fe200078ec0ff */
[----:B------:R-:W-:Y:S02]  /*1fa20*/  STS.U16 [R0+0xd300], R14 ;  /* 0x00d3000e00007388 */ /* 0x000fe40000000400 */
[----:B------:R-:W4:Y:S04]  /*1fa30*/  LDL.LU R25, [R1+0x81c] ;  /* 0x00081c0001197983 */ /* 0x000f280000300800 */
[----:B------:R-:W-:Y:S01]  /*1fa40*/  STS.U16 [R0+0xd380], R3 ;  /* 0x00d3800300007388 */ /* 0x000fe20000000400 */
[----:B------:R-:W4:Y:S02]  /*1fa50*/  LDL.LU R29, [R1+0x818] ;  /* 0x00081800011d7983 */ /* 0x000f240000300800 */
[----:B------:R-:W4:Y:S02]  /*1fa60*/  LDL.LU R28, [R1+0x814] ;  /* 0x00081400011c7983 */ /* 0x000f240000300800 */
[----:B------:R-:W-:-:S05]  /*1fa70*/  IMAD.SHL.U32 R2, R2, 0x2, RZ ;  /* 0x0000000202027824 */ /* 0x000fca00078e00ff */
[C---:B------:R-:W-:Y:S01]  /*1fa80*/  LOP3.LUT R27, R2.reuse, 0x50, RZ, 0x3c, !PT ;  /* 0x00000050021b7812 */ /* 0x040fe200078e3cff */
[----:B--2---:R0:W-:Y:S04]  /*1fa90*/  STS.U16 [R0+0xf000], R26 ;  /* 0x00f0001a00007388 */ /* 0x0041e80000000400 */
[----:B0-----:R-:W2:Y:S01]  /*1faa0*/  LDL.LU R0, [R1+0x810] ;  /* 0x0008100001007983 */ /* 0x001ea20000300800 */
[----:B------:R-:W2:Y:S02]  /*1fab0*/  LDL.LU R5, [R1+0x80c] ;  /* 0x00080c0001057983 */ /* 0x000ea40000300800 */
[----:B------:R-:W2:Y:S02]  /*1fac0*/  LDL.LU R6, [R1+0x70c] ;  /* 0x00070c0001067983 */ /* 0x000ea40000300800 */
[----:B------:R-:W2:Y:S01]  /*1fad0*/  LDL.LU R7, [R1+0x708] ;  /* 0x0007080001077983 */ /* 0x000ea20000300800 */
[----:B------:R-:W2:Y:S01]  /*1fae0*/  LDL.LU R8, [R1+0x704] ;  /* 0x0007040001087983 */ /* 0x000ea20000300800 */
[----:B------:R-:W2:Y:S01]  /*1faf0*/  LDL.LU R9, [R1+0x700] ;  /* 0x0007000001097983 */ /* 0x000ea20000300800 */
[----:B------:R-:W-:Y:S01]  /*1fb00*/  LOP3.LUT R26, R2, 0x40, RZ, 0x3c, !PT ;  /* 0x00000040021a7812 */ /* 0x000fe200078e3cff */
[----:B------:R-:W2:Y:S01]  /*1fb10*/  LDL.LU R10, [R1+0x6fc] ;  /* 0x0006fc00010a7983 */ /* 0x000ea20000300800 */
[----:B------:R-:W2:Y:S01]  /*1fb20*/  LDL.LU R11, [R1+0x6f8] ;  /* 0x0006f800010b7983 */ /* 0x000ea20000300800 */
[----:B------:R-:W2:Y:S02]  /*1fb30*/  LDL.LU R14, [R1+0x6f4] ;  /* 0x0006f400010e7983 */ /* 0x000ea40000300800 */
[----:B------:R-:W2:Y:S01]  /*1fb40*/  LDL.LU R3, [R1+0x6f0] ;  /* 0x0006f00001037983 */ /* 0x000ea20000300800 */
[----:B------:R-:W-:Y:S01]  /*1fb50*/  STS.U16 [R26+0xf080], R24 ;  /* 0x00f080181a007388 */ /* 0x000fe20000000400 */
[----:B------:R0:W-:Y:S02]  /*1fb60*/  STL [R1+0x25dc], R24 ;  /* 0x0025dc1801007387 */ /* 0x0001e40000100800 */
[----:B------:R-:W-:Y:S02]  /*1fb70*/  STS.U16 [R26+0xf100], R23 ;  /* 0x00f100171a007388 */ /* 0x000fe40000000400 */
[----:B------:R-:W-:Y:S01]  /*1fb80*/  STS.U16 [R26+0xf180], R22 ;  /* 0x00f180161a007388 */ /* 0x000fe20000000400 */
[----:B---3--:R-:W-:Y:S04]  /*1fb90*/  STS.U16 [R26+0xf200], R21 ;  /* 0x00f200151a007388 */ /* 0x008fe80000000400 */
[----:B0-----:R-:W3:Y:S01]  /*1fba0*/  LDL.LU R24, [R1+0x918] ;  /* 0x0009180001187983 */ /* 0x001ee20000300800 */
[----:B------:R0:W-:Y:S03]  /*1fbb0*/  STL [R1+0x25e0], R23 ;  /* 0x0025e01701007387 */ /* 0x0001e60000100800 */
[----:B0-----:R-:W2:Y:S01]  /*1fbc0*/  LDL.LU R23, [R1+0x91c] ;  /* 0x00091c0001177983 */ /* 0x001ea20000300800 */
[----:B------:R0:W-:Y:S03]  /*1fbd0*/  STL [R1+0x25e4], R22 ;  /* 0x0025e41601007387 */ /* 0x0001e60000100800 */
[----:B0-----:R-:W2:Y:S01]  /*1fbe0*/  LDL.LU R22, [R1+0x920] ;  /* 0x0009200001167983 */ /* 0x001ea20000300800 */
[----:B------:R0:W-:Y:S03]  /*1fbf0*/  STL [R1+0x25e8], R21 ;  /* 0x0025e81501007387 */ /* 0x0001e60000100800 */
[----:B0-----:R-:W2:Y:S01]  /*1fc00*/  LDL.LU R21, [R1+0x924] ;  /* 0x0009240001157983 */ /* 0x001ea20000300800 */
[----:B------:R-:W2:Y:S02]  /*1fc10*/  LDL.LU R2, [R1+0x928] ;  /* 0x0009280001027983 */ /* 0x000ea40000300800 */
[----:B------:R-:W-:Y:S02]  /*1fc20*/  STS.U16 [R26+0xf280], R19 ;  /* 0x00f280131a007388 */ /* 0x000fe40000000400 */
[----:B----4-:R-:W-:Y:S01]  /*1fc30*/  STS.U16 [R26+0xf300], R17 ;  /* 0x00f300111a007388 */ /* 0x010fe20000000400 */
[----:B------:R-:W-:Y:S04]  /*1fc40*/  STS.U16 [R26+0xf380], R15 ;  /* 0x00f3800f1a007388 */ /* 0x000fe80000000400 */
[----:B------:R-:W-:Y:S01]  /*1fc50*/  STL [R1+0x25ec], R19 ;  /* 0x0025ec1301007387 */ /* 0x000fe20000100800 */
[----:B------:R-:W-:Y:S02]  /*1fc60*/  STL [R1+0x25f0], R17 ;  /* 0x0025f01101007387 */ /* 0x000fe40000100800 */
[----:B------:R-:W-:Y:S01]  /*1fc70*/  STL [R1+0x2540], R26 ;  /* 0x0025401a01007387 */ /* 0x000fe20000100800 */
[----:B--2---:R-:W-:Y:S01]  /*1fc80*/  STS.U16 [R27+0x1400], R2 ;  /* 0x001400021b007388 */ /* 0x004fe20000000400 */
[----:B------:R-:W-:Y:S02]  /*1fc90*/  STS.U16 [R27+0x1480], R21 ;  /* 0x001480151b007388 */ /* 0x000fe40000000400 */
[----:B------:R-:W-:Y:S02]  /*1fca0*/  STS.U16 [R27+0x1500], R22 ;  /* 0x001500161b007388 */ /* 0x000fe40000000400 */
[----:B------:R-:W-:Y:S01]  /*1fcb0*/  STS.U16 [R27+0x1580], R23 ;  /* 0x001580171b007388 */ /* 0x000fe20000000400 */
[----:B---3--:R-:W-:Y:S01]  /*1fcc0*/  STS.U16 [R27+0x1600], R24 ;  /* 0x001600181b007388 */ /* 0x008fe20000000400 */
        /* <DEDUP_REMOVED lines=10> */
[----:B0-----:R-:W2:Y:S01]  /*1fd70*/  LDL.LU R0, [R1+0x608] ;  /* 0x0006080001007983 */ /* 0x001ea20000300800 */
[----:B------:R-:W3:Y:S02]  /*1fd80*/  LDL.LU R17, [R1+0x600] ;  /* 0x0006000001117983 */ /* 0x000ee40000300800 */
        /* <DEDUP_REMOVED lines=8> */
[----:B------:R-:W-:Y:S01]  /*1fe10*/  STS.U16 [R27+0x5780], R3 ;  /* 0x005780031b007388 */ /* 0x000fe20000000400 */
        /* <DEDUP_REMOVED lines=27> */
[----:B------:R-:W4:Y:S01]  /*1ffd0*/  LDL.LU R29, [R1+0xb8] ;  /* 0x0000b800011d7983 */ /* 0x000f220000300800 */
[----:B--2---:R0:W-:Y:S04]  /*1ffe0*/  STS.U16 [R27+0x7400], R0 ;  /* 0x007400001b007388 */ /* 0x0041e80000000400 */
[----:B0-----:R-:W4:Y:S04]  /*1fff0*/  LDL.LU R0, [R1+0xb4] ;  /* 0x0000b40001007983 */ /* 0x001f280000300800 */
[----:B---3--:R0:W-:Y:S04]  /*20000*/  STS.U16 [R27+0x7480], R17 ;  /* 0x007480111b007388 */ /* 0x0081e80000000400 */
[----:B0-----:R-:W3:Y:S04]  /*20010*/  LDL.LU R17, [R1+0x25f4] ;  /* 0x0025f40001117983 */ /* 0x001ee80000300800 */
[----:B---3--:R0:W-:Y:S01]  /*20020*/  STS.U16 [R27+0x7500], R17 ;  /* 0x007500111b007388 */ /* 0x0081e20000000400 */
[----:B----4-:R1:W-:Y:S02]  /*20030*/  STS.U16 [R27+0x7580], R28 ;  /* 0x0075801c1b007388 */ /* 0x0103e40000000400 */
[----:B------:R3:W-:Y:S02]  /*20040*/  STS.U16 [R27+0x7600], R19 ;  /* 0x007600131b007388 */ /* 0x0007e40000000400 */
[----:B------:R4:W-:Y:S01]  /*20050*/  STS.U16 [R27+0x7680], R21 ;  /* 0x007680151b007388 */ /* 0x0009e20000000400 */
[----:B------:R4:W-:Y:S01]  /*20060*/  STS.U16 [R27+0x7700], R22 ;  /* 0x007700161b007388 */ /* 0x0009e20000000400 */
[----:B------:R4:W-:Y:S03]  /*20070*/  STS.U16 [R27+0x7780], R23 ;  /* 0x007780171b007388 */ /* 0x0009e60000000400 */
[----:B0-----:R-:W2:Y:S01]  /*20080*/  LDL.LU R17, [R1+0x25f0] ;  /* 0x0025f00001117983 */ /* 0x001ea20000300800 */
[----:B-1----:R-:W2:Y:S02]  /*20090*/  LDL.LU R28, [R1+0xb0] ;  /* 0x0000b000011c7983 */ /* 0x002ea40000300800 */
[----:B---3--:R-:W3:Y:S02]  /*200a0*/  LDL.LU R19, [R1+0x25ec] ;  /* 0x0025ec0001137983 */ /* 0x008ee40000300800 */
[----:B----4-:R-:W4:Y:S01]  /*200b0*/  LDL.LU R21, [R1+0x25e8] ;  /* 0x0025e80001157983 */ /* 0x010f220000300800 */
[----:B------:R-:W3:Y:S01]  /*200c0*/  LDL.LU R22, [R1+0x25e4] ;  /* 0x0025e40001167983 */ /* 0x000ee20000300800 */
[----:B------:R-:W3:Y:S03]  /*200d0*/  LDL.LU R23, [R1+0x25e0] ;  /* 0x0025e00001177983 */ /* 0x000ee60000300800 */
[----:B------:R0:W-:Y:S01]  /*200e0*/  STS.U16 [R27+0x9400], R24 ;  /* 0x009400181b007388 */ /* 0x0001e20000000400 */
[----:B------:R1:W-:Y:S02]  /*200f0*/  STS.U16 [R27+0x9480], R4 ;  /* 0x009480041b007388 */ /* 0x0003e40000000400 */
[----:B------:R1:W-:Y:S02]  /*20100*/  STS.U16 [R27+0x9500], R5 ;  /* 0x009500051b007388 */ /* 0x0003e40000000400 */
[----:B------:R1:W-:Y:S01]  /*20110*/  STS.U16 [R27+0x9580], R6 ;  /* 0x009580061b007388 */ /* 0x0003e20000000400 */
[----:B------:R1:W-:Y:S01]  /*20120*/  STS.U16 [R27+0x9600], R7 ;  /* 0x009600071b007388 */ /* 0x0003e20000000400 */
[----:B------:R1:W-:Y:S03]  /*20130*/  STS.U16 [R27+0x9680], R8 ;  /* 0x009680081b007388 */ /* 0x0003e60000000400 */
[----:B0-----:R-:W3:Y:S01]  /*20140*/  LDL.LU R24, [R1+0x25dc] ;  /* 0x0025dc0001187983 */ /* 0x001ee20000300800 */
[----:B-1----:R-:W3:Y:S03]  /*20150*/  LDL.LU R4, [R1+0x25d8] ;  /* 0x0025d80001047983 */ /* 0x002ee60000300800 */
[----:B------:R-:W3:Y:S01]  /*20160*/  LDL.LU R5, [R1+0x25d4] ;  /* 0x0025d40001057983 */ /* 0x000ee20000300800 */
[----:B------:R-:W3:Y:S03]  /*20170*/  LDL.LU R6, [R1+0x25d0] ;  /* 0x0025d00001067983 */ /* 0x000ee60000300800 */
[----:B------:R-:W3:Y:S01]  /*20180*/  LDL.LU R7, [R1+0x25cc] ;  /* 0x0025cc0001077983 */ /* 0x000ee20000300800 */
[----:B------:R-:W3:Y:S03]  /*20190*/  LDL.LU R8, [R1+0x25c8] ;  /* 0x0025c80001087983 */ /* 0x000ee60000300800 */
[----:B------:R0:W-:Y:S01]  /*201a0*/  STS.U16 [R27+0x9700], R9 ;  /* 0x009700091b007388 */ /* 0x0001e20000000400 */
[----:B------:R1:W-:Y:S02]  /*201b0*/  STS.U16 [R27+0x9780], R10 ;  /* 0x0097800a1b007388 */ /* 0x0003e40000000400 */
[----:B------:R1:W-:Y:S02]  /*201c0*/  STS.U16 [R27+0xb400], R11 ;  /* 0x00b4000b1b007388 */ /* 0x0003e40000000400 */
[----:B------:R1:W-:Y:S01]  /*201d0*/  STS.U16 [R27+0xb480], R14 ;  /* 0x00b4800e1b007388 */ /* 0x0003e20000000400 */
[----:B------:R1:W-:Y:S04]  /*201e0*/  STS.U16 [R27+0xb500], R3 ;  /* 0x00b500031b007388 */ /* 0x0003e80000000400 */
[----:B0-----:R-:W3:Y:S01]  /*201f0*/  LDL.LU R9, [R1+0x25c4] ;  /* 0x0025c40001097983 */ /* 0x001ee20000300800 */
[----:B-1----:R-:W3:Y:S03]  /*20200*/  LDL.LU R10, [R1+0x25c0] ;  /* 0x0025c000010a7983 */ /* 0x002ee60000300800 */
[----:B------:R-:W3:Y:S01]  /*20210*/  LDL.LU R11, [R1+0x25bc] ;  /* 0x0025bc00010b7983 */ /* 0x000ee20000300800 */
[----:B------:R-:W3:Y:S03]  /*20220*/  LDL.LU R14, [R1+0x25b8] ;  /* 0x0025b800010e7983 */ /* 0x000ee60000300800 */
[----:B------:R-:W3:Y:S04]  /*20230*/  LDL.LU R3, [R1+0x25b4] ;  /* 0x0025b40001037983 */ /* 0x000ee80000300800 */
[----:B------:R0:W-:Y:S04]  /*20240*/  STS.U16 [R27+0xb580], R2 ;  /* 0x00b580021b007388 */ /* 0x0001e80000000400 */
[----:B0-----:R-:W0:Y:S01]  /*20250*/  S2R R2, SR_TID.X ;  /* 0x0000000000027919 */ /* 0x001e220000002100 */
[----:B------:R1:W-:Y:S02]  /*20260*/  STS.U16 [R27+0xb600], R26 ;  /* 0x00b6001a1b007388 */ /* 0x0003e40000000400 */
[----:B------:R1:W-:Y:S02]  /*20270*/  STS.U16 [R27+0xb680], R15 ;  /* 0x00b6800f1b007388 */ /* 0x0003e40000000400 */
[----:B------:R1:W-:Y:S01]  /*20280*/  STS.U16 [R27+0xb700], R16 ;  /* 0x00b700101b007388 */ /* 0x0003e20000000400 */
[----:B------:R-:W-:Y:S01]  /*20290*/  STS.U16 [R27+0xb780], R12 ;  /* 0x00b7800c1b007388 */ /* 0x000fe20000000400 */
[----:B------:R-:W-:Y:S02]  /*202a0*/  STS.U16 [R27+0xd400], R13 ;  /* 0x00d4000d1b007388 */ /* 0x000fe40000000400 */
[----:B------:R-:W-:Y:S02]  /*202b0*/  STS.U16 [R27+0xd480], R18 ;  /* 0x00d480121b007388 */ /* 0x000fe40000000400 */
[----:B------:R-:W-:Y:S01]  /*202c0*/  STS.U16 [R27+0xd500], R20 ;  /* 0x00d500141b007388 */ /* 0x000fe20000000400 */
[----:B------:R-:W-:Y:S04]  /*202d0*/  STS.U16 [R27+0xd580], R25 ;  /* 0x00d580191b007388 */ /* 0x000fe80000000400 */
[----:B-1----:R-:W4:Y:S01]  /*202e0*/  LDL.LU R26, [R1+0x8f0] ;  /* 0x0008f000011a7983 */ /* 0x002f220000300800 */
[----:B------:R-:W-:Y:S02]  /*202f0*/  STS.U16 [R27+0xd600], R29 ;  /* 0x00d6001d1b007388 */ /* 0x000fe40000000400 */
[----:B------:R-:W4:Y:S02]  /*20300*/  LDL.LU R15, [R1+0x8ec] ;  /* 0x0008ec00010f7983 */ /* 0x000f240000300800 */
[----:B------:R1:W-:Y:S01]  /*20310*/  STS.U16 [R27+0xd680], R0 ;  /* 0x00d680001b007388 */ /* 0x0003e20000000400 */
[----:B------:R-:W4:Y:S04]  /*20320*/  LDL.LU R16, [R1+0x808] ;  /* 0x0008080001107983 */ /* 0x000f280000300800 */
[----:B-1----:R-:W4:Y:S01]  /*20330*/  LDL.LU R0, [R1+0x804] ;  /* 0x0008040001007983 */ /* 0x002f220000300800 */
[----:B------:R-:W4:Y:S01]  /*20340*/  LDL.LU R12, [R1+0x800] ;  /* 0x00080000010c7983 */ /* 0x000f220000300800 */
[----:B0-----:R-:W-:Y:S01]  /*20350*/  LOP3.LUT R2, R2, 0x3f, RZ, 0xc0, !PT ;  /* 0x0000003f02027812 */ /* 0x001fe200078ec0ff */
[----:B------:R-:W4:Y:S01]  /*20360*/  LDL.LU R13, [R1+0x7fc] ;  /* 0x0007fc00010d7983 */ /* 0x000f220000300800 */
[----:B------:R-:W4:Y:S01]  /*20370*/  LDL.LU R18, [R1+0x7f8] ;  /* 0x0007f80001127983 */ /* 0x000f220000300800 */
[----:B------:R-:W4:Y:S02]  /*20380*/  LDL.LU R20, [R1+0x7f4] ;  /* 0x0007f40001147983 */ /* 0x000f240000300800 */
[----:B------:R-:W4:Y:S02]  /*20390*/  LDL.LU R25, [R1+0x7f0] ;  /* 0x0007f00001197983 */ /* 0x000f240000300800 */
[----:B------:R-:W4:Y:S02]  /*203a0*/  LDL.LU R29, [R1+0x7ec] ;  /* 0x0007ec00011d7983 */ /* 0x000f240000300800 */
[----:B------:R-:W-:Y:S01]  /*203b0*/  IMAD.SHL.U32 R2, R2, 0x2, RZ ;  /* 0x0000000202027824 */ /* 0x000fe200078e00ff */
[----:B--2---:R0:W-:Y:S04]  /*203c0*/  STS.U16 [R27+0xd700], R28 ;  /* 0x00d7001c1b007388 */ /* 0x0041e80000000400 */
[----:B0-----:R-:W2:Y:S04]  /*203d0*/  LDL.LU R28, [R1+0x6ec] ;  /* 0x0006ec00011c7983 */ /* 0x001ea80000300800 */
[----:B---3--:R-:W-:Y:S01]  /*203e0*/  STS.U16 [R27+0xd780], R3 ;  /* 0x00d780031b007388 */ /* 0x008fe20000000400 */
[----:B------:R0:W-:Y:S02]  /*203f0*/  STS.U16 [R27+0xf400], R14 ;  /* 0x00f4000e1b007388 */ /* 0x0001e40000000400 */
[----:B------:R1:W-:Y:S02]  /*20400*/  STS.U16 [R27+0xf480], R11 ;  /* 0x00f4800b1b007388 */ /* 0x0003e40000000400 */
[----:B------:R3:W-:Y:S01]  /*20410*/  STS.U16 [R27+0xf500], R10 ;  /* 0x00f5000a1b007388 */ /* 0x0007e20000000400 */
[----:B------:R3:W-:Y:S01]  /*20420*/  STS.U16 [R27+0xf580], R9 ;  /* 0x00f580091b007388 */ /* 0x0007e20000000400 */
[----:B------:R3:W-:Y:S03]  /*20430*/  STS.U16 [R27+0xf600], R8 ;  /* 0x00f600081b007388 */ /* 0x0007e60000000400 */
[----:B0-----:R-:W2:Y:S01]  /*20440*/  LDL.LU R14, [R1+0x8f4] ;  /* 0x0008f400010e7983 */ /* 0x001ea20000300800 */
[----:B-1----:R-:W2:Y:S02]  /*20450*/  LDL.LU R11, [R1+0x8f8] ;  /* 0x0008f800010b7983 */ /* 0x002ea40000300800 */
[----:B---3--:R-:W3:Y:S01]  /*20460*/  LDL.LU R10, [R1+0x8fc] ;  /* 0x0008fc00010a7983 */ /* 0x008ee20000300800 */
[----:B------:R-:W2:Y:S04]  /*20470*/  LDL.LU R9, [R1+0x900] ;  /* 0x0009000001097983 */ /* 0x000ea80000300800 */
[----:B------:R-:W2:Y:S01]  /*20480*/  LDL.LU R8, [R1+0x904] ;  /* 0x0009040001087983 */ /* 0x000ea20000300800 */
[----:B------:R-:W-:-:S02]  /*20490*/  LOP3.LUT R3, R2, 0x60, RZ, 0x3c, !PT ;  /* 0x0000006002037812 */ /* 0x000fc400078e3cff */
[----:B------:R-:W2:Y:S01]  /*204a0*/  LDL.LU R2, [R1+0x908] ;  /* 0x0009080001027983 */ /* 0x000ea20000300800 */
[----:B------:R-:W-:Y:S01]  /*204b0*/  STS.U16 [R27+0xf680], R7 ;  /* 0x00f680071b007388 */ /* 0x000fe20000000400 */
[----:B------:R-:W-:Y:S02]  /*204c0*/  STS.U16 [R27+0xf700], R6 ;  /* 0x00f700061b007388 */ /* 0x000fe40000000400 */
[----:B------:R-:W-:Y:S02]  /*204d0*/  STS.U16 [R27+0xf780], R5 ;  /* 0x00f780051b007388 */ /* 0x000fe40000000400 */
[----:B------:R-:W-:Y:S01]  /*204e0*/  STL [R1+0x2544], R27 ;  /* 0x0025441b01007387 */ /* 0x000fe20000100800 */
[----:B--2---:R0:W-:Y:S01]  /*204f0*/  STS.U16 [R3+0x1800], R2 ;  /* 0x0018000203007388 */ /* 0x0041e20000000400 */
[----:B------:R1:W-:Y:S02]  /*20500*/  STS.U16 [R3+0x1880], R8 ;  /* 0x0018800803007388 */ /* 0x0003e40000000400 */
[----:B------:R2:W-:Y:S02]  /*20510*/  STS.U16 [R3+0x1900], R9 ;  /* 0x0019000903007388 */ /* 0x0005e40000000400 */
[----:B---3--:R-:W-:Y:S01]  /*20520*/  STS.U16 [R3+0x1980], R10 ;  /* 0x0019800a03007388 */ /* 0x008fe20000000400 */
[----:B------:R-:W-:Y:S01]  /*20530*/  STS.U16 [R3+0x1a00], R11 ;  /* 0x001a000b03007388 */ /* 0x000fe20000000400 */
[----:B------:R3:W-:Y:S02]  /*20540*/  STS.U16 [R3+0x1a80], R14 ;  /* 0x001a800e03007388 */ /* 0x0007e40000000400 */
[----:B----4-:R-:W-:Y:S02]  /*20550*/  STS.U16 [R3+0x1b00], R26 ;  /* 0x001b001a03007388 */ /* 0x010fe40000000400 */
[----:B------:R3:W-:Y:S01]  /*20560*/  STS.U16 [R3+0x1b80], R15 ;  /* 0x001b800f03007388 */ /* 0x0007e20000000400 */
[----:B0-----:R-:W4:Y:S04]  /*20570*/  LDL R2, [R1+0x19f0] ;  /* 0x0019f00001027983 */ /* 0x001f280000100800 */
[----:B-1----:R-:W4:Y:S04]  /*20580*/  LDL R8, [R1+0x19f4] ;  /* 0x0019f40001087983 */ /* 0x002f280000100800 */
[----:B--2---:R-:W4:Y:S04]  /*20590*/  LDL R9, [R1+0x19e8] ;  /* 0x0019e80001097983 */ /* 0x004f280000100800 */
[----:B---3--:R-:W2:Y:S04]  /*205a0*/  LDL R14, [R1+0x1a00] ;  /* 0x001a0000010e7983 */ /* 0x008ea80000100800 */
[----:B------:R-:W3:Y:S04]  /*205b0*/  LDL R10, [R1+0x1a08] ;  /* 0x001a0800010a7983 */ /* 0x000ee80000100800 */
[----:B------:R-:W2:Y:S04]  /*205c0*/  LDL R15, [R1+0x19e0] ;  /* 0x0019e000010f7983 */ /* 0x000ea80000100800 */
[----:B------:R-:W-:Y:S01]  /*205d0*/  STS.U16 [R3+0x3800], R16 ;  /* 0x0038001003007388 */ /* 0x000fe20000000400 */
[----:B------:R0:W-:Y:S03]  /*205e0*/  STS.U16 [R3+0x3880], R0 ;  /* 0x0038800003007388 */ /* 0x0001e60000000400 */
[----:B------:R-:W3:Y:S04]  /*205f0*/  LDL R11, [R1+0x19ec] ;  /* 0x0019ec00010b7983 */ /* 0x000ee80000100800 */
[----:B0-----:R-:W2:Y:S01]  /*20600*/  LDL R0, [R1+0x1a04] ;  /* 0x001a040001007983 */ /* 0x001ea20000100800 */
[----:B------:R0:W-:Y:S02]  /*20610*/  STS.U16 [R3+0x3900], R12 ;  /* 0x0039000c03007388 */ /* 0x0001e40000000400 */
[----:B------:R1:W-:Y:S01]  /*20620*/  STS.U16 [R3+0x3980], R13 ;  /* 0x0039800d03007388 */ /* 0x0003e20000000400 */
[----:B0-----:R-:W2:Y:S04]  /*20630*/  LDL R12, [R1+0x1a0c] ;  /* 0x001a0c00010c7983 */ /* 0x001ea80000100800 */
[----:B-1----:R-:W2:Y:S01]  /*20640*/  LDL R13, [R1+0x19dc] ;  /* 0x0019dc00010d7983 */ /* 0x002ea20000100800 */
[----:B------:R-:W-:-:S02]  /*20650*/  PRMT R4, RZ, 0x7610, R4 ;  /* 0x00007610ff047816 */ /* 0x000fc40000000004 */
[----:B------:R-:W-:Y:S02]  /*20660*/  PRMT R5, RZ, 0x7610, R5 ;  /* 0x00007610ff057816 */ /* 0x000fe40000000005 */
[----:B------:R-:W-:Y:S02]  /*20670*/  PRMT R6, RZ, 0x7610, R6 ;  /* 0x00007610ff067816 */ /* 0x000fe40000000006 */
[----:B------:R-:W-:Y:S01]  /*20680*/  PRMT R7, RZ, 0x7610, R7 ;  /* 0x00007610ff077816 */ /* 0x000fe20000000007 */
[----:B----4-:R2:W4:Y:S05]  /*20690*/  @!P0 LDG.E.U16 R4, [R8.64] ;  /* 0x0000000808048981 */ /* 0x01052a000c1e1500 */
[----:B---3--:R0:W3:Y:S01]  /*206a0*/  @!P0 LDG.E.U16 R7, [R10.64] ;  /* 0x000000080a078981 */ /* 0x0080e2000c1e1500 */
[----:B--2---:R-:W-:-:S02]  /*206b0*/  @!P0 IMAD.MOV.U32 R8, RZ, RZ, R14 ;  /* 0x000000ffff088224 */ /* 0x004fc400078e000e */
[----:B------:R-:W-:-:S05]  /*206c0*/  @!P0 IMAD.MOV.U32 R9, RZ, RZ, R15 ;  /* 0x000000ffff098224 */ /* 0x000fca00078e000f */
[----:B------:R1:W2:Y:S02]  /*206d0*/  @!P0 LDG.E.U16 R5, [R8.64] ;  /* 0x0000000808058981 */ /* 0x0002a4000c1e1500 */
[----:B-1----:R-:W-:Y:S02]  /*206e0*/  @!P0 IMAD.MOV.U32 R8, RZ, RZ, R0 ;  /* 0x000000ffff088224 */ /* 0x002fe400078e0000 */
[----:B------:R-:W-:-:S05]  /*206f0*/  @!P0 IMAD.MOV.U32 R9, RZ, RZ, R2 ;  /* 0x000000ffff098224 */ /* 0x000fca00078e0002 */
[----:B------:R1:W3:Y:S01]  /*20700*/  @!P0 LDG.E.U16 R6, [R8.64] ;  /* 0x0000000808068981 */ /* 0x0002e2000c1e1500 */
[----:B0-----:R-:W-:Y:S02]  /*20710*/  @!P0 IMAD.MOV.U32 R10, RZ, RZ, R12 ;  /* 0x000000ffff0a8224 */ /* 0x001fe400078e000c */
[----:B------:R-:W-:Y:S01]  /*20720*/  @!P0 IMAD.MOV.U32 R11, RZ, RZ, R13 ;  /* 0x000000ffff0b8224 */ /* 0x000fe200078e000d */
[----:B-1----:R-:W-:-:S06]  /*20730*/  PRMT R8, RZ, 0x7610, R8 ;  /* 0x00007610ff087816 */ /* 0x002fcc0000000008 */
[----:B------:R-:W3:Y:S04]  /*20740*/  @!P0 LDG.E.U16 R8, [R10.64] ;  /* 0x000000080a088981 */ /* 0x000ee8000c1e1500 */
[----:B------:R0:W-:Y:S04]  /*20750*/  STS.U16 [R3+0x3a00], R18 ;  /* 0x003a001203007388 */ /* 0x0001e80000000400 */
[----:B----4-:R-:W-:Y:S04]  /*20760*/  STL [R1+0x2548], R4 ;  /* 0x0025480401007387 */ /* 0x010fe80000100800 */
[----:B--2---:R-:W-:Y:S01]  /*20770*/  STL [R1+0x254c], R5 ;  /* 0x00254c0501007387 */ /* 0x004fe20000100800 */
[----:B------:R-:W2:Y:S02]  /*20780*/  LDL R2, [R1+0x19d8] ;  /* 0x0019d80001027983 */ /* 0x000ea40000100800 */
[----:B------:R-:W4:Y:S01]  /*20790*/  LDL R0, [R1+0x1a10] ;  /* 0x001a100001007983 */ /* 0x000f220000100800 */
[----:B---3--:R1:W-:Y:S01]  /*207a0*/  STL [R1+0x2550], R6 ;  /* 0x0025500601007387 */ /* 0x0083e20000100800 */
[----:B0-----:R-:W3:Y:S02]  /*207b0*/  LDL R18, [R1+0x19d4] ;  /* 0x0019d40001127983 */ /* 0x001ee40000100800 */
[----:B------:R-:W3:Y:S02]  /*207c0*/  LDL R16, [R1+0x1a14] ;  /* 0x001a140001107983 */ /* 0x000ee40000100800 */
[----:B------:R0:W-:Y:S01]  /*207d0*/  STL [R1+0x2554], R7 ;  /* 0x0025540701007387 */ /* 0x0001e20000100800 */
[----:B------:R-:W3:Y:S04]  /*207e0*/  LDL R15, [R1+0x19fc] ;  /* 0x0019fc00010f7983 */ /* 0x000ee80000100800 */
[----:B------:R-:W3:Y:S04]  /*207f0*/  LDL R14, [R1+0x1a18] ;  /* 0x001a1800010e7983 */ /* 0x000ee80000100800 */
[----:B-1----:R-:W3:Y:S04]  /*20800*/  LDL R6, [R1+0x1a1c] ;  /* 0x001a1c0001067983 */ /* 0x002ee80000100800 */
[----:B0-----:R-:W3:Y:S04]  /*20810*/  LDL R7, [R1+0x19f8] ;  /* 0x0019f80001077983 */ /* 0x001ee80000100800 */
[----:B------:R-:W-:Y:S01]  /*20820*/  STL [R1+0x2558], R8 ;  /* 0x0025580801007387 */ /* 0x000fe20000100800 */
[----:B------:R-:W3:Y:S02]  /*20830*/  LDL R5, [R1+0x19d0] ;  /* 0x0019d00001057983 */ /* 0x000ee40000100800 */
[----:B------:R-:W3:Y:S01]  /*20840*/  LDL R4, [R1+0x1a2c] ;  /* 0x001a2c0001047983 */ /* 0x000ee20000100800 */
[----:B------:R-:W-:-:S02]  /*20850*/  PRMT R9, RZ, 0x7610, R9 ;  /* 0x00007610ff097816 */ /* 0x000fc40000000009 */
[----:B------:R-:W-:Y:S02]  /*20860*/  PRMT R10, RZ, 0x7610, R10 ;  /* 0x00007610ff0a7816 */ /* 0x000fe4000000000a */
[----:B------:R-:W-:Y:S01]  /*20870*/  PRMT R11, RZ, 0x7610, R11 ;  /* 0x00007610ff0b7816 */ /* 0x000fe2000000000b */
[----:B--2---:R-:W-:Y:S02]  /*20880*/  @!P0 IMAD.MOV.U32 R13, RZ, RZ, R2 ;  /* 0x000000ffff0d8224 */ /* 0x004fe400078e0002 */
[----:B----4-:R-:W-:Y:S01]  /*20890*/  @!P0 IMAD.MOV.U32 R12, RZ, RZ, R0 ;  /* 0x000000ffff0c8224 */ /* 0x010fe200078e0000 */
[----:B------:R-:W2:Y:S04]  /*208a0*/  LDL R2, [R1+0x19cc] ;  /* 0x0019cc0001027983 */ /* 0x000ea80000100800 */
[----:B------:R-:W4:Y:S04]  /*208b0*/  LDL R0, [R1+0x1a28] ;  /* 0x001a280001007983 */ /* 0x000f280000100800 */
[----:B------:R3:W2:Y:S02]  /*208c0*/  @!P0 LDG.E.U16 R9, [R12.64] ;  /* 0x000000080c098981 */ /* 0x0006a4000c1e1500 */
[----:B---3--:R-:W-:-:S02]  /*208d0*/  @!P0 IMAD.MOV.U32 R13, RZ, RZ, R18 ;  /* 0x000000ffff0d8224 */ /* 0x008fc400078e0012 */
[----:B------:R-:W-:Y:S01]  /*208e0*/  @!P0 IMAD.MOV.U32 R12, RZ, RZ, R16 ;  /* 0x000000ffff0c8224 */ /* 0x000fe200078e0010 */
[----:B------:R0:W3:Y:S04]  /*208f0*/  @!P0 LDG.E.U16 R11, [R14.64] ;  /* 0x000000080e0b8981 */ /* 0x0000e8000c1e1500 */
[----:B------:R1:W3:Y:S01]  /*20900*/  @!P0 LDG.E.U16 R10, [R12.64] ;  /* 0x000000080c0a8981 */ /* 0x0002e2000c1e1500 */
[----:B0-----:R-:W-:Y:S01]  /*20910*/  @!P0 IMAD.MOV.U32 R14, RZ, RZ, R6 ;  /* 0x000000ffff0e8224 */ /* 0x001fe200078e0006 */
[----:B-1----:R-:W-:Y:S01]  /*20920*/  PRMT R12, RZ, 0x7610, R12 ;  /* 0x00007610ff0c7816 */ /* 0x002fe2000000000c */
[----:B------:R-:W-:Y:S01]  /*20930*/  @!P0 IMAD.MOV.U32 R15, RZ, RZ, R7 ;  /* 0x000000ffff0f8224 */ /* 0x000fe200078e0007 */
[----:B------:R-:W-:-:S04]  /*20940*/  PRMT R13, RZ, 0x7610, R13 ;  /* 0x00007610ff0d7816 */ /* 0x000fc8000000000d */
[----:B------:R0:W3:Y:S02]  /*20950*/  @!P0 LDG.E.U16 R12, [R14.64] ;  /* 0x000000080e0c8981 */ /* 0x0000e4000c1e1500 */
[----:B0-----:R-:W-:Y:S02]  /*20960*/  @!P0 IMAD.MOV.U32 R14, RZ, RZ, R4 ;  /* 0x000000ffff0e8224 */ /* 0x001fe400078e0004 */
[----:B------:R-:W-:-:S05]  /*20970*/  @!P0 IMAD.MOV.U32 R15, RZ, RZ, R5 ;  /* 0x000000ffff0f8224 */ /* 0x000fca00078e0005 */
[----:B------:R0:W3:Y:S01]  /*20980*/  @!P0 LDG.E.U16 R13, [R14.64] ;  /* 0x000000080e0d8981 */ /* 0x0000e2000c1e1500 */
[----:B------:R-:W-:-:S03]  /*20990*/  PRMT R17, RZ, 0x7610, R17 ;  /* 0x00007610ff117816 */ /* 0x000fc60000000011 */
[----:B------:R-:W-:Y:S01]  /*209a0*/  STS.U16 [R3+0x3a80], R20 ;  /* 0x003a801403007388 */ /* 0x000fe20000000400 */
[----:B------:R-:W-:Y:S02]  /*209b0*/  STS.U16 [R3+0x3b00], R25 ;  /* 0x003b001903007388 */ /* 0x000fe40000000400 */
[----:B------:R-:W-:Y:S02]  /*209c0*/  STS.U16 [R3+0x3b80], R29 ;  /* 0x003b801d03007388 */ /* 0x000fe40000000400 */
[----:B------:R-:W-:Y:S01]  /*209d0*/  STS.U16 [R3+0x5800], R28 ;  /* 0x0058001c03007388 */ /* 0x000fe20000000400 */
[----:B--2---:R-:W-:Y:S01]  /*209e0*/  STL [R1+0x255c], R9 ;  /* 0x00255c0901007387 */ /* 0x004fe20000100800 */
[----:B0-----:R-:W-:Y:S02]  /*209f0*/  @!P0 IMAD.MOV.U32 R15, RZ, RZ, R2 ;  /* 0x000000ffff0f8224 */ /* 0x001fe400078e0002 */
[----:B----4-:R-:W-:-:S05]  /*20a00*/  @!P0 IMAD.MOV.U32 R14, RZ, RZ, R0 ;  /* 0x000000ffff0e8224 */ /* 0x010fca00078e0000 */
[----:B------:R0:W2:Y:S04]  /*20a10*/  @!P0 LDG.E.U16 R17, [R14.64] ;  /* 0x000000080e118981 */ /* 0x0000a8000c1e1500 */
[----:B---3--:R-:W-:Y:S01]  /*20a20*/  STL [R1+0x2560], R10 ;  /* 0x0025600a01007387 */ /* 0x008fe20000100800 */
[----:B------:R-:W-:Y:S03]  /*20a30*/  STL [R1+0x2564], R11 ;  /* 0x0025640b01007387 */ /* 0x000fe60000100800 */
[----:B------:R1:W-:Y:S04]  /*20a40*/  STL [R1+0x2568], R12 ;  /* 0x0025680c01007387 */ /* 0x0003e80000100800 */
[----:B------:R3:W-:Y:S04]  /*20a50*/  STL [R1+0x256c], R13 ;  /* 0x00256c0d01007387 */ /* 0x0007e80000100800 */
[----:B-1----:R-:W4:Y:S01]  /*20a60*/  LDL R12, [R1+0x1a20] ;  /* 0x001a2000010c7983 */ /* 0x002f220000100800 */
[----:B------:R-:W2:Y:S02]  /*20a70*/  LDL R11, [R1+0x19a4] ;  /* 0x0019a400010b7983 */ /* 0x000ea40000100800 */
[----:B------:R-:W2:Y:S01]  /*20a80*/  LDL R10, [R1+0x19a8] ;  /* 0x0019a800010a7983 */ /* 0x000ea20000100800 */
[----:B------:R-:W2:Y:S04]  /*20a90*/  LDL R9, [R1+0x9f8] ;  /* 0x0009f80001097983 */ /* 0x000ea80000100800 */
[----:B------:R-:W2:Y:S04]  /*20aa0*/  LDL R8, [R1+0x1990] ;  /* 0x0019900001087983 */ /* 0x000ea80000100800 */
[----:B------:R-:W2:Y:S04]  /*20ab0*/  LDL R7, [R1+0x9f0] ;  /* 0x0009f00001077983 */ /* 0x000ea80000100800 */
[----:B------:R-:W2:Y:S04]  /*20ac0*/  LDL R6, [R1+0x9f4] ;  /* 0x0009f40001067983 */ /* 0x000ea80000100800 */
[----:B---3--:R-:W3:Y:S01]  /*20ad0*/  LDL R13, [R1+0x19ac] ;  /* 0x0019ac00010d7983 */ /* 0x008ee20000100800 */
        /* <DEDUP_REMOVED lines=12> */
[----:B0-----:R-:W2:Y:S02]  /*20ba0*/  LDL R14, [R1+0x19c8] ;  /* 0x0019c800010e7983 */ /* 0x001ea40000100800 */
[----:B------:R-:W2:Y:S01]  /*20bb0*/  LDL R15, [R1+0x1a24] ;  /* 0x001a2400010f7983 */ /* 0x000ea20000100800 */
[----:B------:R-:W-:-:S02]  /*20bc0*/  PRMT R19, RZ, 0x7610, R19 ;  /* 0x00007610ff137816 */ /* 0x000fc40000000013 */
[----:B------:R-:W-:Y:S02]  /*20bd0*/  PRMT R21, RZ, 0x7610, R21 ;  /* 0x00007610ff157816 */ /* 0x000fe40000000015 */
[----:B------:R-:W-:Y:S02]  /*20be0*/  PRMT R22, RZ, 0x7610, R22 ;  /* 0x00007610ff167816 */ /* 0x000fe40000000016 */
[----:B------:R-:W-:Y:S02]  /*20bf0*/  PRMT R23, RZ, 0x7610, R23 ;  /* 0x00007610ff177816 */ /* 0x000fe40000000017 */
[----:B------:R-:W-:Y:S02]  /*20c00*/  PRMT R24, RZ, 0x7610, R24 ;  /* 0x00007610ff187816 */ /* 0x000fe40000000018 */
[----:B--2---:R-:W-:-:S04]  /*20c10*/  @!P0 LOP3.LUT R15, R15, R14, RZ, 0x3c, !PT ;  /* 0x0000000e0f0f8212 */ /* 0x004fc800078e3cff */
[----:B------:R-:W-:-:S04]  /*20c20*/  @!P0 LOP3.LUT R14, R15, R14, RZ, 0x3c, !PT ;  /* 0x0000000e0f0e8212 */ /* 0x000fc800078e3cff */
[----:B------:R-:W-:-:S05]  /*20c30*/  @!P0 LOP3.LUT R15, R15, R14, RZ, 0x3c, !PT ;  /* 0x0000000e0f0f8212 */ /* 0x000fca00078e3cff */
[----:B------:R4:W2:Y:S02]  /*20c40*/  @!P0 LDG.E.U16 R19, [R14.64] ;  /* 0x000000080e138981 */ /* 0x0008a4000c1e1500 */
[----:B----4-:R-:W-:Y:S02]  /*20c50*/  @!P0 IMAD.MOV.U32 R14, RZ, RZ, R12 ;  /* 0x000000ffff0e8224 */ /* 0x010fe400078e000c */
[----:B---3--:R-:W-:-:S05]  /*20c60*/  @!P0 IMAD.MOV.U32 R15, RZ, RZ, R13 ;  /* 0x000000ffff0f8224 */ /* 0x008fca00078e000d */
[----:B------:R0:W3:Y:S02]  /*20c70*/  @!P0 LDG.E.U16 R21, [R14.64] ;  /* 0x000000080e158981 */ /* 0x0000e4000c1e1500 */
[----:B0-----:R-:W-:Y:S02]  /*20c80*/  @!P0 IMAD.MOV.U32 R14, RZ, RZ, R10 ;  /* 0x000000ffff0e8224 */ /* 0x001fe400078e000a */
[----:B------:R-:W-:-:S05]  /*20c90*/  @!P0 IMAD.MOV.U32 R15, RZ, RZ, R11 ;  /* 0x000000ffff0f8224 */ /* 0x000fca00078e000b */
[----:B------:R0:W4:Y:S02]  /*20ca0*/  @!P0 LDG.E.U16 R22, [R14.64] ;  /* 0x000000080e168981 */ /* 0x000124000c1e1500 */
[----:B0-----:R-:W-:Y:S02]  /*20cb0*/  @!P0 IMAD.MOV.U32 R14, RZ, RZ, R8 ;  /* 0x000000ffff0e8224 */ /* 0x001fe400078e0008 */
[----:B------:R-:W-:-:S05]  /*20cc0*/  @!P0 IMAD.MOV.U32 R15, RZ, RZ, R9 ;  /* 0x000000ffff0f8224 */ /* 0x000fca00078e0009 */
[----:B------:R0:W4:Y:S02]  /*20cd0*/  @!P0 LDG.E.U16 R23, [R14.64] ;  /* 0x000000080e178981 */ /* 0x000124000c1e1500 */
[----:B0-----:R-:W-:Y:S02]  /*20ce0*/  @!P0 IMAD.MOV.U32 R14, RZ, RZ, R6 ;  /* 0x000000ffff0e8224 */ /* 0x001fe400078e0006 */
[----:B------:R-:W-:-:S05]  /*20cf0*/  @!P0 IMAD.MOV.U32 R15, RZ, RZ, R7 ;  /* 0x000000ffff0f8224 */ /* 0x000fca00078e0007 */
[----:B------:R-:W4:Y:S04]  /*20d00*/  @!P0 LDG.E.U16 R24, [R14.64] ;  /* 0x000000080e188981 */ /* 0x000f28000c1e1500 */
[----:B------:R-:W-:Y:S01]  /*20d10*/  STS.U16 [R3+0x5880], R5 ;  /* 0x0058800503007388 */ /* 0x000fe20000000400 */
[----:B------:R-:W-:Y:S02]  /*20d20*/  STS.U16 [R3+0x5900], R4 ;  /* 0x0059000403007388 */ /* 0x000fe40000000400 */
[----:B------:R-:W-:Y:S02]  /*20d30*/  STS.U16 [R3+0x5980], R27 ;  /* 0x0059801b03007388 */ /* 0x000fe40000000400 */
[----:B------:R-:W-:Y:S01]  /*20d40*/  STS.U16 [R3+0x5a00], R2 ;  /* 0x005a000203007388 */ /* 0x000fe20000000400 */
[----:B------:R-:W-:Y:S01]  /*20d50*/  STS.U16 [R3+0x5a80], R26 ;  /* 0x005a801a03007388 */ /* 0x000fe20000000400 */
[----:B------:R-:W-:Y:S03]  /*20d60*/  STS.U16 [R3+0x5b00], R16 ;  /* 0x005b001003007388 */ /* 0x000fe60000000400 */
[----:B------:R-:W-:Y:S01]  /*20d70*/  STL [R1+0x2570], R17 ;  /* 0x0025701101007387 */ /* 0x000fe20000100800 */
[----:B------:R-:W-:Y:S02]  /*20d80*/  STS.U16 [R3+0x5b80], R18 ;  /* 0x005b801203007388 */ /* 0x000fe40000000400 */
[----:B------:R-:W-:Y:S02]  /*20d90*/  STS.U16 [R3+0x7800], R20 ;  /* 0x0078001403007388 */ /* 0x000fe40000000400 */
[----:B------:R-:W-:Y:S01]  /*20da0*/  STS.U16 [R3+0x7880], R25 ;  /* 0x0078801903007388 */ /* 0x000fe20000000400 */
[----:B------:R-:W-:Y:S01]  /*20db0*/  STS.U16 [R3+0x7900], R29 ;  /* 0x0079001d03007388 */ /* 0x000fe20000000400 */
[----:B------:R-:W-:Y:S02]  /*20dc0*/  STS.U16 [R3+0x7980], R28 ;  /* 0x0079801c03007388 */ /* 0x000fe40000000400 */
[----:B------:R0:W-:Y:S01]  /*20dd0*/  STS.U16 [R3+0x7a00], R0 ;  /* 0x007a000003007388 */ /* 0x0001e20000000400 */
[----:B--2---:R-:W-:Y:S04]  /*20de0*/  STL [R1+0x2574], R19 ;  /* 0x0025741301007387 */ /* 0x004fe80000100800 */
[----:B---3--:R-:W-:Y:S04]  /*20df0*/  STL [R1+0x2578], R21 ;  /* 0x0025781501007387 */ /* 0x008fe80000100800 */
[----:B----4-:R-:W-:Y:S04]  /*20e00*/  STL [R1+0x257c], R22 ;  /* 0x00257c1601007387 */ /* 0x010fe80000100800 */
[----:B------:R-:W-:Y:S04]  /*20e10*/  STL [R1+0x2580], R23 ;  /* 0x0025801701007387 */ /* 0x000fe80000100800 */
[----:B------:R-:W-:Y:S01]  /*20e20*/  STL [R1+0x2584], R24 ;  /* 0x0025841801007387 */ /* 0x000fe20000100800 */
[----:B0-----:R-:W2:Y:S03]  /*20e30*/  LDL.LU R0, [R1+0x584] ;  /* 0x0005840001007983 */ /* 0x001ea60000300800 */
[----:B--2---:R0:W-:Y:S04]  /*20e40*/  STL [R1+0x25a8], R0 ;  /* 0x0025a80001007387 */ /* 0x0041e80000100800 */
[----:B0-----:R-:W2:Y:S04]  /*20e50*/  LDL.LU R0, [R1+0x64c] ;  /* 0x00064c0001007983 */ /* 0x001ea80000300800 */
[----:B--2---:R0:W-:Y:S04]  /*20e60*/  STL [R1+0x25ac], R0 ;  /* 0x0025ac0001007387 */ /* 0x0041e80000100800 */
[----:B0-----:R-:W2:Y:S04]  /*20e70*/  LDL.LU R0, [R1+0x654] ;  /* 0x0006540001007983 */ /* 0x001ea80000300800 */
        /* <DEDUP_REMOVED lines=29> */
[----:B--2---:R0:W-:Y:S04]  /*21050*/  STS.U16 [R3+0x7a80], R0 ;  /* 0x007a800003007388 */ /* 0x0041e80000000400 */
[----:B0-----:R-:W2:Y:S04]  /*21060*/  LDL.LU R0, [R1+0x25b0] ;  /* 0x0025b00001007983 */ /* 0x001ea80000300800 */
[----:B--2---:R0:W-:Y:S04]  /*21070*/  STS.U16 [R3+0x7b00], R0 ;  /* 0x007b000003007388 */ /* 0x0041e80000000400 */
[----:B0-----:R-:W2:Y:S04]  /*21080*/  LDL.LU R0, [R1+0x25ac] ;  /* 0x0025ac0001007983 */ /* 0x001ea80000300800 */
[----:B--2---:R0:W-:Y:S04]  /*21090*/  STS.U16 [R3+0x7b80], R0 ;  /* 0x007b800003007388 */ /* 0x0041e80000000400 */
[----:B0-----:R-:W2:Y:S04]  /*210a0*/  LDL.LU R0, [R1+0x25a8] ;  /* 0x0025a80001007983 */ /* 0x001ea80000300800 */
[----:B--2---:R0:W-:Y:S01]  /*210b0*/  STS.U16 [R3+0x9800], R0 ;  /* 0x0098000003007388 */ /* 0x0041e20000000400 */
[----:B---3--:R-:W-:Y:S02]  /*210c0*/  STS.U16 [R3+0x9880], R2 ;  /* 0x0098800203007388 */ /* 0x008fe40000000400 */
[----:B----4-:R1:W-:Y:S01]  /*210d0*/  STS.U16 [R3+0x9900], R24 ;  /* 0x0099001803007388 */ /* 0x0103e20000000400 */
[----:B0-----:R-:W2:Y:S01]  /*210e0*/  LDL.LU R0, [R1+0x25a4] ;  /* 0x0025a40001007983 */ /* 0x001ea20000300800 */
[----:B-1----:R-:W3:Y:S03]  /*210f0*/  LDL.LU R24, [R1+0x95c] ;  /* 0x00095c0001187983 */ /* 0x002ee60000300800 */
[----:B---3--:R0:W-:Y:S04]  /*21100*/  STL [R1+0x2598], R24 ;  /* 0x0025981801007387 */ /* 0x0081e80000100800 */
[----:B0-----:R-:W3:Y:S04]  /*21110*/  LDL.LU R24, [R1+0x28] ;  /* 0x0000280001187983 */ /* 0x001ee80000300800 */
[----:B---3--:R0:W-:Y:S04]  /*21120*/  STL [R1+0x259c], R24 ;  /* 0x00259c1801007387 */ /* 0x0081e80000100800 */
[----:B0-----:R-:W3:Y:S04]  /*21130*/  LDL.LU R24, [R1+0x30] ;  /* 0x0000300001187983 */ /* 0x001ee80000300800 */
[----:B------:R-:W0:Y:S01]  /*21140*/  S2R R2, SR_TID.X ;  /* 0x0000000000027919 */ /* 0x000e220000002100 */
        /* <DEDUP_REMOVED lines=14> */
[----:B-1----:R-:W3:Y:S01]  /*21230*/  LDL.LU R24, [R1+0x38] ;  /* 0x0000380001187983 */ /* 0x002ee20000300800 */
        /* <DEDUP_REMOVED lines=11> */
[----:B------:R1:W-:Y:S04]  /*212f0*/  STS.U16 [R3+0xd800], R7 ;  /* 0x00d8000703007388 */ /* 0x0003e80000000400 */
[----:B------:R-:W4:Y:S01]  /*21300*/  LDL.LU R9, [R1+0x83c] ;  /* 0x00083c0001097983 */ /* 0x000f220000300800 */
[----:B------:R2:W-:Y:S02]  /*21310*/  STS.U16 [R3+0xd880], R6 ;  /* 0x00d8800603007388 */ /* 0x0005e40000000400 */
[----:B------:R-:W4:Y:S02]  /*21320*/  LDL.LU R8, [R1+0x834] ;  /* 0x0008340001087983 */ /* 0x000f240000300800 */
[----:B------:R2:W-:Y:S01]  /*21330*/  STS.U16 [R3+0xd900], R5 ;  /* 0x00d9000503007388 */ /* 0x0005e20000000400 */
[----:B0-----:R-:W-:Y:S01]  /*21340*/  LOP3.LUT R2, R2, 0x3f, RZ, 0xc0, !PT ;  /* 0x0000003f02027812 */ /* 0x001fe200078ec0ff */
[----:B------:R0:W-:Y:S01]  /*21350*/  STS.U16 [R3+0xd980], R4 ;  /* 0x00d9800403007388 */ /* 0x0001e20000000400 */
[----:B------:R0:W-:Y:S03]  /*21360*/  STS.U16 [R3+0xda00], R27 ;  /* 0x00da001b03007388 */ /* 0x0001e60000000400 */
[----:B-1----:R-:W4:Y:S01]  /*21370*/  LDL.LU R7, [R1+0x82c] ;  /* 0x00082c0001077983 */ /* 0x002f220000300800 */
[----:B--2---:R-:W2:Y:S02]  /*21380*/  LDL.LU R6, [R1+0x748] ;  /* 0x0007480001067983 */ /* 0x004ea40000300800 */
[----:B------:R1:W-:Y:S01]  /*21390*/  STS.U16 [R3+0xda80], R26 ;  /* 0x00da801a03007388 */ /* 0x0003e20000000400 */
[----:B------:R-:W2:Y:S01]  /*213a0*/  LDL.LU R5, [R1+0x740] ;  /* 0x0007400001057983 */ /* 0x000ea20000300800 */
[----:B0-----:R-:W2:Y:S02]  /*213b0*/  LDL.LU R4, [R1+0x738] ;  /* 0x0007380001047983 */ /* 0x001ea40000300800 */
[----:B------:R0:W-:Y:S01]  /*213c0*/  STS.U16 [R3+0xdb00], R16 ;  /* 0x00db001003007388 */ /* 0x0001e20000000400 */
[----:B------:R-:W2:Y:S04]  /*213d0*/  LDL.LU R27, [R1+0x730] ;  /* 0x00073000011b7983 */ /* 0x000ea80000300800 */
[----:B------:R0:W-:Y:S01]  /*213e0*/  STS.U16 [R3+0xdb80], R18 ;  /* 0x00db801203007388 */ /* 0x0001e20000000400 */
[----:B------:R-:W-:-:S02]  /*213f0*/  IMAD.SHL.U32 R2, R2, 0x2, RZ ;  /* 0x0000000202027824 */ /* 0x000fc400078e00ff */
[----:B------:R0:W-:Y:S01]  /*21400*/  STS.U16 [R3+0xf800], R20 ;  /* 0x00f8001403007388 */ /* 0x0001e20000000400 */
[----:B-1----:R-:W2:Y:S01]  /*21410*/  LDL.LU R26, [R1+0x728] ;  /* 0x00072800011a7983 */ /* 0x002ea20000300800 */
[----:B------:R1:W-:Y:S02]  /*21420*/  STS.U16 [R3+0xf880], R25 ;  /* 0x00f8801903007388 */ /* 0x0003e40000000400 */
[----:B------:R1:W-:Y:S01]  /*21430*/  STS.U16 [R3+0xf900], R29 ;  /* 0x00f9001d03007388 */ /* 0x0003e20000000400 */
[----:B0-----:R-:W2:Y:S01]  /*21440*/  LDL.LU R16, [R1+0x720] ;  /* 0x0007200001107983 */ /* 0x001ea20000300800 */
[----:B------:R-:W2:Y:S02]  /*21450*/  LDL.LU R18, [R1+0x718] ;  /* 0x0007180001127983 */ /* 0x000ea40000300800 */
[----:B------:R0:W-:Y:S01]  /*21460*/  STS.U16 [R3+0xf980], R28 ;  /* 0x00f9801c03007388 */ /* 0x0001e20000000400 */
[----:B------:R-:W2:Y:S01]  /*21470*/  LDL.LU R20, [R1+0x710] ;  /* 0x0007100001147983 */ /* 0x000ea20000300800 */
[----:B-1----:R-:W2:Y:S02]  /*21480*/  LDL.LU R25, [R1+0x644] ;  /* 0x0006440001197983 */ /* 0x002ea40000300800 */
[----:B------:R1:W-:Y:S01]  /*21490*/  STS.U16 [R3+0xfa00], R0 ;  /* 0x00fa000003007388 */ /* 0x0003e20000000400 */
[----:B------:R-:W2:Y:S04]  /*214a0*/  LDL.LU R29, [R1+0x63c] ;  /* 0x00063c00011d7983 */ /* 0x000ea80000300800 */
[----:B0-----:R-:W2:Y:S01]  /*214b0*/  LDL.LU R28, [R1+0x634] ;  /* 0x00063400011c7983 */ /* 0x001ea20000300800 */
[----:B-1----:R-:W-:-:S03]  /*214c0*/  LOP3.LUT R0, R2, 0x70, RZ, 0x3c, !PT ;  /* 0x0000007002007812 */ /* 0x002fc600078e3cff */
[----:B------:R-:W2:Y:S04]  /*214d0*/  LDL.LU R2, [R1+0x964] ;  /* 0x0009640001027983 */ /* 0x000ea80000300800 */
[----:B---3--:R0:W-:Y:S04]  /*214e0*/  STS.U16 [R3+0xfa80], R24 ;  /* 0x00fa801803007388 */ /* 0x0081e80000000400 */
[----:B0-----:R-:W3:Y:S04]  /*214f0*/  LDL.LU R24, [R1+0x25a0] ;  /* 0x0025a00001187983 */ /* 0x001ee80000300800 */
[----:B---3--:R0:W-:Y:S04]  /*21500*/  STS.U16 [R3+0xfb00], R24 ;  /* 0x00fb001803007388 */ /* 0x0081e80000000400 */
[----:B0-----:R-:W3:Y:S04]  /*21510*/  LDL.LU R24, [R1+0x259c] ;  /* 0x00259c0001187983 */ /* 0x001ee80000300800 */
[----:B---3--:R0:W-:Y:S04]  /*21520*/  STS.U16 [R3+0xfb80], R24 ;  /* 0x00fb801803007388 */ /* 0x0081e80000000400 */
[----:B0-----:R-:W3:Y:S01]  /*21530*/  LDL.LU R24, [R1+0x2598] ;  /* 0x0025980001187983 */ /* 0x001ee20000300800 */
[----:B------:R0:W-:Y:S03]  /*21540*/  STL [R1+0x2588], R3 ;  /* 0x0025880301007387 */ /* 0x0001e60000100800 */
[----:B0-----:R-:W2:Y:S04]  /*21550*/  LDL.LU R3, [R1+0x614] ;  /* 0x0006140001037983 */ /* 0x001ea80000300800 */
[----:B--2---:R0:W-:Y:S04]  /*21560*/  STL [R1+0x258c], R3 ;  /* 0x00258c0301007387 */ /* 0x0041e80000100800 */
[----:B0-----:R-:W2:Y:S04]  /*21570*/  LDL.LU R3, [R1+0x61c] ;  /* 0x00061c0001037983 */ /* 0x001ea80000300800 */
[----:B--2---:R0:W-:Y:S04]  /*21580*/  STL [R1+0x2590], R3 ;  /* 0x0025900301007387 */ /* 0x0041e80000100800 */
[----:B0-----:R-:W2:Y:S01]  /*21590*/  LDL.LU R3, [R1+0x624] ;  /* 0x0006240001037983 */ /* 0x001ea20000300800 */
[----:B------:R-:W-:Y:S02]  /*215a0*/  STS.U16 [R0+0x1c00], R2 ;  /* 0x001c000200007388 */ /* 0x000fe40000000400 */
[----:B---3--:R-:W-:Y:S02]  /*215b0*/  STS.U16 [R0+0x1c80], R24 ;  /* 0x001c801800007388 */ /* 0x008fe40000000400 */
[----:B----4-:R-:W-:Y:S01]  /*215c0*/  STS.U16 [R0+0x1d00], R14 ;  /* 0x001d000e00007388 */ /* 0x010fe20000000400 */
        /* <DEDUP_REMOVED lines=25> */
[----:B------:R0:W-:Y:S04]  /*21760*/  STS.U16 [R0+0x3f80], R7 ;  /* 0x003f800700007388 */ /* 0x0001e80000000400 */
[----:B------:R-:W3:Y:S01]  /*21770*/  LDL.LU R8, [R1+0x434] ;  /* 0x0004340001087983 */ /* 0x000ee20000300800 */
[----:B------:R1:W-:Y:S02]  /*21780*/  STS.U16 [R0+0x5c00], R6 ;  /* 0x005c000600007388 */ /* 0x0003e40000000400 */
[----:B------:R1:W-:Y:S02]  /*21790*/  STS.U16 [R0+0x5c80], R5 ;  /* 0x005c800500007388 */ /* 0x0003e40000000400 */
[----:B------:R1:W-:Y:S01]  /*217a0*/  STS.U16 [R0+0x5d00], R4 ;  /* 0x005d000400007388 */ /* 0x0003e20000000400 */
[----:B------:R1:W-:Y:S01]  /*217b0*/  STS.U16 [R0+0x5d80], R27 ;  /* 0x005d801b00007388 */ /* 0x0003e20000000400 */
[----:B------:R1:W-:Y:S03]  /*217c0*/  STS.U16 [R0+0x5e00], R26 ;  /* 0x005e001a00007388 */ /* 0x0003e60000000400 */
        /* <DEDUP_REMOVED lines=17> */
[----:B------:R-:W3:Y:S02]  /*218e0*/  LDL.LU R28, [R1+0xd4] ;  /* 0x0000d400011c7983 */ /* 0x000ee40000300800 */
[----:B------:R-:W3:Y:S01]  /*218f0*/  LDL.LU R2, [R1+0xcc] ;  /* 0x0000cc0001027983 */ /* 0x000ee20000300800 */
[----:B------:R-:W3:Y:S01]  /*21900*/  LDL.LU R14, [R1+0x20] ;  /* 0x00002000010e7983 */ /* 0x000ee20000300800 */
[----:B------:R-:W3:Y:S03]  /*21910*/  LDL.LU R15, [R1+0x18] ;  /* 0x00001800010f7983 */ /* 0x000ee60000300800 */
        /* <DEDUP_REMOVED lines=19> */
[----:B------:R1:W-:Y:S02]  /*21a50*/  STS.U16 [R0+0x9e80], R13 ;  /* 0x009e800d00007388 */ /* 0x0003e40000000400 */
[----:B------:R1:W-:Y:S02]  /*21a60*/  STS.U16 [R0+0x9f00], R12 ;  /* 0x009f000c00007388 */ /* 0x0003e40000000400 */
[----:B------:R1:W-:Y:S01]  /*21a70*/  STS.U16 [R0+0x9f80], R11 ;  /* 0x009f800b00007388 */ /* 0x0003e20000000400 */
[----:B------:R1:W-:Y:S01]  /*21a80*/  STS.U16 [R0+0xbc00], R10 ;  /* 0x00bc000a00007388 */ /* 0x0003e20000000400 */
[----:B------:R1:W-:Y:S03]  /*21a90*/  STS.U16 [R0+0xbc80], R9 ;  /* 0x00bc800900007388 */ /* 0x0003e60000000400 */
[----:B0-----:R-:W2:Y:S01]  /*21aa0*/  LDL.LU R17, [R1+0x2570] ;  /* 0x0025700001117983 */ /* 0x001ea20000300800 */
[----:B-1----:R-:W2:Y:S03]  /*21ab0*/  LDL.LU R13, [R1+0x256c] ;  /* 0x00256c00010d7983 */ /* 0x002ea60000300800 */
[----:B------:R-:W2:Y:S01]  /*21ac0*/  LDL.LU R12, [R1+0x2568] ;  /* 0x00256800010c7983 */ /* 0x000ea20000300800 */
[----:B------:R-:W2:Y:S03]  /*21ad0*/  LDL.LU R11, [R1+0x2564] ;  /* 0x00256400010b7983 */ /* 0x000ea60000300800 */
[----:B------:R-:W4:Y:S01]  /*21ae0*/  LDL.LU R10, [R1+0x2560] ;  /* 0x00256000010a7983 */ /* 0x000f220000300800 */
        /* <DEDUP_REMOVED lines=25> */
[----:B------:R0:W-:Y:S04]  /*21c80*/  STS.U16 [R0+0xdf00], R28 ;  /* 0x00df001c00007388 */ /* 0x0001e80000000400 */
[----:B0-----:R-:W2:Y:S01]  /*21c90*/  LDL.LU R28, [R1+0x2528] ;  /* 0x00252800011c7983 */ /* 0x001ea20000300800 */
[----:B------:R0:W-:Y:S02]  /*21ca0*/  STS.U16 [R0+0xdf80], R2 ;  /* 0x00df800200007388 */ /* 0x0001e40000000400 */
[----:B------:R-:W-:Y:S02]  /*21cb0*/  STS.U16 [R0+0xfc00], R14 ;  /* 0x00fc000e00007388 */ /* 0x000fe40000000400 */
[----:B------:R1:W-:Y:S01]  /*21cc0*/  STS.U16 [R0+0xfc80], R15 ;  /* 0x00fc800f00007388 */ /* 0x0003e20000000400 */
[----:B0-----:R-:W0:Y:S04]  /*21cd0*/  S2R R2, SR_TID.X ;  /* 0x0000000000027919 */ /* 0x001e280000002100 */
[----:B-1----:R-:W1:Y:S01]  /*21ce0*/  S2R R15, SR_TID.X ;  /* 0x00000000000f7919 */ /* 0x002e620000002100 */
[----:B0-----:R-:W-:-:S02]  /*21cf0*/  LOP3.LUT R2, R2, 0x3f, RZ, 0xc0, !PT ;  /* 0x0000003f02027812 */ /* 0x001fc400078ec0ff */
[----:B-1----:R-:W-:-:S03]  /*21d00*/  LOP3.LUT R15, R15, 0x3f, RZ, 0xc0, !PT ;  /* 0x0000003f0f0f7812 */ /* 0x002fc600078ec0ff */
[----:B------:R-:W-:Y:S02]  /*21d10*/  IMAD.SHL.U32 R2, R2, 0x2, RZ ;  /* 0x0000000202027824 */ /* 0x000fe400078e00ff */
[C---:B------:R-:W-:Y:S02]  /*21d20*/  IMAD.SHL.U32 R14, R15.reuse, 0x2, RZ ;  /* 0x000000020f0e7824 */ /* 0x040fe400078e00ff */
[----:B------:R-:W-:Y:S01]  /*21d30*/  IMAD.SHL.U32 R15, R15, 0x2, RZ ;  /* 0x000000020f0f7824 */ /* 0x000fe200078e00ff */
[----:B--2---:R0:W-:Y:S04]  /*21d40*/  STS.U16 [R0+0xfd00], R28 ;  /* 0x00fd001c00007388 */ /* 0x0041e80000000400 */
[----:B0-----:R-:W2:Y:S01]  /*21d50*/  LDL.LU R28, [R1+0x2524] ;  /* 0x00252400011c7983 */ /* 0x001ea20000300800 */
[----:B------:R0:W-:Y:S02]  /*21d60*/  STS.U16 [R0+0xfd80], R29 ;  /* 0x00fd801d00007388 */ /* 0x0001e40000000400 */
[----:B------:R1:W-:Y:S02]  /*21d70*/  STS.U16 [R0+0xfe00], R25 ;  /* 0x00fe001900007388 */ /* 0x0003e40000000400 */
[----:B------:R-:W-:Y:S01]  /*21d80*/  STS.U16 [R0+0xfe80], R20 ;  /* 0x00fe801400007388 */ /* 0x000fe20000000400 */
[----:B------:R-:W-:Y:S01]  /*21d90*/  STS.U16 [R0+0xff00], R18 ;  /* 0x00ff001200007388 */ /* 0x000fe20000000400 */
[----:B------:R-:W-:Y:S01]  /*21da0*/  LOP3.LUT R14, R14, 0x20, RZ, 0x3c, !PT ;  /* 0x000000200e0e7812 */ /* 0x000fe200078e3cff */
[----:B------:R-:W-:Y:S02]  /*21db0*/  STS.U16 [R0+0xff80], R16 ;  /* 0x00ff801000007388 */ /* 0x000fe40000000400 */
[----:B------:R-:W-:Y:S01]  /*21dc0*/  STS.U16 [R2+0x10000], R4 ;  /* 0x0100000402007388 */ /* 0x000fe20000000400 */
[----:B------:R-:W-:Y:S01]  /*21dd0*/  STS.U16 [R2+0x10400], R12 ;  /* 0x0104000c02007388 */ /* 0x000fe20000000400 */
[----:B------:R-:W-:-:S03]  /*21de0*/  LOP3.LUT R15, R15, 0x30, RZ, 0x3c, !PT ;  /* 0x000000300f0f7812 */ /* 0x000fc600078e3cff */
[----:B0-----:R-:W2:Y:S01]  /*21df0*/  LDL.LU R29, [R1+0x2520] ;  /* 0x00252000011d7983 */ /* 0x001ea20000300800 */
[----:B-1----:R-:W-:-:S05]  /*21e00*/  LOP3.LUT R25, R2, 0x10, RZ, 0x3c, !PT ;  /* 0x0000001002197812 */ /* 0x002fca00078e3cff */
        /* <DEDUP_REMOVED lines=9> */
[----:B---3--:R-:W-:Y:S02]  /*21ea0*/  STS.U16 [R27+0x10680], R22 ;  /* 0x010680161b007388 */ /* 0x008fe40000000400 */
[----:B----4-:R-:W-:Y:S02]  /*21eb0*/  STS.U16 [R3+0x10300], R10 ;  /* 0x0103000a03007388 */ /* 0x010fe40000000400 */
[----:B------:R0:W-:Y:S01]  /*21ec0*/  STS.U16 [R3+0x10700], R23 ;  /* 0x0107001703007388 */ /* 0x0001e20000000400 */
[----:B------:R-:W-:Y:S01]  /*21ed0*/  STS.U16 [R0+0x10380], R11 ;  /* 0x0103800b00007388 */ /* 0x000fe20000000400 */
[----:B------:R-:W-:Y:S02]  /*21ee0*/  STS.U16 [R0+0x10780], R24 ;  /* 0x0107801800007388 */ /* 0x000fe40000000400 */
[----:B------:R-:W-:Y:S06]  /*21ef0*/  BAR.SYNC.DEFER_BLOCKING 0x0 ;  /* 0x0000000000007b1d */ /* 0x000fec0000010000 */
[----:B0-----:R-:W0:Y:S02]  /*21f00*/  S2R R3, SR_TID.X ;  /* 0x0000000000037919 */ /* 0x001e240000002100 */
[C---:B0-----:R-:W-:Y:S01]  /*21f10*/  LOP3.LUT R12, R3.reuse, 0x7, RZ, 0xc0, !PT ;  /* 0x00000007030c7812 */ /* 0x041fe200078ec0ff */
[----:B------:R-:W-:-:S04]  /*21f20*/  IMAD.SHL.U32 R13, R3, 0x2, RZ ;  /* 0x00000002030d7824 */ /* 0x000fc800078e00ff */
[----:B------:R-:W-:-:S05]  /*21f30*/  IMAD R12, R12, 0x90, RZ ;  /* 0x000000900c0c7824 */ /* 0x000fca00078e02ff */
[----:B------:R-:W-:-:S05]  /*21f40*/  LOP3.LUT R12, R12, 0x30, R13, 0x78, !PT ;  /* 0x000000300c0c7812 */ /* 0x000fca00078e780d */
[----:B------:R-:W-:Y:S04]  /*21f50*/  LDSM.16.M88.4 R8, [R12+0x10400] ;  /* 0x010400000c08783b */ /* 0x000fe80000000200 */
[----:B--2---:R-:W0:Y:S04]  /*21f60*/  LDSM.16.MT88.4 R4, [R28] ;  /* 0x000000001c04783b */ /* 0x004e280000004200 */
[----:B------:R-:W-:Y:S04]  /*21f70*/  LDSM.16.MT88.4 R16, [R28+0x100] ;  /* 0x000100001c10783b */ /* 0x000fe80000004200 */
[----:B------:R-:W-:Y:S01]  /*21f80*/  LDSM.16.MT88.4 R24, [R28+0x180] ;  /* 0x000180001c18783b */ /* 0x000fe20000004200 */
[----:B0-----:R-:W-:-:S02]  /*21f90*/  IMAD.MOV.U32 R20, RZ, RZ, R4 ;  /* 0x000000ffff147224 */ /* 0x001fc400078e0004 */
[----:B------:R-:W-:Y:S02]  /*21fa0*/  IMAD.MOV.U32 R3, RZ, RZ, R5 ;  /* 0x000000ffff037224 */ /* 0x000fe400078e0005 */
[----:B------:R-:W-:Y:S02]  /*21fb0*/  IMAD.MOV.U32 R2, RZ, RZ, R6 ;  /* 0x000000ffff027224 */ /* 0x000fe400078e0006 */
[----:B------:R-:W-:Y:S02]  /*21fc0*/  IMAD.MOV.U32 R0, RZ, RZ, R7 ;  /* 0x000000ffff007224 */ /* 0x000fe400078e0007 */
[----:B------:R-:W0:Y:S02]  /*21fd0*/  LDSM.16.M88.4 R4, [R12+0x10000] ;  /* 0x010000000c04783b */ /* 0x000e240000000200 */
[----:B------:R-:W1:Y:S02]  /*21fe0*/  LDSM.16.MT88.4 R12, [R28+0x80] ;  /* 0x000080001c0c783b */ /* 0x000e640000004200 */
[----:B0-----:R1:W-:Y:S02]  /*21ff0*/  STL [R1+0x2360], R6 ;  /* 0x0023600601007387 */ /* 0x0013e40000100800 */
[----:B------:R0:W-:Y:S02]  /*22000*/  STL [R1+0x235c], R7 ;  /* 0x00235c0701007387 */ /* 0x0001e40000100800 */
[----:B------:R2:W-:Y:S02]  /*22010*/  STL [R1+0x2364], R10 ;  /* 0x0023640a01007387 */ /* 0x0005e40000100800 */
[----:B------:R3:W-:Y:S01]  /*22020*/  STL [R1+0x2358], R11 ;  /* 0x0023580b01007387 */ /* 0x0007e20000100800 */
[----:B------:R-:W-:Y:S01]  /*22030*/  STL.64 [R1+0x24b8], R26 ;  /* 0x0024b81a01007387 */ /* 0x000fe20000100a00 */
[----:B------:R4:W-:Y:S02]  /*22040*/  STL.64 [R1+0x24b0], R24 ;  /* 0x0024b01801007387 */ /* 0x0009e40000100a00 */
[----:B-1----:R-:W-:-:S02]  /*22050*/  IMAD.MOV.U32 R6, RZ, RZ, R15 ;  /* 0x000000ffff067224 */ /* 0x002fc400078e000f */
[----:B0-----:R-:W-:Y:S02]  /*22060*/  IMAD.MOV.U32 R7, RZ, RZ, R14 ;  /* 0x000000ffff077224 */ /* 0x001fe400078e000e */
[----:B--2---:R-:W-:Y:S02]  /*22070*/  IMAD.MOV.U32 R10, RZ, RZ, R13 ;  /* 0x000000ffff0a7224 */ /* 0x004fe400078e000d */
[----:B---3--:R-:W-:Y:S02]  /*22080*/  IMAD.MOV.U32 R11, RZ, RZ, R12 ;  /* 0x000000ffff0b7224 */ /* 0x008fe400078e000c */
[----:B------:R-:W-:Y:S02]  /*22090*/  IMAD.MOV.U32 R15, RZ, RZ, R16 ;  /* 0x000000ffff0f7224 */ /* 0x000fe400078e0010 */
[----:B------:R-:W-:Y:S02]  /*220a0*/  IMAD.MOV.U32 R14, RZ, RZ, R17 ;  /* 0x000000ffff0e7224 */ /* 0x000fe400078e0011 */
[----:B------:R-:W-:-:S02]  /*220b0*/  IMAD.MOV.U32 R13, RZ, RZ, R18 ;  /* 0x000000ffff0d7224 */ /* 0x000fc400078e0012 */
[----:B------:R-:W-:Y:S02]  /*220c0*/  IMAD.MOV.U32 R12, RZ, RZ, R19 ;  /* 0x000000ffff0c7224 */ /* 0x000fe400078e0013 */
[----:B----4-:R-:W-:Y:S02]  /*220d0*/  IMAD.MOV.U32 R24, RZ, RZ, R15 ;  /* 0x000000ffff187224 */ /* 0x010fe400078e000f */
[----:B------:R-:W-:Y:S02]  /*220e0*/  IMAD.MOV.U32 R25, RZ, RZ, R14 ;  /* 0x000000ffff197224 */ /* 0x000fe400078e000e */
[----:B------:R-:W-:Y:S02]  /*220f0*/  IMAD.MOV.U32 R26, RZ, RZ, R13 ;  /* 0x000000ffff1a7224 */ /* 0x000fe400078e000d */
[----:B------:R-:W-:Y:S01]  /*22100*/  IMAD.MOV.U32 R27, RZ, RZ, R12 ;  /* 0x000000ffff1b7224 */ /* 0x000fe200078e000c */
[----:B------:R-:W-:Y:S04]  /*22110*/  LDSM.16.MT88.4 R16, [R28+0x280] ;  /* 0x000280001c10783b */ /* 0x000fe80000004200 */
[----:B------:R-:W0:Y:S04]  /*22120*/  LDSM.16.MT88.4 R12, [R28+0x200] ;  /* 0x000200001c0c783b */ /* 0x000e280000004200 */
[----:B------:R-:W-:Y:S01]  /*22130*/  STL.64 [R1+0x24d8], R26 ;  /* 0x0024d81a01007387 */ /* 0x000fe20000100a00 */
[----:B------:R-:W-:Y:S03]  /*22140*/  STL.64 [R1+0x24d0], R24 ;  /* 0x0024d01801007387 */ /* 0x000fe60000100a00 */
[----:B0-----:R-:W-:Y:S01]  /*22150*/  STL.64 [R1+0x24a8], R14 ;  /* 0x0024a80e01007387 */ /* 0x001fe20000100a00 */
[----:B------:R-:W-:Y:S02]  /*22160*/  STL.64 [R1+0x24a0], R12 ;  /* 0x0024a00c01007387 */ /* 0x000fe40000100a00 */
[----:B------:R0:W-:Y:S02]  /*22170*/  STL.64 [R1+0x2498], R18 ;  /* 0x0024981201007387 */ /* 0x0001e40000100a00 */
[----:B------:R1:W-:Y:S01]  /*22180*/  STL.64 [R1+0x2490], R16 ;  /* 0x0024901001007387 */ /* 0x0003e20000100a00 */
[----:B------:R-:W-:Y:S01]  /*22190*/  LDSM.16.MT88.4 R12, [R29] ;  /* 0x000000001d0c783b */ /* 0x000fe20000004200 */
[----:B0-----:R-:W-:-:S02]  /*221a0*/  IMAD.MOV.U32 R18, RZ, RZ, R7 ;  /* 0x000000ffff127224 */ /* 0x001fc400078e0007 */
[----:B------:R-:W-:Y:S02]  /*221b0*/  IMAD.MOV.U32 R19, RZ, RZ, R6 ;  /* 0x000000ffff137224 */ /* 0x000fe400078e0006 */
[----:B-1----:R-:W-:Y:S02]  /*221c0*/  IMAD.MOV.U32 R16, RZ, RZ, R11 ;  /* 0x000000ffff107224 */ /* 0x002fe400078e000b */
[----:B------:R-:W-:Y:S01]  /*221d0*/  IMAD.MOV.U32 R17, RZ, RZ, R10 ;  /* 0x000000ffff117224 */ /* 0x000fe200078e000a */
[----:B------:R-:W-:Y:S04]  /*221e0*/  STL.64 [R1+0x24e8], R18 ;  /* 0x0024e81201007387 */ /* 0x000fe80000100a00 */
[----:B------:R0:W-:Y:S02]  /*221f0*/  STL.64 [R1+0x24e0], R16 ;  /* 0x0024e01001007387 */ /* 0x0001e40000100a00 */
[----:B0-----:R-:W-:-:S02]  /*22200*/  IMAD.MOV.U32 R16, RZ, RZ, R20 ;  /* 0x000000ffff107224 */ /* 0x001fc400078e0014 */
[----:B------:R-:W0:Y:S01]  /*22210*/  LDSM.16.MT88.4 R20, [R28+0x300] ;  /* 0x000300001c14783b */ /* 0x000e220000004200 */
[----:B------:R-:W-:Y:S02]  /*22220*/  IMAD.MOV.U32 R18, RZ, RZ, R2 ;  /* 0x000000ffff127224 */ /* 0x000fe400078e0002 */
[----:B------:R-:W-:Y:S02]  /*22230*/  IMAD.MOV.U32 R19, RZ, RZ, R0 ;  /* 0x000000ffff137224 */ /* 0x000fe400078e0000 */
[----:B------:R-:W-:-:S03]  /*22240*/  IMAD.MOV.U32 R17, RZ, RZ, R3 ;  /* 0x000000ffff117224 */ /* 0x000fc600078e0003 */
[----:B------:R-:W-:Y:S02]  /*22250*/  STL.64 [R1+0x2518], R18 ;  /* 0x0025181201007387 */ /* 0x000fe40000100a00 */
[----:B------:R-:W-:Y:S02]  /*22260*/  STL.64 [R1+0x2510], R16 ;  /* 0x0025101001007387 */ /* 0x000fe40000100a00 */
[----:B------:R-:W1:Y:S01]  /*22270*/  LDSM.16.MT88.4 R16, [R28+0x380] ;  /* 0x000380001c10783b */ /* 0x000e620000004200 */
[----:B0-----:R-:W-:Y:S03]  /*22280*/  STL.64 [R1+0x2478], R22 ;  /* 0x0024781601007387 */ /* 0x001fe60000100a00 */
[----:B------:R0:W-:Y:S02]  /*22290*/  STL.64 [R1+0x2470], R20 ;  /* 0x0024701401007387 */ /* 0x0001e40000100a00 */
[----:B0-----:R-:W2:Y:S01]  /*222a0*/  LDL.LU.64 R20, [R1+0x380] ;  /* 0x0003800001147983 */ /* 0x001ea20000300a00 */
[----:B------:R-:W3:Y:S03]  /*222b0*/  LDL.LU.64 R22, [R1+0x388] ;  /* 0x0003880001167983 */ /* 0x000ee60000300a00 */
[----:B---3--:R-:W-:Y:S01]  /*222c0*/  STL.64 [R1+0x24f8], R22 ;  /* 0x0024f81601007387 */ /* 0x008fe20000100a00 */
[----:B--2---:R0:W-:Y:S03]  /*222d0*/  STL.64 [R1+0x24f0], R20 ;  /* 0x0024f01401007387 */ /* 0x0041e60000100a00 */
[----:B0-----:R-:W2:Y:S01]  /*222e0*/  LDL.LU.64 R20, [R1+0x3d0] ;  /* 0x0003d00001147983 */ /* 0x001ea20000300a00 */
[----:B------:R-:W3:Y:S02]  /*222f0*/  LDL.LU.64 R22, [R1+0x3d8] ;  /* 0x0003d80001167983 */ /* 0x000ee40000300a00 */
[----:B------:R-:W-:-:S02]  /*22300*/  IMAD.MOV.U32 R11, RZ, RZ, R12 ;  /* 0x000000ffff0b7224 */ /* 0x000fc400078e000c */
[----:B------:R-:W-:Y:S02]  /*22310*/  IMAD.MOV.U32 R10, RZ, RZ, R13 ;  /* 0x000000ffff0a7224 */ /* 0x000fe400078e000d */
[----:B------:R-:W-:Y:S02]  /*22320*/  IMAD.MOV.U32 R7, RZ, RZ, R14 ;  /* 0x000000ffff077224 */ /* 0x000fe400078e000e */
[----:B------:R-:W-:Y:S01]  /*22330*/  IMAD.MOV.U32 R6, RZ, RZ, R15 ;  /* 0x000000ffff067224 */ /* 0x000fe200078e000f */
[----:B---3--:R-:W-:Y:S01]  /*22340*/  STL.64 [R1+0x2508], R22 ;  /* 0x0025081601007387 */ /* 0x008fe20000100a00 */
[----:B--2---:R0:W-:Y:S03]  /*22350*/  STL.64 [R1+0x2500], R20 ;  /* 0x0025001401007387 */ /* 0x0041e60000100a00 */
[----:B0-----:R-:W2:Y:S01]  /*22360*/  LDL.LU.64 R20, [R1+0x3e0] ;  /* 0x0003e00001147983 */ /* 0x001ea20000300a00 */
[----:B------:R-:W2:Y:S02]  /*22370*/  LDL.LU.64 R22, [R1+0x3e8] ;  /* 0x0003e80001167983 */ /* 0x000ea40000300a00 */
[----:B------:R-:W-:Y:S02]  /*22380*/  STL [R1+0x2458], R28 ;  /* 0x0024581c01007387 */ /* 0x000fe40000100800 */
[----:B-1----:R-:W-:Y:S01]  /*22390*/  STL.64 [R1+0x30], R16 ;  /* 0x0000301001007387 */ /* 0x002fe20000100a00 */
[----:B------:R-:W-:Y:S02]  /*223a0*/  STL.64 [R1+0x38], R18 ;  /* 0x0000381201007387 */ /* 0x000fe40000100a00 */
[----:B------:R-:W0:Y:S04]  /*223b0*/  LDSM.16.MT88.4 R16, [R29+0x80] ;  /* 0x000080001d10783b */ /* 0x000e280000004200 */
[----:B------:R-:W3:Y:S02]  /*223c0*/  LDL.LU.64 R24, [R1+0x370] ;  /* 0x0003700001187983 */ /* 0x000ee40000300a00 */
[----:B------:R-:W3:Y:S01]  /*223d0*/  LDL.LU.64 R26, [R1+0x378] ;  /* 0x00037800011a7983 */ /* 0x000ee20000300a00 */
[----:B------:R-:W4:Y:S01]  /*223e0*/  LDL.LU.64 R12, [R1+0x360] ;  /* 0x00036000010c7983 */ /* 0x000f220000300a00 */
[----:B------:R-:W4:Y:S02]  /*223f0*/  LDL.LU.64 R14, [R1+0x368] ;  /* 0x00036800010e7983 */ /* 0x000f240000300a00 */
[----:B------:R-:W-:Y:S01]  /*22400*/  STL [R1+0x245c], R11 ;  /* 0x00245c0b01007387 */ /* 0x000fe20000100800 */
[----:B0-----:R-:W-:Y:S01]  /*22410*/  STL.64 [R1+0x50], R16 ;  /* 0x0000501001007387 */ /* 0x001fe20000100a00 */
[----:B------:R0:W-:Y:S03]  /*22420*/  STL.64 [R1+0x58], R18 ;  /* 0x0000581201007387 */ /* 0x0001e60000100a00 */
[----:B0-----:R-:W2:Y:S01]  /*22430*/  LDL.LU.64 R18, [R1+0x2518] ;  /* 0x0025180001127983 */ /* 0x001ea20000300a00 */
[----:B------:R-:W2:Y:S02]  /*22440*/  LDL.LU.64 R16, [R1+0x2510] ;  /* 0x0025100001107983 */ /* 0x000ea40000300a00 */
[C---:B--2---:R-:W-:Y:S11]  /*22450*/  HMMA.16816.F32 R20, R16.reuse, R4, R20 ;  /* 0x000000041014723c */ /* 0x044ff60000001814 */
[----:B------:R-:W-:Y:S11]  /*22460*/  @!UPT UIADD3 URZ, URZ, URZ, URZ ;  /* 0x0000003f3f3ff290 */ /* 0x000ff6000fffe03f */
[----:B------:R-:W-:Y:S01]  /*22470*/  @!UPT UIADD3 URZ, URZ, URZ, URZ ;  /* 0x0000003f3f3ff290 */ /* 0x000fe2000fffe03f */
[----:B------:R-:W-:Y:S01]  /*22480*/  STL.64 [R1+0x150], R20 ;  /* 0x0001501401007387 */ /* 0x000fe20000100a00 */
[----:B------:R0:W-:Y:S03]  /*22490*/  STL.64 [R1+0x158], R22 ;  /* 0x0001581601007387 */ /* 0x0001e60000100a00 */
[----:B0-----:R-:W2:Y:S01]  /*224a0*/  LDL.LU.64 R22, [R1+0x2508] ;  /* 0x0025080001167983 */ /* 0x001ea20000300a00 */
[----:B------:R-:W2:Y:S02]  /*224b0*/  LDL.LU.64 R20, [R1+0x2500] ;  /* 0x0025000001147983 */ /* 0x000ea40000300a00 */
[----:B--2---:R-:W-:Y:S01]  /*224c0*/  HMMA.16816.F32 R16, R16, R8, R20 ;  /* 0x000000081010723c */ /* 0x004fe20000001814 */
[----:B------:R-:W2:Y:S01]  /*224d0*/  LDL.LU.64 R22, [R1+0x24f8] ;  /* 0x0024f80001167983 */ /* 0x000ea20000300a00 */
[----:B------:R-:W2:Y:S11]  /*224e0*/  LDL.LU.64 R20, [R1+0x24f0] ;  /* 0x0024f00001147983 */ /* 0x000eb60000300a00 */
[----:B------:R-:W-:Y:S10]  /*224f0*/  @!UPT UIADD3 URZ, URZ, URZ, URZ ;  /* 0x0000003f3f3ff290 */ /* 0x000ff4000fffe03f */
[----:B------:R-:W-:Y:S01]  /*22500*/  STL.64 [R1+0x140], R16 ;  /* 0x0001401001007387 */ /* 0x000fe20000100a00 */
[----:B------:R0:W-:Y:S03]  /*22510*/  STL.64 [R1+0x148], R18 ;  /* 0x0001481201007387 */ /* 0x0001e60000100a00 */
[----:B0-----:R-:W2:Y:S01]  /*22520*/  LDL.LU.64 R18, [R1+0x24e8] ;  /* 0x0024e80001127983 */ /* 0x001ea20000300a00 */
[----:B------:R-:W2:Y:S02]  /*22530*/  LDL.LU.64 R16, [R1+0x24e0] ;  /* 0x0024e00001107983 */ /* 0x000ea40000300a00 */
[C---:B--2---:R-:W-:Y:S11]  /*22540*/  HMMA.16816.F32 R20, R16.reuse, R4, R20 ;  /* 0x000000041014723c */ /* 0x044ff60000001814 */
[----:B------:R-:W-:Y:S11]  /*22550*/  @!UPT UIADD3 URZ, URZ, URZ, URZ ;  /* 0x0000003f3f3ff290 */ /* 0x000ff6000fffe03f */
[----:B------:R-:W-:Y:S01]  /*22560*/  @!UPT UIADD3 URZ, URZ, URZ, URZ ;  /* 0x0000003f3f3ff290 */ /* 0x000fe2000fffe03f */
[----:B------:R0:W-:Y:S01]  /*22570*/  STL.64 [R1+0x130], R20 ;  /* 0x0001301401007387 */ /* 0x0001e20000100a00 */
[----:B------:R-:W-:Y:S02]  /*22580*/  IMAD.MOV.U32 R3, RZ, RZ, R22 ;  /* 0x000000ffff037224 */ /* 0x000fe400078e0016 */
[----:B------:R-:W-:Y:S01]  /*22590*/  IMAD.MOV.U32 R0, RZ, RZ, R23 ;  /* 0x000000ffff007224 */ /* 0x000fe200078e0017 */
[----:B0-----:R-:W2:Y:S01]  /*225a0*/  LDL.LU.64 R20, [R1+0x340] ;  /* 0x0003400001147983 */ /* 0x001ea20000300a00 */
[----:B------:R-:W2:Y:S01]  /*225b0*/  LDL.LU.64 R22, [R1+0x348] ;  /* 0x0003480001167983 */ /* 0x000ea20000300a00 */
[----:B---3--:R-:W-:Y:S02]  /*225c0*/  HMMA.16816.F32 R16, R16, R8, R24 ;  /* 0x000000081010723c */ /* 0x008fe40000001818 */
[----:B--2---:R-:W-:Y:S01]  /*225d0*/  STL.64 [R1+0x24c8], R22 ;  /* 0x0024c81601007387 */ /* 0x004fe20000100a00 */
[----:B------:R0:W-:Y:S03]  /*225e0*/  STL.64 [R1+0x24c0], R20 ;  /* 0x0024c01401007387 */ /* 0x0001e60000100a00 */
[----:B0-----:R-:W2:Y:S01]  /*225f0*/  LDL.LU.64 R20, [R1+0x310] ;  /* 0x0003100001147983 */ /* 0x001ea20000300a00 */
[----:B------:R-:W2:Y:S02]  /*22600*/  LDL.LU.64 R22, [R1+0x318] ;  /* 0x0003180001167983 */ /* 0x000ea40000300a00 */
[----:B------:R-:W-:Y:S02]  /*22610*/  STL [R1+0x2384], R0 ;  /* 0x0023840001007387 */ /* 0x000fe40000100800 */
[----:B------:R0:W-:Y:S01]  /*22620*/  STL [R1+0x2380], R3 ;  /* 0x0023800301007387 */ /* 0x0001e20000100800 */
[----:B------:R-:W4:Y:S01]  /*22630*/  LDL.LU.64 R26, [R1+0x24d8] ;  /* 0x0024d800011a7983 */ /* 0x000f220000300a00 */
[----:B------:R-:W4:Y:S10]  /*22640*/  LDL.LU.64 R24, [R1+0x24d0] ;  /* 0x0024d00001187983 */ /* 0x000f340000300a00 */
[----:B------:R-:W-:Y:S02]  /*22650*/  STL.64 [R1+0x110], R16 ;  /* 0x0001101001007387 */ /* 0x000fe40000100a00 */
[----:B------:R-:W-:Y:S01]  /*22660*/  STL.64 [R1+0x118], R18 ;  /* 0x0001181201007387 */ /* 0x000fe20000100a00 */
[C---:B----4-:R-:W-:Y:S08]  /*22670*/  HMMA.16816.F32 R12, R24.reuse, R4, R12 ;  /* 0x00000004180c723c */ /* 0x050ff0000000180c */
[----:B--2---:R-:W-:Y:S11]  /*22680*/  HMMA.16816.F32 R24, R24, R8, R20 ;  /* 0x000000081818723c */ /* 0x004ff60000001814 */
[----:B------:R-:W-:Y:S04]  /*22690*/  @!UPT UIADD3 URZ, URZ, URZ, URZ ;  /* 0x0000003f3f3ff290 */ /* 0x000fe8000fffe03f */
[----:B------:R1:W-:Y:S01]  /*226a0*/  STL.64 [R1+0x100], R12 ;  /* 0x0001000c01007387 */ /* 0x0003e20000100a00 */
[----:B0-----:R-:W-:Y:S02]  /*226b0*/  IMAD.MOV.U32 R3, RZ, RZ, R15 ;  /* 0x000000ffff037224 */ /* 0x001fe400078e000f */
[----:B------:R-:W-:Y:S01]  /*226c0*/  IMAD.MOV.U32 R0, RZ, RZ, R14 ;  /* 0x000000ffff007224 */ /* 0x000fe200078e000e */
[----:B-1----:R-:W2:Y:S01]  /*226d0*/  LDL.LU.64 R12, [R1+0x2f0] ;  /* 0x0002f000010c7983 */ /* 0x002ea20000300a00 */
[----:B------:R-:W2:Y:S02]  /*226e0*/  LDL.LU.64 R14, [R1+0x2f8] ;  /* 0x0002f800010e7983 */ /* 0x000ea40000300a00 */
[----:B------:R-:W3:Y:S02]  /*226f0*/  LDL.LU.64 R16, [R1+0x2c0] ;  /* 0x0002c00001107983 */ /* 0x000ee40000300a00 */
[----:B------:R-:W3:Y:S01]  /*22700*/  LDL.LU.64 R18, [R1+0x2c8] ;  /* 0x0002c80001127983 */ /* 0x000ee20000300a00 */
[----:B------:R-:W-:Y:S01]  /*22710*/  STL [R1+0x238c], R3 ;  /* 0x00238c0301007387 */ /* 0x000fe20000100800 */
[----:B------:R-:W-:Y:S02]  /*22720*/  STL [R1+0x2388], R0 ;  /* 0x0023880001007387 */ /* 0x000fe40000100800 */
[----:B------:R-:W4:Y:S02]  /*22730*/  LDL.LU.64 R22, [R1+0x24c8] ;  /* 0x0024c80001167983 */ /* 0x000f240000300a00 */
[----:B------:R-:W4:Y:S01]  /*22740*/  LDL.LU.64 R20, [R1+0x24c0] ;  /* 0x0024c00001147983 */ /* 0x000f220000300a00 */
[----:B------:R-:W-:Y:S01]  /*22750*/  STL.64 [R1+0xe0], R24 ;  /* 0x0000e01801007387 */ /* 0x000fe20000100a00 */
[----:B------:R-:W-:Y:S02]  /*22760*/  STL.64 [R1+0xe8], R26 ;  /* 0x0000e81a01007387 */ /* 0x000fe40000100a00 */
[----:B------:R-:W0:Y:S04]  /*22770*/  LDSM.16.MT88.4 R24, [R29+0x100] ;  /* 0x000100001d18783b */ /* 0x000e280000004200 */
[----:B0-----:R-:W-:-:S02]  /*22780*/  IMAD.MOV.U32 R3, RZ, RZ, R26 ;  /* 0x000000ffff037224 */ /* 0x001fc400078e001a */
[----:B------:R-:W-:Y:S02]  /*22790*/  IMAD.MOV.U32 R0, RZ, RZ, R27 ;  /* 0x000000ffff007224 */ /* 0x000fe400078e001b */
[----:B------:R-:W-:Y:S02]  /*227a0*/  IMAD.MOV.U32 R11, RZ, RZ, R24 ;  /* 0x000000ffff0b7224 */ /* 0x000fe400078e0018 */
[----:B------:R-:W-:Y:S01]  /*227b0*/  IMAD.MOV.U32 R28, RZ, RZ, R25 ;  /* 0x000000ffff1c7224 */ /* 0x000fe200078e0019 */
[----:B------:R-:W4:Y:S01]  /*227c0*/  LDL.LU.64 R26, [R1+0x24b8] ;  /* 0x0024b800011a7983 */ /* 0x000f220000300a00 */
[----:B------:R-:W4:Y:S02]  /*227d0*/  LDL.LU.64 R24, [R1+0x24b0] ;  /* 0x0024b00001187983 */ /* 0x000f240000300a00 */
[C---:B----4-:R-:W-:Y:S11]  /*227e0*/  HMMA.16816.F32 R20, R24.reuse, R4, R20 ;  /* 0x000000041814723c */ /* 0x050ff60000001814 */
[----:B------:R-:W-:Y:S11]  /*227f0*/  @!UPT UIADD3 URZ, URZ, URZ, URZ ;  /* 0x0000003f3f3ff290 */ /* 0x000ff6000fffe03f */
[----:B------:R-:W-:Y:S01]  /*22800*/  @!UPT UIADD3 URZ, URZ, URZ, URZ ;  /* 0x0000003f3f3ff290 */ /* 0x000fe2000fffe03f */
[----:B------:R0:W-:Y:S01]  /*22810*/  STL.64 [R1+0xd0], R20 ;  /* 0x0000d01401007387 */ /* 0x0001e20000100a00 */
[----:B------:R1:W-:Y:S03]  /*22820*/  STL.64 [R1+0xd8], R22 ;  /* 0x0000d81601007387 */ /* 0x0003e60000100a00 */
[----:B0-----:R-:W4:Y:S01]  /*22830*/  LDL.LU.64 R20, [R1+0x260] ;  /* 0x0002600001147983 */ /* 0x001f220000300a00 */
[----:B-1----:R-:W3:Y:S01]  /*22840*/  LDL.LU.64 R22, [R1+0x268] ;  /* 0x0002680001167983 */ /* 0x002ee20000300a00 */
[----:B--2---:R-:W-:Y:S02]  /*22850*/  HMMA.16816.F32 R24, R24, R8, R12 ;  /* 0x000000081818723c */ /* 0x004fe4000000180c */
[----:B---3--:R-:W-:Y:S01]  /*22860*/  STL.64 [R1+0x2488], R22 ;  /* 0x0024881601007387 */ /* 0x008fe20000100a00 */
[----:B----4-:R0:W-:Y:S03]  /*22870*/  STL.64 [R1+0x2480], R20 ;  /* 0x0024801401007387 */ /* 0x0101e60000100a00 */
[----:B0-----:R-:W2:Y:S01]  /*22880*/  LDL.LU.64 R20, [R1+0x280] ;  /* 0x0002800001147983 */ /* 0x001ea20000300a00 */
[----:B------:R-:W2:Y:S02]  /*22890*/  LDL.LU.64 R22, [R1+0x288] ;  /* 0x0002880001167983 */ /* 0x000ea40000300a00 */
[----:B------:R-:W3:Y:S02]  /*228a0*/  LDL.LU.64 R14, [R1+0x24a8] ;  /* 0x0024a800010e7983 */ /* 0x000ee40000300a00 */
[----:B------:R-:W3:Y:S11]  /*228b0*/  LDL.LU.64 R12, [R1+0x24a0] ;  /* 0x0024a000010c7983 */ /* 0x000ef60000300a00 */
[----:B------:R-:W-:Y:S01]  /*228c0*/  @!UPT UIADD3 URZ, URZ, URZ, URZ ;  /* 0x0000003f3f3ff290 */ /* 0x000fe2000fffe03f */
[----:B------:R0:W-:Y:S01]  /*228d0*/  STL.64 [R1+0xa0], R24 ;  /* 0x0000a01801007387 */ /* 0x0001e20000100a00 */
[----:B------:R1:W-:Y:S03]  /*228e0*/  STL.64 [R1+0xa8], R26 ;  /* 0x0000a81a01007387 */ /* 0x0003e60000100a00 */
[----:B0-----:R-:W4:Y:S01]  /*228f0*/  LDL.LU.64 R24, [R1+0x290] ;  /* 0x0002900001187983 */ /* 0x001f220000300a00 */
[----:B-1----:R-:W4:Y:S01]  /*22900*/  LDL.LU.64 R26, [R1+0x298] ;  /* 0x00029800011a7983 */ /* 0x002f220000300a00 */
[C---:B---3--:R-:W-:Y:S08]  /*22910*/  HMMA.16816.F32 R16, R12.reuse, R4, R16 ;  /* 0x000000040c10723c */ /* 0x048ff00000001810 */
[----:B----4-:R-:W-:Y:S11]  /*22920*/  HMMA.16816.F32 R24, R12, R8, R24 ;  /* 0x000000080c18723c */ /* 0x010ff60000001818 */
[----:B------:R-:W-:Y:S04]  /*22930*/  @!UPT UIADD3 URZ, URZ, URZ, URZ ;  /* 0x0000003f3f3ff290 */ /* 0x000fe8000fffe03f */
[----:B------:R-:W-:Y:S01]  /*22940*/  STL.64 [R1+0x60], R16 ;  /* 0x0000601001007387 */ /* 0x000fe20000100a00 */
[----:B------:R0:W-:Y:S03]  /*22950*/  STL.64 [R1+0x68], R18 ;  /* 0x0000681201007387 */ /* 0x0001e60000100a00 */
[----:B0-----:R-:W2:Y:S01]  /*22960*/  LDL.LU.64 R18, [R1+0x2498] ;  /* 0x0024980001127983 */ /* 0x001ea20000300a00 */
[----:B------:R-:W2:Y:S03]  /*22970*/  LDL.LU.64 R16, [R1+0x2490] ;  /* 0x0024900001107983 */ /* 0x000ea60000300a00 */
[----:B------:R0:W-:Y:S02]  /*22980*/  STL.64 [R1+0x70], R24 ;  /* 0x0000701801007387 */ /* 0x0001e40000100a00 */
[----:B------:R1:W-:Y:S02]  /*22990*/  STL [R1+0x78], R26 ;  /* 0x0000781a01007387 */ /* 0x0003e40000100800 */
[----:B------:R-:W-:Y:S01]  /*229a0*/  IMAD.MOV.U32 R2, RZ, RZ, R27 ;  /* 0x000000ffff027224 */ /* 0x000fe200078e001b */
[----:B0-----:R-:W3:Y:S01]  /*229b0*/  LDL.LU.64 R24, [R1+0x1d0] ;  /* 0x0001d00001187983 */ /* 0x001ee20000300a00 */
[----:B-1----:R-:W4:Y:S01]  /*229c0*/  LDL.LU.64 R26, [R1+0x1d8] ;  /* 0x0001d800011a7983 */ /* 0x002f220000300a00 */
[C---:B--2---:R-:W-:Y:S02]  /*229d0*/  HMMA.16816.F32 R20, R16.reuse, R4, R20 ;  /* 0x000000041014723c */ /* 0x044fe40000001814 */
[----:B----4-:R-:W-:Y:S01]  /*229e0*/  STL.64 [R1+0x2468], R26 ;  /* 0x0024681a01007387 */ /* 0x010fe20000100a00 */
[----:B---3--:R0:W-:Y:S03]  /*229f0*/  STL.64 [R1+0x2460], R24 ;  /* 0x0024601801007387 */ /* 0x0081e60000100a00 */
[----:B0-----:R-:W2:Y:S01]  /*22a00*/  LDL.LU.64 R24, [R1+0x250] ;  /* 0x0002500001187983 */ /* 0x001ea20000300a00 */
[----:B------:R-:W2:Y:S02]  /*22a10*/  LDL.LU.64 R26, [R1+0x258] ;  /* 0x00025800011a7983 */ /* 0x000ea40000300a00 */
[----:B------:R-:W3:Y:S02]  /*22a20*/  LDL.LU R12, [R1+0x30] ;  /* 0x00003000010c7983 */ /* 0x000ee40000300800 */
[----:B------:R-:W3:Y:S01]  /*22a30*/  LDL.LU R13, [R1+0x34] ;  /* 0x00003400010d7983 */ /* 0x000ee20000300800 */
[----:B------:R-:W3:Y:S01]  /*22a40*/  LDL.LU R14, [R1+0x38] ;  /* 0x00003800010e7983 */ /* 0x000ee20000300800 */
[----:B------:R-:W3:Y:S02]  /*22a50*/  LDL.LU R15, [R1+0x3c] ;  /* 0x00003c00010f7983 */ /* 0x000ee40000300800 */
[----:B------:R-:W-:Y:S08]  /*22a60*/  STL [R1+0x2350], R2 ;  /* 0x0023500201007387 */ /* 0x000ff00000100800 */
[----:B------:R-:W-:Y:S01]  /*22a70*/  STL.64 [R1+0xc0], R20 ;  /* 0x0000c01401007387 */ /* 0x000fe20000100a00 */
[----:B------:R0:W-:Y:S04]  /*22a80*/  STL.64 [R1+0xc8], R22 ;  /* 0x0000c81601007387 */ /* 0x0001e80000100a00 */
[----:B0-----:R-:W4:Y:S01]  /*22a90*/  LDL.LU.64 R22, [R1+0x2488] ;  /* 0x0024880001167983 */ /* 0x001f220000300a00 */
[----:B------:R-:W4:Y:S02]  /*22aa0*/  LDL.LU.64 R20, [R1+0x2480] ;  /* 0x0024800001147983 */ /* 0x000f240000300a00 */
[----:B----4-:R-:W-:Y:S01]  /*22ab0*/  HMMA.16816.F32 R16, R16, R8, R20 ;  /* 0x000000081010723c */ /* 0x010fe20000001814 */
[----:B------:R-:W2:Y:S01]  /*22ac0*/  LDL.LU.64 R22, [R1+0x2478] ;  /* 0x0024780001167983 */ /* 0x000ea20000300a00 */
[----:B------:R-:W2:Y:S11]  /*22ad0*/  LDL.LU.64 R20, [R1+0x2470] ;  /* 0x0024700001147983 */ /* 0x000eb60000300a00 */
[----:B------:R-:W-:Y:S10]  /*22ae0*/  @!UPT UIADD3 URZ, URZ, URZ, URZ ;  /* 0x0000003f3f3ff290 */ /* 0x000ff4000fffe03f */
[----:B------:R0:W-:Y:S01]  /*22af0*/  STL.64 [R1+0x90], R16 ;  /* 0x0000901001007387 */ /* 0x0001e20000100a00 */
[----:B------:R1:W-:Y:S03]  /*22b00*/  STL.64 [R1+0x98], R18 ;  /* 0x0000981201007387 */ /* 0x0003e60000100a00 */
[----:B0-----:R-:W4:Y:S01]  /*22b10*/  LDL.LU.64 R16, [R1+0x230] ;  /* 0x0002300001107983 */ /* 0x001f220000300a00 */
[----:B-1----:R-:W4:Y:S01]  /*22b20*/  LDL.LU.64 R18, [R1+0x238] ;  /* 0x0002380001127983 */ /* 0x002f220000300a00 */
[C---:B--2---:R-:W-:Y:S08]  /*22b30*/  HMMA.16816.F32 R24, R20.reuse, R4, R24 ;  /* 0x000000041418723c */ /* 0x044ff00000001818 */
[----:B----4-:R-:W-:Y:S11]  /*22b40*/  HMMA.16816.F32 R16, R20, R8, R16 ;  /* 0x000000081410723c */ /* 0x010ff60000001810 */
[----:B------:R-:W-:Y:S04]  /*22b50*/  @!UPT UIADD3 URZ, URZ, URZ, URZ ;  /* 0x0000003f3f3ff290 */ /* 0x000fe8000fffe03f */
[----:B------:R-:W-:Y:S01]  /*22b60*/  STL.64 [R1+0x80], R24 ;  /* 0x0000801801007387 */ /* 0x000fe20000100a00 */
[----:B------:R0:W-:Y:S03]  /*22b70*/  STL.64 [R1+0x88], R26 ;  /* 0x0000881a01007387 */ /* 0x0001e60000100a00 */
[----:B0-----:R-:W3:Y:S01]  /*22b80*/  LDL.LU.64 R26, [R1+0x2468] ;  /* 0x00246800011a7983 */ /* 0x001ee20000300a00 */
[----:B------:R-:W3:Y:S02]  /*22b90*/  LDL.LU.64 R24, [R1+0x2460] ;  /* 0x0024600001187983 */ /* 0x000ee40000300a00 */
[----:B------:R-:W2:Y:S01]  /*22ba0*/  LDL.LU R20, [R1+0x50] ;  /* 0x0000500001147983 */ /* 0x000ea20000300800 */
[----:B------:R-:W-:Y:S01]  /*22bb0*/  STL.64 [R1+0xb0], R16 ;  /* 0x0000b01001007387 */ /* 0x000fe20000100a00 */
[----:B------:R-:W-:Y:S02]  /*22bc0*/  STL.64 [R1+0xb8], R18 ;  /* 0x0000b81201007387 */ /* 0x000fe40000100a00 */
[----:B------:R-:W2:Y:S02]  /*22bd0*/  LDL.LU R21, [R1+0x54] ;  /* 0x0000540001157983 */ /* 0x000ea40000300800 */
[----:B------:R-:W4:Y:S01]  /*22be0*/  LDL.LU R22, [R1+0x58] ;  /* 0x0000580001167983 */ /* 0x000f220000300800 */
[----:B------:R-:W4:Y:S04]  /*22bf0*/  LDL.LU R23, [R1+0x5c] ;  /* 0x00005c0001177983 */ /* 0x000f280000300800 */
[----:B----4-:R-:W-:Y:S01]  /*22c00*/  STL.64 [R1+0x2440], R22 ;  /* 0x0024401601007387 */ /* 0x010fe20000100a00 */
[----:B--2---:R0:W-:Y:S03]  /*22c10*/  STL.64 [R1+0x2438], R20 ;  /* 0x0024381401007387 */ /* 0x0041e60000100a00 */
[----:B0-----:R-:W2:Y:S01]  /*22c20*/  LDL.LU.64 R20, [R1+0x2d0] ;  /* 0x0002d00001147983 */ /* 0x001ea20000300a00 */
[----:B------:R-:W4:Y:S01]  /*22c30*/  LDL.LU.64 R22, [R1+0x2d8] ;  /* 0x0002d80001167983 */ /* 0x000f220000300a00 */
[----:B---3--:R-:W-:Y:S01]  /*22c40*/  HMMA.16816.F32 R16, R12, R4, R24 ;  /* 0x000000040c10723c */ /* 0x008fe20000001818 */
[----:B------:R-:W0:Y:S11]  /*22c50*/  LDSM.16.MT88.4 R24, [R29+0x180] ;  /* 0x000180001d18783b */ /* 0x000e360000004200 */
[----:B------:R-:W-:Y:S11]  /*22c60*/  @!UPT UIADD3 URZ, URZ, URZ, URZ ;  /* 0x0000003f3f3ff290 */ /* 0x000ff6000fffe03f */
[----:B------:R-:W-:Y:S01]  /*22c70*/  STL.64 [R1+0xf0], R16 ;  /* 0x0000f01001007387 */ /* 0x000fe20000100a00 */
[----:B------:R-:W-:Y:S03]  /*22c80*/  STL.64 [R1+0xf8], R18 ;  /* 0x0000f81201007387 */ /* 0x000fe60000100a00 */
[----:B----4-:R-:W-:Y:S01]  /*22c90*/  STL.64 [R1+0x2450], R22 ;  /* 0x0024501601007387 */ /* 0x010fe20000100a00 */
[----:B--2---:R1:W-:Y:S03]  /*22ca0*/  STL.64 [R1+0x2448], R20 ;  /* 0x0024481401007387 */ /* 0x0043e60000100a00 */
[----:B-1----:R-:W2:Y:S01]  /*22cb0*/  LDL.LU.64 R20, [R1+0x350] ;  /* 0x0003500001147983 */ /* 0x002ea20000300a00 */
[----:B------:R-:W2:Y:S02]  /*22cc0*/  LDL.LU.64 R22, [R1+0x358] ;  /* 0x0003580001167983 */ /* 0x000ea40000300a00 */
[----:B------:R-:W3:Y:S02]  /*22cd0*/  LDL.LU.64 R16, [R1+0x200] ;  /* 0x0002000001107983 */ /* 0x000ee40000300a00 */
[----:B------:R-:W3:Y:S01]  /*22ce0*/  LDL.LU.64 R18, [R1+0x208] ;  /* 0x0002080001127983 */ /* 0x000ee20000300a00 */
[----:B0-----:R0:W-:Y:S01]  /*22cf0*/  STL.64 [R1+0x2420], R26 ;  /* 0x0024201a01007387 */ /* 0x0011e20000100a00 */
[----:B------:R1:W-:Y:S02]  /*22d00*/  STL.64 [R1+0x2418], R24 ;  /* 0x0024181801007387 */ /* 0x0003e40000100a00 */
[----:B0-----:R-:W-:-:S02]  /*22d10*/  IMAD.MOV.U32 R26, RZ, RZ, R3 ;  /* 0x000000ffff1a7224 */ /* 0x001fc400078e0003 */
[----:B------:R-:W-:Y:S02]  /*22d20*/  IMAD.MOV.U32 R27, RZ, RZ, R0 ;  /* 0x000000ffff1b7224 */ /* 0x000fe400078e0000 */
[----:B-1----:R-:W-:Y:S02]  /*22d30*/  IMAD.MOV.U32 R24, RZ, RZ, R11 ;  /* 0x000000ffff187224 */ /* 0x002fe400078e000b */
[----:B------:R-:W-:Y:S01]  /*22d40*/  IMAD.MOV.U32 R25, RZ, RZ, R28 ;  /* 0x000000ffff197224 */ /* 0x000fe200078e001c */
[----:B------:R-:W4:Y:S01]  /*22d50*/  LDL.LU R11, [R1+0x245c] ;  /* 0x00245c00010b7983 */ /* 0x000f220000300800 */
[----:B------:R-:W2:Y:S02]  /*22d60*/  LDL.LU R28, [R1+0x2458] ;  /* 0x00245800011c7983 */ /* 0x000ea40000300800 */
[----:B------:R-:W-:Y:S01]  /*22d70*/  STL.64 [R1+0x2430], R26 ;  /* 0x0024301a01007387 */ /* 0x000fe20000100a00 */
[----:B------:R0:W-:Y:S04]  /*22d80*/  STL.64 [R1+0x2428], R24 ;  /* 0x0024281801007387 */ /* 0x0001e80000100a00 */
[----:B0-----:R-:W2:Y:S01]  /*22d90*/  LDL.LU.64 R24, [R1+0x1b0] ;  /* 0x0001b00001187983 */ /* 0x001ea20000300a00 */
[----:B------:R-:W2:Y:S02]  /*22da0*/  LDL.LU.64 R26, [R1+0x1b8] ;  /* 0x0001b800011a7983 */ /* 0x000ea40000300a00 */
[----:B--2---:R-:W-:Y:S01]  /*22db0*/  HMMA.16816.F32 R12, R12, R8, R24 ;  /* 0x000000080c0c723c */ /* 0x004fe20000001818 */
[----:B------:R-:W2:Y:S01]  /*22dc0*/  LDL.LU.64 R24, [R1+0x320] ;  /* 0x0003200001187983 */ /* 0x000ea20000300a00 */
[----:B------:R-:W2:Y:S11]  /*22dd0*/  LDL.LU.64 R26, [R1+0x328] ;  /* 0x00032800011a7983 */ /* 0x000eb60000300a00 */
[----:B------:R-:W-:Y:S10]  /*22de0*/  @!UPT UIADD3 URZ, URZ, URZ, URZ ;  /* 0x0000003f3f3ff290 */ /* 0x000ff4000fffe03f */
[----:B------:R-:W-:Y:S01]  /*22df0*/  STL.64 [R1+0x120], R12 ;  /* 0x0001200c01007387 */ /* 0x000fe20000100a00 */
[----:B------:R-:W-:Y:S02]  /*22e00*/  STL.64 [R1+0x128], R14 ;  /* 0x0001280e01007387 */ /* 0x000fe40000100a00 */
[----:B------:R-:W0:Y:S02]  /*22e10*/  LDSM.16.MT88.4 R12, [R29+0x200] ;  /* 0x000200001d0c783b */ /* 0x000e240000004200 */
[----:B0-----:R0:W-:Y:S02]  /*22e20*/  STL.64 [R1+0x2400], R14 ;  /* 0x0024000e01007387 */ /* 0x0011e40000100a00 */
[----:B------:R4:W-:Y:S02]  /*22e30*/  STL.64 [R1+0x23f8], R12 ;  /* 0x0023f80c01007387 */ /* 0x0009e40000100a00 */
[----:B0-----:R-:W-:Y:S02]  /*22e40*/  IMAD.MOV.U32 R14, RZ, RZ, R7 ;  /* 0x000000ffff0e7224 */ /* 0x001fe400078e0007 */
[----:B----4-:R-:W-:-:S02]  /*22e50*/  IMAD.MOV.U32 R12, RZ, RZ, R11 ;  /* 0x000000ffff0c7224 */ /* 0x010fc400078e000b */
[----:B------:R-:W-:Y:S02]  /*22e60*/  IMAD.MOV.U32 R13, RZ, RZ, R10 ;  /* 0x000000ffff0d7224 */ /* 0x000fe400078e000a */
[----:B------:R-:W-:-:S07]  /*22e70*/  IMAD.MOV.U32 R15, RZ, RZ, R6 ;  /* 0x000000ffff0f7224 */ /* 0x000fce00078e0006 */
[C---:B------:R-:W-:Y:S11]  /*22e80*/  HMMA.16816.F32 R20, R12.reuse, R4, R20 ;  /* 0x000000040c14723c */ /* 0x040ff60000001814 */
[----:B------:R-:W-:Y:S11]  /*22e90*/  @!UPT UIADD3 URZ, URZ, URZ, URZ ;  /* 0x0000003f3f3ff290 */ /* 0x000ff6000fffe03f */
[----:B------:R-:W-:Y:S01]  /*22ea0*/  @!UPT UIADD3 URZ, URZ, URZ, URZ ;  /* 0x0000003f3f3ff290 */ /* 0x000fe2000fffe03f */
[----:B------:R-:W-:Y:S01]  /*22eb0*/  STL.64 [R1+0x180], R20 ;  /* 0x0001801401007387 */ /* 0x000fe20000100a00 */
[----:B------:R0:W-:Y:S03]  /*22ec0*/  STL.64 [R1+0x188], R22 ;  /* 0x0001881601007387 */ /* 0x0001e60000100a00 */
[----:B0-----:R-:W4:Y:S01]  /*22ed0*/  LDL.LU.64 R22, [R1+0x2450] ;  /* 0x0024500001167983 */ /* 0x001f220000300a00 */
[----:B------:R-:W4:Y:S02]  /*22ee0*/  LDL.LU.64 R20, [R1+0x2448] ;  /* 0x0024480001147983 */ /* 0x000f240000300a00 */
[----:B----4-:R-:W-:Y:S01]  /*22ef0*/  HMMA.16816.F32 R12, R12, R8, R20 ;  /* 0x000000080c0c723c */ /* 0x010fe20000001814 */
[----:B------:R-:W3:Y:S01]  /*22f00*/  LDL.LU.64 R22, [R1+0x2440] ;  /* 0x0024400001167983 */ /* 0x000ee20000300a00 */
[----:B------:R-:W3:Y:S11]  /*22f10*/  LDL.LU.64 R20, [R1+0x2438] ;  /* 0x0024380001147983 */ /* 0x000ef60000300a00 */
[----:B------:R-:W-:Y:S10]  /*22f20*/  @!UPT UIADD3 URZ, URZ, URZ, URZ ;  /* 0x0000003f3f3ff290 */ /* 0x000ff4000fffe03f */
[----:B------:R-:W-:Y:S01]  /*22f30*/  STL.64 [R1+0x160], R12 ;  /* 0x0001600c01007387 */ /* 0x000fe20000100a00 */
[----:B------:R3:W-:Y:S02]  /*22f40*/  STL.64 [R1+0x168], R14 ;  /* 0x0001680e01007387 */ /* 0x0007e40000100a00 */
[C---:B---3--:R-:W-:Y:S01]  /*22f50*/  HMMA.16816.F32 R12, R20.reuse, R4, R16 ;  /* 0x00000004140c723c */ /* 0x048fe20000001810 */
[----:B------:R-:W0:Y:S11]  /*22f60*/  LDSM.16.MT88.4 R16, [R29+0x280] ;  /* 0x000280001d10783b */ /* 0x000e360000004200 */
[----:B------:R-:W-:Y:S11]  /*22f70*/  @!UPT UIADD3 URZ, URZ, URZ, URZ ;  /* 0x0000003f3f3ff290 */ /* 0x000ff6000fffe03f */
[----:B------:R0:W-:Y:S02]  /*22f80*/  STL.64 [R1+0x170], R12 ;  /* 0x0001700c01007387 */ /* 0x0001e40000100a00 */
[----:B0-----:R-:W-:Y:S02]  /*22f90*/  IMAD.MOV.U32 R12, RZ, RZ, R16 ;  /* 0x000000ffff0c7224 */ /* 0x001fe400078e0010 */
[----:B------:R-:W-:Y:S02]  /*22fa0*/  IMAD.MOV.U32 R10, RZ, RZ, R17 ;  /* 0x000000ffff0a7224 */ /* 0x000fe400078e0011 */
[----:B------:R-:W-:Y:S02]  /*22fb0*/  IMAD.MOV.U32 R7, RZ, RZ, R18 ;  /* 0x000000ffff077224 */ /* 0x000fe400078e0012 */
[----:B------:R-:W-:Y:S02]  /*22fc0*/  IMAD.MOV.U32 R6, RZ, RZ, R19 ;  /* 0x000000ffff067224 */ /* 0x000fe400078e0013 */
[----:B------:R-:W0:Y:S04]  /*22fd0*/  LDSM.16.MT88.4 R16, [R29+0x300] ;  /* 0x000300001d10783b */ /* 0x000e280000004200 */
[----:B------:R-:W-:Y:S01]  /*22fe0*/  STL.64 [R1+0x178], R14 ;  /* 0x0001780e01007387 */ /* 0x000fe20000100a00 */
[----:B--2---:R-:W-:Y:S03]  /*22ff0*/  HMMA.16816.F32 R20, R20, R8, R24 ;  /* 0x000000081414723c */ /* 0x004fe60000001818 */
[----:B0-----:R-:W-:Y:S01]  /*23000*/  STL.64 [R1+0x23c0], R18 ;  /* 0x0023c01201007387 */ /* 0x001fe20000100a00 */
[----:B------:R0:W-:Y:S03]  /*23010*/  STL.64 [R1+0x23b8], R16 ;  /* 0x0023b81001007387 */ /* 0x0001e60000100a00 */
[----:B0-----:R-:W2:Y:S01]  /*23020*/  LDL.LU.64 R16, [R1+0x1c0] ;  /* 0x0001c00001107983 */ /* 0x001ea20000300a00 */
[----:B------:R-:W2:Y:S02]  /*23030*/  LDL.LU.64 R18, [R1+0x1c8] ;  /* 0x0001c80001127983 */ /* 0x000ea40000300a00 */
[----:B------:R-:W2:Y:S02]  /*23040*/  LDL.LU.64 R26, [R1+0x2430] ;  /* 0x00243000011a7983 */ /* 0x000ea40000300a00 */
[----:B------:R-:W2:Y:S11]  /*23050*/  LDL.LU.64 R24, [R1+0x2428] ;  /* 0x0024280001187983 */ /* 0x000eb60000300a00 */
[----:B------:R-:W-:Y:S01]  /*23060*/  STL.64 [R1+0x190], R20 ;  /* 0x0001901401007387 */ /* 0x000fe20000100a00 */
[----:B------:R-:W-:Y:S02]  /*23070*/  STL.64 [R1+0x198], R22 ;  /* 0x0001981601007387 */ /* 0x000fe40000100a00 */
[----:B------:R-:W0:Y:S02]  /*23080*/  LDSM.16.MT88.4 R20, [R29+0x380] ;  /* 0x000380001d14783b */ /* 0x000e240000004200 */
[----:B0-----:R-:W-:Y:S02]  /*23090*/  STL [R1+0x239c], R20 ;  /* 0x00239c1401007387 */ /* 0x001fe40000100800 */
[----:B------:R-:W-:Y:S02]  /*230a0*/  STL [R1+0x2398], R21 ;  /* 0x0023981501007387 */ /* 0x000fe40000100800 */
[----:B------:R-:W-:Y:S02]  /*230b0*/  STL [R1+0x2394], R22 ;  /* 0x0023941601007387 */ /* 0x000fe40000100800 */
[----:B------:R2:W-:Y:S01]  /*230c0*/  STL [R1+0x2390], R23 ;  /* 0x0023901701007387 */ /* 0x0005e20000100800 */
[----:B------:R-:W-:Y:S01]  /*230d0*/  STL [R1+0x2354], R29 ;  /* 0x0023541d01007387 */ /* 0x000fe20000100800 */
[----:B--2---:R-:W-:Y:S03]  /*230e0*/  HMMA.16816.F32 R20, R24, R4, R16 ;  /* 0x000000041814723c */ /* 0x004fe60000001810 */
[----:B------:R-:W0:Y:S11]  /*230f0*/  LDSM.16.MT88.4 R16, [R28+0x4000] ;  /* 0x004000001c10783b */ /* 0x000e360000004200 */
[----:B------:R-:W-:Y:S09]  /*23100*/  @!UPT UIADD3 URZ, URZ, URZ, URZ ;  /* 0x0000003f3f3ff290 */ /* 0x000ff2000fffe03f */
[----:B------:R-:W-:Y:S01]  /*23110*/  STL.64 [R1+0x1c0], R20 ;  /* 0x0001c01401007387 */ /* 0x000fe20000100a00 */
[----:B------:R-:W-:Y:S02]  /*23120*/  STL.64 [R1+0x1c8], R22 ;  /* 0x0001c81601007387 */ /* 0x000fe40000100a00 */
[----:B0-----:R-:W-:Y:S02]  /*23130*/  IMAD.MOV.U32 R11, RZ, RZ, R16 ;  /* 0x000000ffff0b7224 */ /* 0x001fe400078e0010 */
[----:B------:R-:W-:Y:S01]  /*23140*/  IMAD.MOV.U32 R29, RZ, RZ, R18 ;  /* 0x000000ffff1d7224 */ /* 0x000fe200078e0012 */
[----:B------:R-:W-:Y:S01]  /*23150*/  STL [R1+0x54], R17 ;  /* 0x0000541101007387 */ /* 0x000fe20000100800 */
[----:B------:R-:W-:Y:S02]  /*23160*/  IMAD.MOV.U32 R2, RZ, RZ, R19 ;  /* 0x000000ffff027224 */ /* 0x000fe400078e0013 */
[----:B------:R-:W0:Y:S03]  /*23170*/  LDSM.16.MT88.4 R16, [R28+0x4080] ;  /* 0x004080001c10783b */ /* 0x000e260000004200 */
[----:B------:R-:W-:Y:S01]  /*23180*/  STL [R1+0x23a0], R2 ;  /* 0x0023a00201007387 */ /* 0x000fe20000100800 */
[----:B------:R-:W-:Y:S02]  /*23190*/  STL [R1+0x2368], R29 ;  /* 0x0023681d01007387 */ /* 0x000fe40000100800 */
[----:B0-----:R-:W-:-:S02]  /*231a0*/  IMAD.MOV.U32 R22, RZ, RZ, R16 ;  /* 0x000000ffff167224 */ /* 0x001fc400078e0010 */
[----:B------:R-:W-:Y:S02]  /*231b0*/  IMAD.MOV.U32 R16, RZ, RZ, R12 ;  /* 0x000000ffff107224 */ /* 0x000fe400078e000c */
[----:B------:R-:W0:Y:S01]  /*231c0*/  LDSM.16.MT88.4 R12, [R28+0x4100] ;  /* 0x004100001c0c783b */ /* 0x000e220000004200 */
[----:B------:R-:W-:Y:S02]  /*231d0*/  IMAD.MOV.U32 R3, RZ, RZ, R18 ;  /* 0x000000ffff037224 */ /* 0x000fe400078e0012 */
[----:B------:R-:W-:Y:S02]  /*231e0*/  IMAD.MOV.U32 R0, RZ, RZ, R19 ;  /* 0x000000ffff007224 */ /* 0x000fe400078e0013 */
[----:B------:R-:W-:Y:S02]  /*231f0*/  IMAD.MOV.U32 R23, RZ, RZ, R17 ;  /* 0x000000ffff177224 */ /* 0x000fe400078e0011 */
[----:B------:R-:W-:Y:S02]  /*23200*/  IMAD.MOV.U32 R18, RZ, RZ, R7 ;  /* 0x000000ffff127224 */ /* 0x000fe400078e0007 */
[----:B------:R-:W-:-:S02]  /*23210*/  IMAD.MOV.U32 R19, RZ, RZ, R6 ;  /* 0x000000ffff137224 */ /* 0x000fc400078e0006 */
[----:B------:R-:W-:-:S03]  /*23220*/  IMAD.MOV.U32 R17, RZ, RZ, R10 ;  /* 0x000000ffff117224 */ /* 0x000fc600078e000a */
[----:B------:R-:W-:Y:S02]  /*23230*/  STL.64 [R1+0x23f0], R18 ;  /* 0x0023f01201007387 */ /* 0x000fe40000100a00 */
[----:B------:R1:W-:Y:S02]  /*23240*/  STL.64 [R1+0x23e8], R16 ;  /* 0x0023e81001007387 */ /* 0x0003e40000100a00 */
[----:B-1----:R-:W2:Y:S01]  /*23250*/  LDL.LU.64 R16, [R1+0x300] ;  /* 0x0003000001107983 */ /* 0x002ea20000300a00 */
[----:B------:R-:W2:Y:S02]  /*23260*/  LDL.LU.64 R18, [R1+0x308] ;  /* 0x0003080001127983 */ /* 0x000ea40000300a00 */
[----:B------:R-:W-:Y:S02]  /*23270*/  STL [R1+0x23b0], R0 ;  /* 0x0023b00001007387 */ /* 0x000fe40000100800 */
[----:B------:R-:W-:Y:S01]  /*23280*/  STL [R1+0x23ac], R3 ;  /* 0x0023ac0301007387 */ /* 0x000fe20000100800 */
[----:B------:R-:W-:Y:S01]  /*23290*/  STL [R1+0x23a8], R23 ;  /* 0x0023a81701007387 */ /* 0x000fe20000100800 */
[----:B------:R-:W-:Y:S02]  /*232a0*/  STL [R1+0x23a4], R22 ;  /* 0x0023a41601007387 */ /* 0x000fe40000100800 */
[----:B0-----:R-:W-:-:S02]  /*232b0*/  IMAD.MOV.U32 R2, RZ, RZ, R13 ;  /* 0x000000ffff027224 */ /* 0x001fc400078e000d */
[----:B------:R-:W-:Y:S01]  /*232c0*/  IMAD.MOV.U32 R20, RZ, RZ, R14 ;  /* 0x000000ffff147224 */ /* 0x000fe200078e000e */
[----:B------:R-:W-:Y:S01]  /*232d0*/  STL [R1+0x30], R12 ;  /* 0x0000300c01007387 */ /* 0x000fe20000100800 */
[----:B------:R-:W-:Y:S02]  /*232e0*/  IMAD.MOV.U32 R21, RZ, RZ, R15 ;  /* 0x000000ffff157224 */ /* 0x000fe400078e000f */
[----:B------:R-:W0:Y:S04]  /*232f0*/  LDSM.16.MT88.4 R12, [R28+0x4180] ;  /* 0x004180001c0c783b */ /* 0x000e280000004200 */
[----:B0-----:R-:W-:Y:S02]  /*23300*/  IMAD.MOV.U32 R0, RZ, RZ, R12 ;  /* 0x000000ffff007224 */ /* 0x001fe400078e000c */
[----:B------:R-:W-:-:S02]  /*23310*/  IMAD.MOV.U32 R3, RZ, RZ, R13 ;  /* 0x000000ffff037224 */ /* 0x000fc400078e000d */
[----:B------:R-:W-:Y:S02]  /*23320*/  IMAD.MOV.U32 R23, RZ, RZ, R14 ;  /* 0x000000ffff177224 */ /* 0x000fe400078e000e */
[----:B------:R-:W-:Y:S01]  /*23330*/  IMAD.MOV.U32 R22, RZ, RZ, R15 ;  /* 0x000000ffff167224 */ /* 0x000fe200078e000f */
[----:B------:R-:W3:Y:S01]  /*23340*/  LDL.LU.64 R12, [R1+0x2e0] ;  /* 0x0002e000010c7983 */ /* 0x000ee20000300a00 */
[----:B------:R-:W4:Y:S03]  /*23350*/  LDL.LU.64 R14, [R1+0x2e8] ;  /* 0x0002e800010e7983 */ /* 0x000f260000300a00 */
[----:B----4-:R-:W-:Y:S01]  /*23360*/  STL.64 [R1+0x2410], R14 ;  /* 0x0024100e01007387 */ /* 0x010fe20000100a00 */
[----:B---3--:R0:W-:Y:S03]  /*23370*/  STL.64 [R1+0x2408], R12 ;  /* 0x0024080c01007387 */ /* 0x0081e60000100a00 */
[----:B0-----:R-:W3:Y:S01]  /*23380*/  LDL.LU.64 R12, [R1+0x330] ;  /* 0x00033000010c7983 */ /* 0x001ee20000300a00 */
[----:B------:R-:W3:Y:S02]  /*23390*/  LDL.LU.64 R14, [R1+0x338] ;  /* 0x00033800010e7983 */ /* 0x000ee40000300a00 */
[----:B------:R-:W-:Y:S02]  /*233a0*/  STL.64 [R1+0x23d0], R22 ;  /* 0x0023d01601007387 */ /* 0x000fe40000100a00 */
[----:B------:R2:W-:Y:S02]  /*233b0*/  STL.64 [R1+0x23c8], R20 ;  /* 0x0023c81401007387 */ /* 0x0005e40000100a00 */
[----:B--2---:R-:W-:Y:S01]  /*233c0*/  HMMA.16816.F32 R20, R24, R8, R16 ;  /* 0x000000081814723c */ /* 0x004fe20000001810 */
[----:B------:R-:W2:Y:S01]  /*233d0*/  LDL.LU.64 R16, [R1+0x210] ;  /* 0x0002100001107983 */ /* 0x000ea20000300a00 */
[----:B------:R-:W2:Y:S03]  /*233e0*/  LDL.LU.64 R18, [R1+0x218] ;  /* 0x0002180001127983 */ /* 0x000ea60000300a00 */
[----:B------:R-:W0:Y:S11]  /*233f0*/  LDSM.16.MT88.4 R24, [R28+0x4200] ;  /* 0x004200001c18783b */ /* 0x000e360000004200 */
[----:B------:R-:W-:Y:S07]  /*23400*/  @!UPT UIADD3 URZ, URZ, URZ, URZ ;  /* 0x0000003f3f3ff290 */ /* 0x000fee000fffe03f */
[----:B------:R1:W-:Y:S01]  /*23410*/  STL.64 [R1+0x1b0], R20 ;  /* 0x0001b01401007387 */ /* 0x0003e20000100a00 */
[----:B------:R4:W-:Y:S03]  /*23420*/  STL.64 [R1+0x1b8], R22 ;  /* 0x0001b81601007387 */ /* 0x0009e60000100a00 */
[----:B-1----:R-:W2:Y:S01]  /*23430*/  LDL.LU.64 R20, [R1+0x2a0] ;  /* 0x0002a00001147983 */ /* 0x002ea20000300a00 */
[----:B----4-:R-:W4:Y:S02]  /*23440*/  LDL.LU.64 R22, [R1+0x2a8] ;  /* 0x0002a80001167983 */ /* 0x010f240000300a00 */
[----:B0-----:R-:W-:Y:S02]  /*23450*/  IMAD.MOV.U32 R6, RZ, RZ, R26 ;  /* 0x000000ffff067224 */ /* 0x001fe400078e001a */
[----:B------:R-:W-:Y:S02]  /*23460*/  IMAD.MOV.U32 R7, RZ, RZ, R27 ;  /* 0x000000ffff077224 */ /* 0x000fe400078e001b */
[----:B------:R-:W-:-:S02]  /*23470*/  IMAD.MOV.U32 R29, RZ, RZ, R24 ;  /* 0x000000ffff1d7224 */ /* 0x000fc400078e0018 */
[----:B------:R-:W-:Y:S01]  /*23480*/  IMAD.MOV.U32 R10, RZ, RZ, R25 ;  /* 0x000000ffff0a7224 */ /* 0x000fe200078e0019 */
[----:B----4-:R-:W-:Y:S01]  /*23490*/  STL.64 [R1+0x23e0], R22 ;  /* 0x0023e01601007387 */ /* 0x010fe20000100a00 */
[----:B--2---:R0:W-:Y:S03]  /*234a0*/  STL.64 [R1+0x23d8], R20 ;  /* 0x0023d81401007387 */ /* 0x0041e60000100a00 */
[----:B0-----:R-:W2:Y:S01]  /*234b0*/  LDL.LU.64 R20, [R1+0x2b0] ;  /* 0x0002b00001147983 */ /* 0x001ea20000300a00 */
[----:B------:R-:W2:Y:S02]  /*234c0*/  LDL.LU.64 R22, [R1+0x2b8] ;  /* 0x0002b80001167983 */ /* 0x000ea40000300a00 */
[----:B------:R-:W3:Y:S02]  /*234d0*/  LDL.LU.64 R26, [R1+0x2420] ;  /* 0x00242000011a7983 */ /* 0x000ee40000300a00 */
[----:B------:R-:W3:Y:S02]  /*234e0*/  LDL.LU.64 R24, [R1+0x2418] ;  /* 0x0024180001187983 */ /* 0x000ee40000300a00 */
[C---:B---3--:R-:W-:Y:S11]  /*234f0*/  HMMA.16816.F32 R12, R24.reuse, R4, R12 ;  /* 0x00000004180c723c */ /* 0x048ff6000000180c */
[----:B------:R-:W-:Y:S11]  /*23500*/  @!UPT UIADD3 URZ, URZ, URZ, URZ ;  /* 0x0000003f3f3ff290 */ /* 0x000ff6000fffe03f */
[----:B------:R-:W-:Y:S01]  /*23510*/  @!UPT UIADD3 URZ, URZ, URZ, URZ ;  /* 0x0000003f3f3ff290 */ /* 0x000fe2000fffe03f */
[----:B------:R-:W-:Y:S01]  /*23520*/  STL.64 [R1+0x200], R12 ;  /* 0x0002000c01007387 */ /* 0x000fe20000100a00 */
[----:B------:R0:W-:Y:S03]  /*23530*/  STL.64 [R1+0x208], R14 ;  /* 0x0002080e01007387 */ /* 0x0001e60000100a00 */
[----:B0-----:R-:W3:Y:S01]  /*23540*/  LDL.LU.64 R14, [R1+0x2410] ;  /* 0x00241000010e7983 */ /* 0x001ee20000300a00 */
[----:B------:R-:W3:Y:S02]  /*23550*/  LDL.LU.64 R12, [R1+0x2408] ;  /* 0x00240800010c7983 */ /* 0x000ee40000300a00 */
[----:B---3--:R-:W-:Y:S01]  /*23560*/  HMMA.16816.F32 R24, R24, R8, R12 ;  /* 0x000000081818723c */ /* 0x008fe2000000180c */
[----:B------:R-:W3:Y:S01]  /*23570*/  LDL.LU.64 R14, [R1+0x2400] ;  /* 0x00240000010e7983 */ /* 0x000ee20000300a00 */
[----:B------:R-:W3:Y:S11]  /*23580*/  LDL.LU.64 R12, [R1+0x23f8] ;  /* 0x0023f800010c7983 */ /* 0x000ef60000300a00 */
[----:B------:R-:W-:Y:S10]  /*23590*/  @!UPT UIADD3 URZ, URZ, URZ, URZ ;  /* 0x0000003f3f3ff290 */ /* 0x000ff4000fffe03f */
[----:B------:R0:W-:Y:S01]  /*235a0*/  STL.64 [R1+0x1d0], R24 ;  /* 0x0001d01801007387 */ /* 0x0001e20000100a00 */
[----:B------:R1:W-:Y:S03]  /*235b0*/  STL.64 [R1+0x1d8], R26 ;  /* 0x0001d81a01007387 */ /* 0x0003e60000100a00 */
[----:B0-----:R-:W3:Y:S01]  /*235c0*/  LDL.LU.64 R24, [R1+0x220] ;  /* 0x0002200001187983 */ /* 0x001ee20000300a00 */
[----:B-1----:R-:W3:Y:S02]  /*235d0*/  LDL.LU.64 R26, [R1+0x228] ;  /* 0x00022800011a7983 */ /* 0x002ee40000300a00 */
[C---:B---3--:R-:W-:Y:S11]  /*235e0*/  HMMA.16816.F32 R24, R12.reuse, R4, R24 ;  /* 0x000000040c18723c */ /* 0x048ff60000001818 */
[----:B------:R-:W-:Y:S11]  /*235f0*/  @!UPT UIADD3 URZ, URZ, URZ, URZ ;  /* 0x0000003f3f3ff290 */ /* 0x000ff6000fffe03f */
[----:B------:R-:W-:Y:S01]  /*23600*/  @!UPT UIADD3 URZ, URZ, URZ, URZ ;  /* 0x0000003f3f3ff290 */ /* 0x000fe2000fffe03f */
[----:B------:R-:W-:Y:S01]  /*23610*/  STL.64 [R1+0x220], R24 ;  /* 0x0002201801007387 */ /* 0x000fe20000100a00 */
[----:B------:R-:W-:Y:S02]  /*23620*/  STL.64 [R1+0x228], R26 ;  /* 0x0002281a01007387 */ /* 0x000fe40000100a00 */
[----:B------:R-:W0:Y:S01]  /*23630*/  LDSM.16.MT88.4 R24, [R28+0x4280] ;  /* 0x004280001c18783b */ /* 0x000e220000004200 */
[----:B------:R-:W-:Y:S01]  /*23640*/  HMMA.16816.F32 R12, R12, R8, R16 ;  /* 0x000000080c0c723c */ /* 0x000fe20000001810 */
[----:B0-----:R-:W-:Y:S02]  /*23650*/  STL.64 [R1+0x22a8], R26 ;  /* 0x0022a81a01007387 */ /* 0x001fe40000100a00 */
[----:B------:R0:W-:Y:S02]  /*23660*/  STL.64 [R1+0x22a0], R24 ;  /* 0x0022a01801007387 */ /* 0x0001e40000100a00 */
[----:B0-----:R-:W3:Y:S01]  /*23670*/  LDL.LU.64 R24, [R1+0x240] ;  /* 0x0002400001187983 */ /* 0x001ee20000300a00 */
[----:B------:R-:W3:Y:S02]  /*23680*/  LDL.LU.64 R26, [R1+0x248] ;  /* 0x00024800011a7983 */ /* 0x000ee40000300a00 */
[----:B------:R-:W2:Y:S02]  /*23690*/  LDL.LU.64 R18, [R1+0x23f0] ;  /* 0x0023f00001127983 */ /* 0x000ea40000300a00 */
[----:B------:R-:W2:Y:S11]  /*236a0*/  LDL.LU.64 R16, [R1+0x23e8] ;  /* 0x0023e80001107983 */ /* 0x000eb60000300a00 */
[----:B------:R-:W-:Y:S02]  /*236b0*/  @!UPT UIADD3 URZ, URZ, URZ, URZ ;  /* 0x0000003f3f3ff290 */ /* 0x000fe4000fffe03f */
[----:B------:R-:W-:Y:S01]  /*236c0*/  STL.64 [R1+0x210], R12 ;  /* 0x0002100c01007387 */ /* 0x000fe20000100a00 */
[----:B------:R-:W-:Y:S02]  /*236d0*/  STL.64 [R1+0x218], R14 ;  /* 0x0002180e01007387 */ /* 0x000fe40000100a00 */
[----:B------:R-:W0:Y:S02]  /*236e0*/  LDSM.16.MT88.4 R12, [R28+0x4300] ;  /* 0x004300001c0c783b */ /* 0x000e240000004200 */
[----:B0-----:R-:W-:Y:S02]  /*236f0*/  STL.64 [R1+0x2288], R14 ;  /* 0x0022880e01007387 */ /* 0x001fe40000100a00 */
[----:B------:R0:W-:Y:S02]  /*23700*/  STL.64 [R1+0x2280], R12 ;  /* 0x0022800c01007387 */ /* 0x0001e40000100a00 */
[----:B0-----:R-:W4:Y:S01]  /*23710*/  LDL.LU.64 R12, [R1+0x270] ;  /* 0x00027000010c7983 */ /* 0x001f220000300a00 */
[----:B------:R-:W4:Y:S01]  /*23720*/  LDL.LU.64 R14, [R1+0x278] ;  /* 0x00027800010e7983 */ /* 0x000f220000300a00 */
        /* <DEDUP_REMOVED lines=13> */
[----:B0-----:R-:W4:Y:S01]  /*23800*/  LDL.LU.64 R18, [R1+0x23c0] ;  /* 0x0023c00001127983 */ /* 0x001f220000300a00 */
[----:B------:R-:W4:Y:S02]  /*23810*/  LDL.LU.64 R16, [R1+0x23b8] ;  /* 0x0023b80001107983 */ /* 0x000f240000300a00 */
[C---:B----4-:R-:W-:Y:S11]  /*23820*/  HMMA.16816.F32 R12, R16.reuse, R4, R12 ;  /* 0x00000004100c723c */ /* 0x050ff6000000180c */
[----:B------:R-:W-:Y:S11]  /*23830*/  @!UPT UIADD3 URZ, URZ, URZ, URZ ;  /* 0x0000003f3f3ff290 */ /* 0x000ff6000fffe03f */
[----:B------:R-:W-:Y:S01]  /*23840*/  @!UPT UIADD3 URZ, URZ, URZ, URZ ;  /* 0x0000003f3f3ff290 */ /* 0x000fe2000fffe03f */
[----:B------:R-:W-:Y:S01]  /*23850*/  STL.64 [R1+0x280], R12 ;  /* 0x0002800c01007387 */ /* 0x000fe20000100a00 */
[----:B------:R3:W-:Y:S02]  /*23860*/  STL.64 [R1+0x288], R14 ;  /* 0x0002880e01007387 */ /* 0x0007e40000100a00 */
[----:B---3--:R-:W-:Y:S01]  /*23870*/  HMMA.16816.F32 R12, R16, R8, R24 ;  /* 0x00000008100c723c */ /* 0x008fe20000001818 */
[----:B------:R-:W-:Y:S01]  /*23880*/  STL.64 [R1+0x2378], R10 ;  /* 0x0023780a01007387 */ /* 0x000fe20000100a00 */
[----:B------:R-:W-:Y:S11]  /*23890*/  STL.64 [R1+0x2370], R8 ;  /* 0x0023700801007387 */ /* 0x000ff60000100a00 */
[----:B------:R-:W-:Y:S10]  /*238a0*/  @!UPT UIADD3 URZ, URZ, URZ, URZ ;  /* 0x0000003f3f3ff290 */ /* 0x000ff4000fffe03f */
[----:B------:R0:W-:Y:S01]  /*238b0*/  STL.64 [R1+0x270], R12 ;  /* 0x0002700c01007387 */ /* 0x0001e20000100a00 */
[----:B------:R2:W-:Y:S02]  /*238c0*/  STL.64 [R1+0x278], R14 ;  /* 0x0002780e01007387 */ /* 0x0005e40000100a00 */
[----:B0-----:R-:W-:Y:S02]  /*238d0*/  IMAD.MOV.U32 R12, RZ, RZ, R0 ;  /* 0x000000ffff0c7224 */ /* 0x001fe400078e0000 */
[----:B--2---:R-:W-:Y:S02]  /*238e0*/  IMAD.MOV.U32 R14, RZ, RZ, R23 ;  /* 0x000000ffff0e7224 */ /* 0x004fe400078e0017 */
[----:B------:R-:W-:Y:S01]  /*238f0*/  IMAD.MOV.U32 R15, RZ, RZ, R22 ;  /* 0x000000ffff0f7224 */ /* 0x000fe200078e0016 */
[----:B------:R-:W2:Y:S01]  /*23900*/  LDL.LU R0, [R1+0x23b0] ;  /* 0x0023b00001007983 */ /* 0x000ea20000300800 */
[----:B------:R-:W-:Y:S02]  /*23910*/  IMAD.MOV.U32 R13, RZ, RZ, R3 ;  /* 0x000000ffff0d7224 */ /* 0x000fe400078e0003 */
[----:B------:R-:W3:Y:S02]  /*23920*/  LDL.LU R3, [R1+0x23ac] ;  /* 0x0023ac0001037983 */ /* 0x000ee40000300800 */
[----:B------:R-:W4:Y:S01]  /*23930*/  LDL.LU R23, [R1+0x23a8] ;  /* 0x0023a80001177983 */ /* 0x000f220000300800 */
[----:B------:R-:W2:Y:S01]  /*23940*/  LDL.LU R22, [R1+0x23a4] ;  /* 0x0023a40001167983 */ /* 0x000ea20000300800 */
[----:B------:R-:W-:Y:S02]  /*23950*/  STL.64 [R1+0x22d8], R14 ;  /* 0x0022d80e01007387 */ /* 0x000fe40000100a00 */
[----:B------:R-:W-:Y:S02]  /*23960*/  STL.64 [R1+0x22d0], R12 ;  /* 0x0022d00c01007387 */ /* 0x000fe40000100a00 */
[----:B------:R-:W2:Y:S01]  /*23970*/  LDL.LU R24, [R1+0x60] ;  /* 0x0000600001187983 */ /* 0x000ea20000300800 */
[----:B------:R-:W2:Y:S01]  /*23980*/  LDL.LU R25, [R1+0x64] ;  /* 0x0000640001197983 */ /* 0x000ea20000300800 */
[----:B------:R-:W2:Y:S02]  /*23990*/  LDL.LU R26, [R1+0x68] ;  /* 0x00006800011a7983 */ /* 0x000ea40000300800 */
[----:B------:R-:W2:Y:S02]  /*239a0*/  LDL.LU R27, [R1+0x6c] ;  /* 0x00006c00011b7983 */ /* 0x000ea40000300800 */
[----:B--2---:R-:W-:Y:S01]  /*239b0*/  STL.64 [R1+0x22b8], R26 ;  /* 0x0022b81a01007387 */ /* 0x004fe20000100a00 */
[----:B------:R0:W-:Y:S03]  /*239c0*/  STL.64 [R1+0x22b0], R24 ;  /* 0x0022b01801007387 */ /* 0x0001e60000100a00 */
[----:B0-----:R-:W2:Y:S01]  /*239d0*/  LDL.LU R24, [R1+0xa0] ;  /* 0x0000a00001187983 */ /* 0x001ea20000300800 */
[----:B------:R-:W2:Y:S02]  /*239e0*/  LDL.LU R25, [R1+0xa4] ;  /* 0x0000a40001197983 */ /* 0x000ea40000300800 */
[----:B------:R-:W2:Y:S02]  /*239f0*/  LDL.LU R26, [R1+0xa8] ;  /* 0x0000a800011a7983 */ /* 0x000ea40000300800 */
[----:B------:R-:W2:Y:S01]  /*23a00*/  LDL.LU R27, [R1+0xac] ;  /* 0x0000ac00011b7983 */ /* 0x000ea20000300800 */
[----:B------:R-:W2:Y:S01]  /*23a10*/  LDL.LU R12, [R1+0x30] ;  /* 0x00003000010c7983 */ /* 0x000ea20000300800 */
[----:B------:R-:W-:-:S02]  /*23a20*/  IMAD.MOV.U32 R14, RZ, RZ, R20 ;  /* 0x000000ffff0e7224 */ /* 0x000fc400078e0014 */
[----:B------:R-:W-:Y:S02]  /*23a30*/  IMAD.MOV.U32 R15, RZ, RZ, R21 ;  /* 0x000000ffff0f7224 */ /* 0x000fe400078e0015 */
[----:B------:R-:W-:Y:S02]  /*23a40*/  IMAD.MOV.U32 R13, RZ, RZ, R2 ;  /* 0x000000ffff0d7224 */ /* 0x000fe400078e0002 */
[----:B------:R-:W3:Y:S01]  /*23a50*/  LDL.LU R2, [R1+0x23a0] ;  /* 0x0023a00001027983 */ /* 0x000ee20000300800 */
[----:B------:R-:W3:Y:S02]  /*23a60*/  LDL.LU R20, [R1+0x239c] ;  /* 0x00239c0001147983 */ /* 0x000ee40000300800 */
[----:B------:R-:W3:Y:S02]  /*23a70*/  LDL.LU R21, [R1+0x2398] ;  /* 0x0023980001157983 */ /* 0x000ee40000300800 */
[----:B------:R-:W-:Y:S01]  /*23a80*/  STL.64 [R1+0x2308], R14 ;  /* 0x0023080e01007387 */ /* 0x000fe20000100a00 */
[----:B--2---:R-:W-:Y:S01]  /*23a90*/  STL.64 [R1+0x2300], R12 ;  /* 0x0023000c01007387 */ /* 0x004fe20000100a00 */
[----:B------:R-:W-:Y:S02]  /*23aa0*/  STL.64 [R1+0x22c8], R26 ;  /* 0x0022c81a01007387 */ /* 0x000fe40000100a00 */
[----:B------:R0:W-:Y:S02]  /*23ab0*/  STL.64 [R1+0x22c0], R24 ;  /* 0x0022c01801007387 */ /* 0x0001e40000100a00 */
[----:B0-----:R-:W2:Y:S01]  /*23ac0*/  LDL.LU R24, [R1+0xd0] ;  /* 0x0000d00001187983 */ /* 0x001ea20000300800 */
[----:B------:R-:W2:Y:S02]  /*23ad0*/  LDL.LU R25, [R1+0xd4] ;  /* 0x0000d40001197983 */ /* 0x000ea40000300800 */
[----:B------:R-:W2:Y:S02]  /*23ae0*/  LDL.LU R26, [R1+0xd8] ;  /* 0x0000d800011a7983 */ /* 0x000ea40000300800 */
[----:B------:R-:W2:Y:S02]  /*23af0*/  LDL.LU R27, [R1+0xdc] ;  /* 0x0000dc00011b7983 */ /* 0x000ea40000300800 */
[----:B------:R-:W-:-:S02]  /*23b00*/  IMAD.MOV.U32 R12, RZ, RZ, R22 ;  /* 0x000000ffff0c7224 */ /* 0x000fc400078e0016 */
[----:B---3--:R-:W-:Y:S02]  /*23b10*/  IMAD.MOV.U32 R14, RZ, RZ, R3 ;  /* 0x000000ffff0e7224 */ /* 0x008fe400078e0003 */
[----:B------:R-:W-:Y:S01]  /*23b20*/  IMAD.MOV.U32 R15, RZ, RZ, R0 ;  /* 0x000000ffff0f7224 */ /* 0x000fe200078e0000 */
[----:B------:R-:W3:Y:S01]  /*23b30*/  LDL.LU R22, [R1+0x2394] ;  /* 0x0023940001167983 */ /* 0x000ee20000300800 */
[----:B----4-:R-:W-:Y:S02]  /*23b40*/  IMAD.MOV.U32 R13, RZ, RZ, R23 ;  /* 0x000000ffff0d7224 */ /* 0x010fe400078e0017 */
[----:B------:R-:W3:Y:S02]  /*23b50*/  LDL.LU R23, [R1+0x2390] ;  /* 0x0023900001177983 */ /* 0x000ee40000300800 */
[----:B------:R-:W4:Y:S01]  /*23b60*/  LDL.LU R3, [R1+0x238c] ;  /* 0x00238c0001037983 */ /* 0x000f220000300800 */
[----:B------:R-:W3:Y:S01]  /*23b70*/  LDL.LU R0, [R1+0x2388] ;  /* 0x0023880001007983 */ /* 0x000ee20000300800 */
[----:B------:R-:W-:Y:S02]  /*23b80*/  STL.64 [R1+0x2338], R14 ;  /* 0x0023380e01007387 */ /* 0x000fe40000100a00 */
[----:B------:R-:W-:Y:S01]  /*23b90*/  STL.64 [R1+0x2330], R12 ;  /* 0x0023300c01007387 */ /* 0x000fe20000100a00 */
[----:B--2---:R-:W-:Y:S01]  /*23ba0*/  STL.64 [R1+0x22e8], R26 ;  /* 0x0022e81a01007387 */ /* 0x004fe20000100a00 */
[----:B------:R0:W-:Y:S03]  /*23bb0*/  STL.64 [R1+0x22e0], R24 ;  /* 0x0022e01801007387 */ /* 0x0001e60000100a00 */
[----:B0-----:R-:W2:Y:S01]  /*23bc0*/  LDL.LU R24, [R1+0xe0] ;  /* 0x0000e00001187983 */ /* 0x001ea20000300800 */
[----:B------:R-:W2:Y:S02]  /*23bd0*/  LDL.LU R25, [R1+0xe4] ;  /* 0x0000e40001197983 */ /* 0x000ea40000300800 */
[----:B------:R-:W2:Y:S02]  /*23be0*/  LDL.LU R26, [R1+0xe8] ;  /* 0x0000e800011a7983 */ /* 0x000ea40000300800 */
[----:B------:R-:W2:Y:S01]  /*23bf0*/  LDL.LU R27, [R1+0xec] ;  /* 0x0000ec00011b7983 */ /* 0x000ea20000300800 */
[----:B------:R-:W3:Y:S01]  /*23c00*/  LDL.LU.64 R8, [R1+0x1f0] ;  /* 0x0001f00001087983 */ /* 0x000ee20000300a00 */
[----:B------:R-:W3:Y:S03]  /*23c10*/  LDL.LU.64 R10, [R1+0x1f8] ;  /* 0x0001f800010a7983 */ /* 0x000ee60000300a00 */
[----:B--2---:R3:W-:Y:S01]  /*23c20*/  STL.64 [R1+0x22f8], R26 ;  /* 0x0022f81a01007387 */ /* 0x0047e20000100a00 */
[----:B------:R0:W-:Y:S02]  /*23c30*/  STL.64 [R1+0x22f0], R24 ;  /* 0x0022f01801007387 */ /* 0x0001e40000100a00 */
[----:B---3--:R-:W-:Y:S01]  /*23c40*/  IMAD.MOV.U32 R26, RZ, RZ, R0 ;  /* 0x000000ffff1a7224 */ /* 0x008fe200078e0000 */
[----:B0-----:R-:W2:Y:S01]  /*23c50*/  LDL.LU R24, [R1+0x100] ;  /* 0x0001000001187983 */ /* 0x001ea20000300800 */
[----:B------:R-:W2:Y:S02]  /*23c60*/  LDL.LU R25, [R1+0x104] ;  /* 0x0001040001197983 */ /* 0x000ea40000300800 */
[----:B------:R-:W3:Y:S02]  /*23c70*/  LDL.LU R0, [R1+0x2384] ;  /* 0x0023840001007983 */ /* 0x000ee40000300800 */
[----:B----4-:R-:W-:-:S02]  /*23c80*/  IMAD.MOV.U32 R27, RZ, RZ, R3 ;  /* 0x000000ffff1b7224 */ /* 0x010fc400078e0003 */
[----:B------:R-:W4:Y:S01]  /*23c90*/  LDL.LU R3, [R1+0x2380] ;  /* 0x0023800001037983 */ /* 0x000f220000300800 */
[----:B------:R-:W2:Y:S02]  /*23ca0*/  LDL.LU R12, [R1+0x140] ;  /* 0x00014000010c7983 */ /* 0x000ea40000300800 */
[----:B------:R-:W2:Y:S02]  /*23cb0*/  LDL.LU R13, [R1+0x144] ;  /* 0x00014400010d7983 */ /* 0x000ea40000300800 */
[----:B------:R-:W2:Y:S01]  /*23cc0*/  LDL.LU R14, [R1+0x148] ;  /* 0x00014800010e7983 */ /* 0x000ea20000300800 */
[----:B------:R-:W2:Y:S01]  /*23cd0*/  LDL.LU R15, [R1+0x14c] ;  /* 0x00014c00010f7983 */ /* 0x000ea20000300800 */
[----:B------:R-:W-:Y:S03]  /*23ce0*/  HMMA.16816.F32 R8, R20, R4, R8 ;  /* 0x000000041408723c */ /* 0x000fe60000001808 */
[----:B--2---:R-:W-:Y:S01]  /*23cf0*/  STL.64 [R1+0x2348], R14 ;  /* 0x0023480e01007387 */ /* 0x004fe20000100a00 */
[----:B------:R0:W-:Y:S03]  /*23d00*/  STL.64 [R1+0x2340], R12 ;  /* 0x0023400c01007387 */ /* 0x0001e60000100a00 */
[----:B0-----:R-:W2:Y:S01]  /*23d10*/  LDL.LU R12, [R1+0x150] ;  /* 0x00015000010c7983 */ /* 0x001ea20000300800 */
[----:B------:R-:W2:Y:S02]  /*23d20*/  LDL.LU R13, [R1+0x154] ;  /* 0x00015400010d7983 */ /* 0x000ea40000300800 */
[----:B------:R-:W2:Y:S02]  /*23d30*/  LDL.LU R14, [R1+0x158] ;  /* 0x00015800010e7983 */ /* 0x000ea40000300800 */
[----:B------:R-:W2:Y:S01]  /*23d40*/  LDL.LU R15, [R1+0x15c] ;  /* 0x00015c00010f7983 */ /* 0x000ea20000300800 */
[----:B------:R-:W2:Y:S01]  /*23d50*/  LDL.LU.64 R16, [R1+0x1e0] ;  /* 0x0001e00001107983 */ /* 0x000ea20000300a00 */
[----:B------:R-:W2:Y:S02]  /*23d60*/  LDL.LU.64 R18, [R1+0x1e8] ;  /* 0x0001e80001127983 */ /* 0x000ea40000300a00 */
[----:B------:R-:W-:Y:S02]  /*23d70*/  STL.64 [R1+0x2318], R26 ;  /* 0x0023181a01007387 */ /* 0x000fe40000100a00 */
[----:B------:R0:W-:Y:S02]  /*23d80*/  STL.64 [R1+0x2310], R24 ;  /* 0x0023101801007387 */ /* 0x0001e40000100a00 */
[----:B0-----:R-:W2:Y:S01]  /*23d90*/  LDL.LU R24, [R1+0x110] ;  /* 0x0001100001187983 */ /* 0x001ea20000300800 */
[----:B------:R-:W2:Y:S02]  /*23da0*/  LDL.LU R25, [R1+0x114] ;  /* 0x0001140001197983 */ /* 0x000ea40000300800 */
[----:B------:R-:W2:Y:S02]  /*23db0*/  LDL.LU R26, [R1+0x118] ;  /* 0x00011800011a7983 */ /* 0x000ea40000300800 */
[----:B------:R-:W2:Y:S02]  /*23dc0*/  LDL.LU R27, [R1+0x11c] ;  /* 0x00011c00011b7983 */ /* 0x000ea40000300800 */
[----:B--2---:R4:W-:Y:S01]  /*23dd0*/  STL.64 [R1+0x2328], R26 ;  /* 0x0023281a01007387 */ /* 0x0049e20000100a00 */
[----:B------:R0:W-:Y:S02]  /*23de0*/  STL.64 [R1+0x2320], R24 ;  /* 0x0023201801007387 */ /* 0x0001e40000100a00 */
[----:B----4-:R-:W-:Y:S01]  /*23df0*/  IMAD.MOV.U32 R26, RZ, RZ, R3 ;  /* 0x000000ffff1a7224 */ /* 0x010fe200078e0003 */
[----:B0-----:R-:W2:Y:S01]  /*23e00*/  LDL.LU R24, [R1+0x130] ;  /* 0x0001300001187983 */ /* 0x001ea20000300800 */
[----:B------:R-:W2:Y:S02]  /*23e10*/  LDL.LU R25, [R1+0x134] ;  /* 0x0001340001197983 */ /* 0x000ea40000300800 */
[----:B---3--:R-:W-:-:S02]  /*23e20*/  IMAD.MOV.U32 R27, RZ, RZ, R0 ;  /* 0x000000ffff1b7224 */ /* 0x008fc400078e0000 */
[----:B------:R-:W-:Y:S01]  /*23e30*/  IMAD.MOV.U32 R3, RZ, RZ, R10 ;  /* 0x000000ffff037224 */ /* 0x000fe200078e000a */
[----:B------:R0:W-:Y:S01]  /*23e40*/  STL.64 [R1+0x2b0], R8 ;  /* 0x0002b00801007387 */ /* 0x0001e20000100a00 */
[----:B------:R-:W-:Y:S02]  /*23e50*/  IMAD.MOV.U32 R0, RZ, RZ, R11 ;  /* 0x000000ffff007224 */ /* 0x000fe400078e000b */
[----:B------:R-:W3:Y:S01]  /*23e60*/  LDL.LU.64 R10, [R1+0x2378] ;  /* 0x00237800010a7983 */ /* 0x000ee20000300a00 */
[----:B0-----:R-:W4:Y:S02]  /*23e70*/  LDL.LU.64 R8, [R1+0x2370] ;  /* 0x0023700001087983 */ /* 0x001f240000300a00 */
[----:B------:R-:W-:Y:S02]  /*23e80*/  STL [R1+0x221c], R0 ;  /* 0x00221c0001007387 */ /* 0x000fe40000100800 */
[----:B------:R-:W-:Y:S01]  /*23e90*/  STL [R1+0x2218], R3 ;  /* 0x0022180301007387 */ /* 0x000fe20000100800 */
[----:B----4-:R-:W-:Y:S07]  /*23ea0*/  HMMA.16816.F32 R16, R20, R8, R16 ;  /* 0x000000081410723c */ /* 0x010fee0000001810 */
[----:B------:R-:W-:-:S02]  /*23eb0*/  IMAD.MOV.U32 R20, RZ, RZ, R29 ;  /* 0x000000ffff147224 */ /* 0x000fc400078e001d */
[----:B------:R-:W4:Y:S11]  /*23ec0*/  LDL.LU R29, [R1+0x2368] ;  /* 0x00236800011d7983 */ /* 0x000f360000300800 */
[----:B------:R-:W-:Y:S03]  /*23ed0*/  @!UPT UIADD3 URZ, URZ, URZ, URZ ;  /* 0x0000003f3f3ff290 */ /* 0x000fe6000fffe03f */
[----:B------:R-:W-:Y:S01]  /*23ee0*/  STL.64 [R1+0x2a0], R16 ;  /* 0x0002a01001007387 */ /* 0x000fe20000100a00 */
[----:B------:R-:W-:Y:S02]  /*23ef0*/  STL.64 [R1+0x2a8], R18 ;  /* 0x0002a81201007387 */ /* 0x000fe40000100a00 */
[----:B------:R-:W0:Y:S04]  /*23f00*/  LDSM.16.MT88.4 R16, [R28+0x4380] ;  /* 0x004380001c10783b */ /* 0x000e280000004200 */
[----:B---3--:R-:W-:Y:S02]  /*23f10*/  IMAD.MOV.U32 R21, RZ, RZ, R10 ;  /* 0x000000ffff157224 */ /* 0x008fe400078e000a */
[----:B------:R-:W-:Y:S01]  /*23f20*/  IMAD.MOV.U32 R22, RZ, RZ, R6 ;  /* 0x000000ffff167224 */ /* 0x000fe200078e0006 */
[----:B------:R-:W3:Y:S01]  /*23f30*/  LDL.LU R10, [R1+0x2364] ;  /* 0x00236400010a7983 */ /* 0x000ee20000300800 */
[----:B------:R-:W2:Y:S02]  /*23f40*/  LDL.LU R6, [R1+0x2360] ;  /* 0x0023600001067983 */ /* 0x000ea40000300800 */
[----:B------:R-:W-:-:S02]  /*23f50*/  IMAD.MOV.U32 R23, RZ, RZ, R7 ;  /* 0x000000ffff177224 */ /* 0x000fc400078e0007 */
[----:B------:R-:W2:Y:S04]  /*23f60*/  LDL.LU R7, [R1+0x235c] ;  /* 0x00235c0001077983 */ /* 0x000ea80000300800 */
[----:B0-----:R-:W-:Y:S01]  /*23f70*/  STL.64 [R1+0x2268], R18 ;  /* 0x0022681201007387 */ /* 0x001fe20000100a00 */
[----:B------:R0:W-:Y:S02]  /*23f80*/  STL.64 [R1+0x2260], R16 ;  /* 0x0022601001007387 */ /* 0x0001e40000100a00 */
[----:B0-----:R-:W-:Y:S02]  /*23f90*/  IMAD.MOV.U32 R16, RZ, RZ, R11 ;  /* 0x000000ffff107224 */ /* 0x001fe400078e000b */
[----:B------:R-:W3:Y:S01]  /*23fa0*/  LDL.LU R11, [R1+0x2358] ;  /* 0x00235800010b7983 */ /* 0x000ee20000300800 */
[----:B------:R-:W2:Y:S02]  /*23fb0*/  LDL.LU R17, [R1+0x54] ;  /* 0x0000540001117983 */ /* 0x000ea40000300800 */
[----:B------:R-:W-:-:S02]  /*23fc0*/  IMAD.MOV.U32 R19, RZ, RZ, R2 ;  /* 0x000000ffff137224 */ /* 0x000fc400078e0002 */
[----:B----4-:R-:W-:Y:S02]  /*23fd0*/  IMAD.MOV.U32 R18, RZ, RZ, R29 ;  /* 0x000000ffff127224 */ /* 0x010fe400078e001d */
[----:B------:R-:W4:Y:S01]  /*23fe0*/  LDL.LU R29, [R1+0x2354] ;  /* 0x00235400011d7983 */ /* 0x000f220000300800 */
[----:B------:R-:W3:Y:S04]  /*23ff0*/  LDL.LU R2, [R1+0x2350] ;  /* 0x0023500001027983 */ /* 0x000ee80000300800 */
[C---:B--2---:R-:W-:Y:S11]  /*24000*/  HMMA.16816.F32 R12, R16.reuse, R6, R12 ;  /* 0x00000006100c723c */ /* 0x044ff6000000180c */
[----:B------:R-:W-:Y:S11]  /*24010*/  @!UPT UIADD3 URZ, URZ, URZ, URZ ;  /* 0x0000003f3f3ff290 */ /* 0x000ff6000fffe03f */
[----:B------:R-:W-:Y:S01]  /*24020*/  @!UPT UIADD3 URZ, URZ, URZ, URZ ;  /* 0x0000003f3f3ff290 */ /* 0x000fe2000fffe03f */
[----:B------:R-:W-:Y:S01]  /*24030*/  STL.64 [R1+0x290], R12 ;  /* 0x0002900c01007387 */ /* 0x000fe20000100a00 */
[----:B------:R0:W-:Y:S03]  /*24040*/  STL.64 [R1+0x298], R14 ;  /* 0x0002980e01007387 */ /* 0x0001e60000100a00 */
[----:B0-----:R-:W3:Y:S01]  /*24050*/  LDL.LU.64 R14, [R1+0x2348] ;  /* 0x00234800010e7983 */ /* 0x001ee20000300a00 */
[----:B------:R-:W3:Y:S02]  /*24060*/  LDL.LU.64 R12, [R1+0x2340] ;  /* 0x00234000010c7983 */ /* 0x000ee40000300a00 */
[----:B---3--:R-:W-:Y:S01]  /*24070*/  HMMA.16816.F32 R16, R16, R10, R12 ;  /* 0x0000000a1010723c */ /* 0x008fe2000000180c */
[----:B------:R-:W2:Y:S01]  /*24080*/  LDL.LU.64 R14, [R1+0x2338] ;  /* 0x00233800010e7983 */ /* 0x000ea20000300a00 */
[----:B------:R-:W2:Y:S11]  /*24090*/  LDL.LU.64 R12, [R1+0x2330] ;  /* 0x00233000010c7983 */ /* 0x000eb60000300a00 */
[----:B------:R-:W-:Y:S10]  /*240a0*/  @!UPT UIADD3 URZ, URZ, URZ, URZ ;  /* 0x0000003f3f3ff290 */ /* 0x000ff4000fffe03f */
[----:B------:R0:W-:Y:S01]  /*240b0*/  STL.64 [R1+0x240], R16 ;  /* 0x0002401001007387 */ /* 0x0001e20000100a00 */
[----:B------:R1:W-:Y:S03]  /*240c0*/  STL.64 [R1+0x248], R18 ;  /* 0x0002481201007387 */ /* 0x0003e60000100a00 */
[----:B0-----:R-:W3:Y:S01]  /*240d0*/  LDL.LU R16, [R1+0x70] ;  /* 0x0000700001107983 */ /* 0x001ee20000300800 */
[----:B------:R-:W3:Y:S02]  /*240e0*/  LDL.LU R17, [R1+0x74] ;  /* 0x0000740001117983 */ /* 0x000ee40000300800 */
[----:B-1----:R-:W3:Y:S01]  /*240f0*/  LDL.LU R18, [R1+0x78] ;  /* 0x0000780001127983 */ /* 0x002ee20000300800 */
[C---:B--2---:R-:W-:Y:S11]  /*24100*/  HMMA.16816.F32 R24, R12.reuse, R6, R24 ;  /* 0x000000060c18723c */ /* 0x044ff60000001818 */
[----:B------:R-:W-:Y:S11]  /*24110*/  @!UPT UIADD3 URZ, URZ, URZ, URZ ;  /* 0x0000003f3f3ff290 */ /* 0x000ff6000fffe03f */
[----:B------:R-:W-:Y:S01]  /*24120*/  @!UPT UIADD3 URZ, URZ, URZ, URZ ;  /* 0x0000003f3f3ff290 */ /* 0x000fe2000fffe03f */
[----:B------:R0:W-:Y:S01]  /*24130*/  STL.64 [R1+0x238], R26 ;  /* 0x0002381a01007387 */ /* 0x0001e20000100a00 */
[----:B------:R-:W-:Y:S02]  /*24140*/  IMAD.MOV.U32 R8, RZ, RZ, R24 ;  /* 0x000000ffff087224 */ /* 0x000fe400078e0018 */
[----:B------:R-:W-:Y:S01]  /*24150*/  IMAD.MOV.U32 R9, RZ, RZ, R25 ;  /* 0x000000ffff097224 */ /* 0x000fe200078e0019 */
[----:B0-----:R-:W2:Y:S01]  /*24160*/  LDL.LU.64 R26, [R1+0x2328] ;  /* 0x00232800011a7983 */ /* 0x001ea20000300a00 */
[----:B------:R-:W2:Y:S03]  /*24170*/  LDL.LU.64 R24, [R1+0x2320] ;  /* 0x0023200001187983 */ /* 0x000ea60000300a00 */
[----:B------:R-:W-:Y:S02]  /*24180*/  STL [R1+0x20d8], R9 ;  /* 0x0020d80901007387 */ /* 0x000fe40000100800 */
[----:B------:R-:W-:Y:S01]  /*24190*/  STL [R1+0x20d4], R8 ;  /* 0x0020d40801007387 */ /* 0x000fe20000100800 */
        /* <DEDUP_REMOVED lines=8> */
[----:B------:R-:W-:Y:S01]  /*24220*/  IMAD.MOV.U32 R19, RZ, RZ, R2 ;  /* 0x000000ffff137224 */ /* 0x000fe200078e0002 */
[C---:B--2---:R-:W-:Y:S11]  /*24230*/  HMMA.16816.F32 R24, R12.reuse, R6, R24 ;  /* 0x000000060c18723c */ /* 0x044ff60000001818 */
[----:B------:R-:W-:Y:S11]  /*24240*/  @!UPT UIADD3 URZ, URZ, URZ, URZ ;  /* 0x0000003f3f3ff290 */ /* 0x000ff6000fffe03f */
[----:B------:R-:W-:Y:S01]  /*24250*/  @!UPT UIADD3 URZ, URZ, URZ, URZ ;  /* 0x0000003f3f3ff290 */ /* 0x000fe2000fffe03f */
[----:B------:R-:W-:Y:S01]  /*24260*/  STL.64 [R1+0x1e0], R24 ;  /* 0x0001e01801007387 */ /* 0x000fe20000100a00 */
[----:B------:R0:W-:Y:S02]  /*24270*/  STL [R1+0x1e8], R26 ;  /* 0x0001e81a01007387 */ /* 0x0001e40000100800 */
[----:B------:R-:W-:Y:S02]  /*24280*/  IMAD.MOV.U32 R2, RZ, RZ, R27 ;  /* 0x000000ffff027224 */ /* 0x000fe400078e001b */
[----:B0-----:R-:W2:Y:S01]  /*24290*/  LDL.LU.64 R26, [R1+0x22f8] ;  /* 0x0022f800011a7983 */ /* 0x001ea20000300a00 */
[----:B------:R-:W2:Y:S02]  /*242a0*/  LDL.LU.64 R24, [R1+0x22f0] ;  /* 0x0022f00001187983 */ /* 0x000ea40000300a00 */
        /* <DEDUP_REMOVED lines=20> */
[----:B------:R0:W-:Y:S01]  /*243f0*/  STL.64 [R1+0x140], R12 ;  /* 0x0001400c01007387 */ /* 0x0001e20000100a00 */
[----:B------:R1:W-:Y:S03]  /*24400*/  STL.64 [R1+0x148], R14 ;  /* 0x0001480e01007387 */ /* 0x0003e60000100a00 */
[----:B0-----:R-:W3:Y:S01]  /*24410*/  LDL.LU R12, [R1+0x90] ;  /* 0x00009000010c7983 */ /* 0x001ee20000300800 */
[C---:B--2---:R-:W-:Y:S11]  /*24420*/  HMMA.16816.F32 R24, R20.reuse, R6, R24 ;  /* 0x000000061418723c */ /* 0x044ff60000001818 */
[----:B------:R-:W-:Y:S11]  /*24430*/  @!UPT UIADD3 URZ, URZ, URZ, URZ ;  /* 0x0000003f3f3ff290 */ /* 0x000ff6000fffe03f */
[----:B------:R-:W-:Y:S01]  /*24440*/  @!UPT UIADD3 URZ, URZ, URZ, URZ ;  /* 0x0000003f3f3ff290 */ /* 0x000fe2000fffe03f */
[----:B------:R-:W-:Y:S01]  /*24450*/  STL.64 [R1+0x130], R24 ;  /* 0x0001301801007387 */ /* 0x000fe20000100a00 */
[----:B------:R-:W-:Y:S02]  /*24460*/  STL.64 [R1+0x138], R26 ;  /* 0x0001381a01007387 */ /* 0x000fe40000100a00 */
[----:B------:R-:W2:Y:S02]  /*24470*/  LDL.LU R13, [R1+0x94] ;  /* 0x00009400010d7983 */ /* 0x000ea40000300800 */
[----:B-1----:R-:W2:Y:S01]  /*24480*/  LDL.LU R14, [R1+0x98] ;  /* 0x00009800010e7983 */ /* 0x002ea20000300800 */
[----:B------:R-:W2:Y:S04]  /*24490*/  LDL.LU R15, [R1+0x9c] ;  /* 0x00009c00010f7983 */ /* 0x000ea80000300800 */
[----:B----4-:R-:W0:Y:S01]  /*244a0*/  LDSM.16.MT88.4 R24, [R29+0x4000] ;  /* 0x004000001d18783b */ /* 0x010e220000004200 */
[----:B---3--:R-:W-:Y:S01]  /*244b0*/  HMMA.16816.F32 R20, R20, R10, R16 ;  /* 0x0000000a1414723c */ /* 0x008fe20000001810 */
[----:B0-----:R-:W-:-:S02]  /*244c0*/  IMAD.MOV.U32 R4, RZ, RZ, R27 ;  /* 0x000000ffff047224 */ /* 0x001fc400078e001b */
[----:B------:R-:W-:Y:S02]  /*244d0*/  IMAD.MOV.U32 R5, RZ, RZ, R26 ;  /* 0x000000ffff057224 */ /* 0x000fe400078e001a */
[----:B------:R-:W-:Y:S02]  /*244e0*/  IMAD.MOV.U32 R3, RZ, RZ, R25 ;  /* 0x000000ffff037224 */ /* 0x000fe400078e0019 */
[----:B------:R-:W-:Y:S01]  /*244f0*/  IMAD.MOV.U32 R0, RZ, RZ, R24 ;  /* 0x000000ffff007224 */ /* 0x000fe200078e0018 */
        /* <DEDUP_REMOVED lines=8> */
[----:B------:R-:W-:Y:S02]  /*24580*/  STL [R1+0x222c], R4 ;  /* 0x00222c0401007387 */ /* 0x000fe40000100800 */
[----:B------:R-:W-:Y:S01]  /*24590*/  STL [R1+0x2228], R5 ;  /* 0x0022280501007387 */ /* 0x000fe20000100800 */
[----:B------:R-:W-:Y:S01]  /*245a0*/  STL [R1+0x2224], R3 ;  /* 0x0022240301007387 */ /* 0x000fe20000100800 */
[----:B------:R-:W-:Y:S02]  /*245b0*/  STL [R1+0x2220], R0 ;  /* 0x0022200001007387 */ /* 0x000fe40000100800 */
[----:B------:R-:W3:Y:S02]  /*245c0*/  LDL.LU R16, [R1+0xb0] ;  /* 0x0000b00001107983 */ /* 0x000ee40000300800 */
[----:B------:R-:W-:Y:S01]  /*245d0*/  STL.64 [R1+0x350], R20 ;  /* 0x0003501401007387 */ /* 0x000fe20000100a00 */
[----:B------:R-:W-:Y:S01]  /*245e0*/  STL.64 [R1+0x358], R22 ;  /* 0x0003581601007387 */ /* 0x000fe20000100a00 */
[----:B------:R-:W3:Y:S02]  /*245f0*/  LDL.LU R17, [R1+0xb4] ;  /* 0x0000b40001117983 */ /* 0x000ee40000300800 */
[----:B------:R-:W4:Y:S02]  /*24600*/  LDL.LU R18, [R1+0xb8] ;  /* 0x0000b80001127983 */ /* 0x000f240000300800 */
[----:B------:R-:W4:Y:S01]  /*24610*/  LDL.LU R19, [R1+0xbc] ;  /* 0x0000bc0001137983 */ /* 0x000f220000300800 */
[----:B------:R-:W0:Y:S02]  /*24620*/  LDSM.16.MT88.4 R20, [R29+0x4080] ;  /* 0x004080001d14783b */ /* 0x000e240000004200 */
[----:B0-----:R-:W-:-:S02]  /*24630*/  IMAD.MOV.U32 R4, RZ, RZ, R20 ;  /* 0x000000ffff047224 */ /* 0x001fc400078e0014 */
[----:B------:R-:W-:Y:S02]  /*24640*/  IMAD.MOV.U32 R0, RZ, RZ, R23 ;  /* 0x000000ffff007224 */ /* 0x000fe400078e0017 */
[----:B------:R-:W-:Y:S02]  /*24650*/  IMAD.MOV.U32 R5, RZ, RZ, R21 ;  /* 0x000000ffff057224 */ /* 0x000fe400078e0015 */
[----:B------:R-:W-:Y:S01]  /*24660*/  IMAD.MOV.U32 R3, RZ, RZ, R22 ;  /* 0x000000ffff037224 */ /* 0x000fe200078e0016 */
[C---:B--2---:R-:W-:Y:S01]  /*24670*/  HMMA.16816.F32 R12, R24.reuse, R6, R12 ;  /* 0x00000006180c723c */ /* 0x044fe2000000180c */
[----:B----4-:R-:W-:Y:S01]  /*24680*/  STL.64 [R1+0x2278], R18 ;  /* 0x0022781201007387 */ /* 0x010fe20000100a00 */
[----:B---3--:R0:W-:Y:S03]  /*24690*/  STL.64 [R1+0x2270], R16 ;  /* 0x0022701001007387 */ /* 0x0081e60000100a00 */
[----:B0-----:R-:W2:Y:S01]  /*246a0*/  LDL.LU R16, [R1+0x80] ;  /* 0x0000800001107983 */ /* 0x001ea20000300800 */
[----:B------:R-:W2:Y:S02]  /*246b0*/  LDL.LU R17, [R1+0x84] ;  /* 0x0000840001117983 */ /* 0x000ea40000300800 */
[----:B------:R-:W2:Y:S02]  /*246c0*/  LDL.LU R18, [R1+0x88] ;  /* 0x0000880001127983 */ /* 0x000ea40000300800 */
[----:B------:R-:W2:Y:S01]  /*246d0*/  LDL.LU R19, [R1+0x8c] ;  /* 0x00008c0001137983 */ /* 0x000ea20000300800 */
[----:B------:R-:W3:Y:S01]  /*246e0*/  LDL.LU R20, [R1+0x120] ;  /* 0x0001200001147983 */ /* 0x000ee20000300800 */
[----:B------:R-:W3:Y:S02]  /*246f0*/  LDL.LU R21, [R1+0x124] ;  /* 0x0001240001157983 */ /* 0x000ee40000300800 */
[----:B------:R-:W3:Y:S02]  /*24700*/  LDL.LU R22, [R1+0x128] ;  /* 0x0001280001167983 */ /* 0x000ee40000300800 */
[----:B------:R-:W3:Y:S01]  /*24710*/  LDL.LU R23, [R1+0x12c] ;  /* 0x00012c0001177983 */ /* 0x000ee20000300800 */
[----:B------:R-:W-:Y:S01]  /*24720*/  STL [R1+0x223c], R0 ;  /* 0x00223c0001007387 */ /* 0x000fe20000100800 */
[----:B------:R-:W-:Y:S02]  /*24730*/  STL [R1+0x2238], R3 ;  /* 0x0022380301007387 */ /* 0x000fe40000100800 */
[----:B------:R-:W-:Y:S02]  /*24740*/  STL [R1+0x2234], R5 ;  /* 0x0022340501007387 */ /* 0x000fe40000100800 */
[----:B------:R-:W-:Y:S01]  /*24750*/  STL [R1+0x2230], R4 ;  /* 0x0022300401007387 */ /* 0x000fe20000100800 */
[----:B------:R-:W-:Y:S01]  /*24760*/  STL.64 [R1+0x380], R12 ;  /* 0x0003800c01007387 */ /* 0x000fe20000100a00 */
[----:B------:R0:W-:Y:S03]  /*24770*/  STL.64 [R1+0x388], R14 ;  /* 0x0003880e01007387 */ /* 0x0001e60000100a00 */
        /* <DEDUP_REMOVED lines=8> */
[----:B0-----:R-:W4:Y:S01]  /*24800*/  LDL.LU R24, [R1+0xf0] ;  /* 0x0000f00001187983 */ /* 0x001f220000300800 */
[----:B------:R-:W4:Y:S02]  /*24810*/  LDL.LU R25, [R1+0xf4] ;  /* 0x0000f40001197983 */ /* 0x000f240000300800 */
[----:B-1----:R-:W4:Y:S02]  /*24820*/  LDL.LU R26, [R1+0xf8] ;  /* 0x0000f800011a7983 */ /* 0x002f240000300800 */
[----:B------:R-:W4:Y:S01]  /*24830*/  LDL.LU R27, [R1+0xfc] ;  /* 0x0000fc00011b7983 */ /* 0x000f220000300800 */
[----:B--2---:R-:W-:Y:S11]  /*24840*/  HMMA.16816.F32 R16, R12, R6, R16 ;  /* 0x000000060c10723c */ /* 0x004ff60000001810 */
[----:B------:R-:W-:Y:S11]  /*24850*/  @!UPT UIADD3 URZ, URZ, URZ, URZ ;  /* 0x0000003f3f3ff290 */ /* 0x000ff6000fffe03f */
[----:B------:R-:W-:Y:S01]  /*24860*/  @!UPT UIADD3 URZ, URZ, URZ, URZ ;  /* 0x0000003f3f3ff290 */ /* 0x000fe2000fffe03f */
[----:B------:R-:W-:Y:S01]  /*24870*/  STL.64 [R1+0x330], R16 ;  /* 0x0003301001007387 */ /* 0x000fe20000100a00 */
[----:B------:R-:W-:Y:S02]  /*24880*/  STL.64 [R1+0x338], R18 ;  /* 0x0003381201007387 */ /* 0x000fe40000100a00 */
[----:B------:R-:W0:Y:S04]  /*24890*/  LDSM.16.MT88.4 R16, [R29+0x4100] ;  /* 0x004100001d10783b */ /* 0x000e280000004200 */
[----:B0-----:R-:W-:Y:S02]  /*248a0*/  IMAD.MOV.U32 R0, RZ, RZ, R16 ;  /* 0x000000ffff007224 */ /* 0x001fe400078e0010 */
[----:B------:R-:W-:Y:S02]  /*248b0*/  IMAD.MOV.U32 R3, RZ, RZ, R17 ;  /* 0x000000ffff037224 */ /* 0x000fe400078e0011 */
[----:B------:R-:W-:-:S02]  /*248c0*/  IMAD.MOV.U32 R5, RZ, RZ, R18 ;  /* 0x000000ffff057224 */ /* 0x000fc400078e0012 */
[----:B------:R-:W-:Y:S02]  /*248d0*/  IMAD.MOV.U32 R4, RZ, RZ, R19 ;  /* 0x000000ffff047224 */ /* 0x000fe400078e0013 */
[----:B------:R-:W0:Y:S04]  /*248e0*/  LDSM.16.MT88.4 R16, [R29+0x4180] ;  /* 0x004180001d10783b */ /* 0x000e280000004200 */
[----:B------:R-:W-:Y:S01]  /*248f0*/  STL [R1+0x224c], R4 ;  /* 0x00224c0401007387 */ /* 0x000fe20000100800 */
[----:B------:R-:W-:Y:S02]  /*24900*/  STL [R1+0x2248], R5 ;  /* 0x0022480501007387 */ /* 0x000fe40000100800 */
[----:B------:R-:W-:Y:S02]  /*24910*/  STL [R1+0x2244], R3 ;  /* 0x0022440301007387 */ /* 0x000fe40000100800 */
[----:B------:R-:W-:Y:S01]  /*24920*/  STL [R1+0x2240], R0 ;  /* 0x0022400001007387 */ /* 0x000fe20000100800 */
[----:B0-----:R-:W-:Y:S01]  /*24930*/  STL.64 [R1+0x40], R16 ;  /* 0x0000401001007387 */ /* 0x001fe20000100a00 */
[----:B------:R0:W-:Y:S03]  /*24940*/  STL.64 [R1+0x48], R18 ;  /* 0x0000481201007387 */ /* 0x0001e60000100a00 */
[----:B0-----:R-:W2:Y:S01]  /*24950*/  LDL.LU.64 R18, [R1+0x2278] ;  /* 0x0022780001127983 */ /* 0x001ea20000300a00 */
[----:B------:R-:W2:Y:S02]  /*24960*/  LDL.LU.64 R16, [R1+0x2270] ;  /* 0x0022700001107983 */ /* 0x000ea40000300a00 */
[----:B--2---:R-:W-:Y:S01]  /*24970*/  HMMA.16816.F32 R12, R12, R10, R16 ;  /* 0x0000000a0c0c723c */ /* 0x004fe20000001810 */
[----:B------:R-:W4:Y:S01]  /*24980*/  LDL.LU.64 R18, [R1+0x2268] ;  /* 0x0022680001127983 */ /* 0x000f220000300a00 */
[----:B------:R-:W4:Y:S11]  /*24990*/  LDL.LU.64 R16, [R1+0x2260] ;  /* 0x0022600001107983 */ /* 0x000f360000300a00 */
[----:B------:R-:W-:Y:S10]  /*249a0*/  @!UPT UIADD3 URZ, URZ, URZ, URZ ;  /* 0x0000003f3f3ff290 */ /* 0x000ff4000fffe03f */
        /* <DEDUP_REMOVED lines=8> */
[----:B------:R0:W-:Y:S01]  /*24a30*/  STL [R1+0x2258], R5 ;  /* 0x0022580501007387 */ /* 0x0001e20000100800 */
[----:B------:R1:W-:Y:S02]  /*24a40*/  STL [R1+0x2254], R3 ;  /* 0x0022540301007387 */ /* 0x0003e40000100800 */
[----:B------:R2:W-:Y:S02]  /*24a50*/  STL [R1+0x2250], R0 ;  /* 0x0022500001007387 */ /* 0x0005e40000100800 */
[----:B0-----:R-:W-:-:S02]  /*24a60*/  IMAD.MOV.U32 R5, RZ, RZ, R12 ;  /* 0x000000ffff057224 */ /* 0x001fc400078e000c */
[----:B-1----:R-:W-:Y:S02]  /*24a70*/  IMAD.MOV.U32 R3, RZ, RZ, R13 ;  /* 0x000000ffff037224 */ /* 0x002fe400078e000d */
[----:B--2---:R-:W-:Y:S01]  /*24a80*/  IMAD.MOV.U32 R0, RZ, RZ, R14 ;  /* 0x000000ffff007224 */ /* 0x004fe200078e000e */
[C---:B----4-:R-:W-:Y:S11]  /*24a90*/  HMMA.16816.F32 R24, R16.reuse, R6, R24 ;  /* 0x000000061018723c */ /* 0x050ff60000001818 */
[----:B------:R-:W-:Y:S11]  /*24aa0*/  @!UPT UIADD3 URZ, URZ, URZ, URZ ;  /* 0x0000003f3f3ff290 */ /* 0x000ff6000fffe03f */
[----:B------:R-:W-:Y:S01]  /*24ab0*/  @!UPT UIADD3 URZ, URZ, URZ, URZ ;  /* 0x0000003f3f3ff290 */ /* 0x000fe2000fffe03f */
[----:B------:R-:W-:Y:S01]  /*24ac0*/  STL.64 [R1+0x320], R24 ;  /* 0x0003201801007387 */ /* 0x000fe20000100a00 */
[----:B------:R-:W-:Y:S02]  /*24ad0*/  STL.64 [R1+0x328], R26 ;  /* 0x0003281a01007387 */ /* 0x000fe40000100a00 */
[----:B------:R-:W-:Y:S02]  /*24ae0*/  STL [R1+0x2c], R15 ;  /* 0x00002c0f01007387 */ /* 0x000fe40000100800 */
[----:B------:R-:W0:Y:S04]  /*24af0*/  LDSM.16.MT88.4 R12, [R29+0x4300] ;  /* 0x004300001d0c783b */ /* 0x000e280000004200 */
[----:B0-----:R-:W-:Y:S01]  /*24b00*/  STL.64 [R1+0x2110], R14 ;  /* 0x0021100e01007387 */ /* 0x001fe20000100a00 */
[----:B------:R3:W-:Y:S02]  /*24b10*/  STL.64 [R1+0x2108], R12 ;  /* 0x0021080c01007387 */ /* 0x0007e40000100a00 */
[----:B---3--:R-:W-:Y:S01]  /*24b20*/  HMMA.16816.F32 R12, R16, R10, R20 ;  /* 0x0000000a100c723c */ /* 0x008fe20000001814 */
[----:B------:R-:W0:Y:S04]  /*24b30*/  LDSM.16.MT88.4 R16, [R29+0x4380] ;  /* 0x004380001d10783b */ /* 0x000e280000004200 */
[----:B------:R-:W1:Y:S11]  /*24b40*/  S2R R23, SR_TID.X ;  /* 0x0000000000177919 */ /* 0x000e760000002100 */
[----:B------:R-:W-:Y:S07]  /*24b50*/  @!UPT UIADD3 URZ, URZ, URZ, URZ ;  /* 0x0000003f3f3ff290 */ /* 0x000fee000fffe03f */
[----:B------:R-:W-:Y:S01]  /*24b60*/  STL.64 [R1+0x120], R12 ;  /* 0x0001200c01007387 */ /* 0x000fe20000100a00 */
[----:B------:R-:W-:Y:S02]  /*24b70*/  STL.64 [R1+0x128], R14 ;  /* 0x0001280e01007387 */ /* 0x000fe40000100a00 */
[----:B------:R-:W2:Y:S01]  /*24b80*/  LDSM.16.MT88.4 R12, [R28+0x8000] ;  /* 0x008000001c0c783b */ /* 0x000ea20000004200 */
[----:B-1----:R-:W-:-:S03]  /*24b90*/  LOP3.LUT R8, R23, 0x7, RZ, 0xc0, !PT ;  /* 0x0000000717087812 */ /* 0x002fc600078ec0ff */
[----:B------:R-:W-:Y:S02]  /*24ba0*/  IMAD.SHL.U32 R9, R23, 0x2, RZ ;  /* 0x0000000217097824 */ /* 0x000fe400078e00ff */
[----:B------:R-:W-:-:S05]  /*24bb0*/  IMAD R8, R8, 0x90, RZ ;  /* 0x0000009008087824 */ /* 0x000fca00078e02ff */
[----:B------:R-:W-:-:S04]  /*24bc0*/  LOP3.LUT R8, R8, 0x30, R9, 0x78, !PT ;  /* 0x0000003008087812 */ /* 0x000fc800078e7809 */
[----:B------:R-:W-:Y:S01]  /*24bd0*/  LOP3.LUT R8, R8, 0x40, RZ, 0x3c, !PT ;  /* 0x0000004008087812 */ /* 0x000fe200078e3cff */
[----:B0-----:R-:W-:Y:S01]  /*24be0*/  STL [R1+0x20e0], R18 ;  /* 0x0020e01201007387 */ /* 0x001fe20000100800 */
[----:B------:R-:W-:Y:S02]  /*24bf0*/  STL [R1+0x20dc], R19 ;  /* 0x0020dc1301007387 */ /* 0x000fe40000100800 */
[----:B------:R-:W-:Y:S01]  /*24c00*/  STL [R1+0x20cc], R29 ;  /* 0x0020cc1d01007387 */ /* 0x000fe20000100800 */
[----:B------:R-:W0:Y:S04]  /*24c10*/  LDSM.16.M88.4 R20, [R8+0x10000] ;  /* 0x010000000814783b */ /* 0x000e280000000200 */
[----:B------:R-:W1:Y:S04]  /*24c20*/  LDSM.16.M88.4 R24, [R8+0x10400] ;  /* 0x010400000818783b */ /* 0x000e680000000200 */
[----:B--2---:R-:W-:Y:S01]  /*24c30*/  STL [R1+0x10], R12 ;  /* 0x0000100c01007387 */ /* 0x004fe20000100800 */
[----:B------:R-:W-:Y:S02]  /*24c40*/  STL.64 [R1+0x18], R14 ;  /* 0x0000180e01007387 */ /* 0x000fe40000100a00 */
[----:B------:R-:W-:-:S02]  /*24c50*/  IMAD.MOV.U32 R2, RZ, RZ, R13 ;  /* 0x000000ffff027224 */ /* 0x000fc400078e000d */
[----:B------:R-:W2:Y:S04]  /*24c60*/  LDSM.16.MT88.4 R12, [R28+0x8080] ;  /* 0x008080001c0c783b */ /* 0x000ea80000004200 */
[----:B------:R-:W-:Y:S04]  /*24c70*/  STL [R1+0x20d0], R2 ;  /* 0x0020d00201007387 */ /* 0x000fe80000100800 */
[----:B0-----:R-:W-:Y:S01]  /*24c80*/  STL [R1+0x1ebc], R22 ;  /* 0x001ebc1601007387 */ /* 0x001fe20000100800 */
[----:B------:R-:W-:Y:S02]  /*24c90*/  STL [R1+0x1eb8], R23 ;  /* 0x001eb81701007387 */ /* 0x000fe40000100800 */
[----:B------:R-:W-:Y:S02]  /*24ca0*/  STL.64 [R1+0x21f0], R20 ;  /* 0x0021f01401007387 */ /* 0x000fe40000100a00 */
[----:B-1----:R-:W-:Y:S01]  /*24cb0*/  STL [R1+0x1e74], R26 ;  /* 0x001e741a01007387 */ /* 0x002fe20000100800 */
[----:B------:R-:W-:Y:S01]  /*24cc0*/  STL [R1+0x1e70], R27 ;  /* 0x001e701b01007387 */ /* 0x000fe20000100800 */
[----:B------:R-:W-:Y:S02]  /*24cd0*/  STL.64 [R1+0x2148], R24 ;  /* 0x0021481801007387 */ /* 0x000fe40000100a00 */
[----:B------:R-:W-:Y:S02]  /*24ce0*/  STL.64 [R1+0x2210], R10 ;  /* 0x0022100a01007387 */ /* 0x000fe40000100a00 */
[----:B--2---:R-:W-:-:S02]  /*24cf0*/  IMAD.MOV.U32 R9, RZ, RZ, R14 ;  /* 0x000000ffff097224 */ /* 0x004fc400078e000e */
[----:B------:R-:W-:Y:S02]  /*24d00*/  IMAD.MOV.U32 R8, RZ, RZ, R15 ;  /* 0x000000ffff087224 */ /* 0x000fe400078e000f */
[----:B------:R-:W-:Y:S02]  /*24d10*/  IMAD.MOV.U32 R18, RZ, RZ, R12 ;  /* 0x000000ffff127224 */ /* 0x000fe400078e000c */
[----:B------:R-:W-:Y:S01]  /*24d20*/  IMAD.MOV.U32 R19, RZ, RZ, R13 ;  /* 0x000000ffff137224 */ /* 0x000fe200078e000d */
[----:B------:R-:W-:Y:S04]  /*24d30*/  STL.64 [R1+0x2208], R8 ;  /* 0x0022080801007387 */ /* 0x000fe80000100a00 */
[----:B------:R-:W-:Y:S02]  /*24d40*/  STL.64 [R1+0x20f0], R18 ;  /* 0x0020f01201007387 */ /* 0x000fe40000100a00 */
[----:B------:R0:W-:Y:S02]  /*24d50*/  STL.64 [R1+0x20e8], R16 ;  /* 0x0020e81001007387 */ /* 0x0001e40000100a00 */
[----:B------:R-:W-:-:S02]  /*24d60*/  IMAD.MOV.U32 R12, RZ, RZ, R5 ;  /* 0x000000ffff0c7224 */ /* 0x000fc400078e0005 */
[----:B------:R-:W-:Y:S02]  /*24d70*/  IMAD.MOV.U32 R13, RZ, RZ, R3 ;  /* 0x000000ffff0d7224 */ /* 0x000fe400078e0003 */
[----:B------:R-:W-:Y:S01]  /*24d80*/  IMAD.MOV.U32 R14, RZ, RZ, R0 ;  /* 0x000000ffff0e7224 */ /* 0x000fe200078e0000 */
[----:B0-----:R-:W2:Y:S01]  /*24d90*/  LDL.LU R16, [R1+0x270] ;  /* 0x0002700001107983 */ /* 0x001ea20000300800 */
[----:B------:R-:W2:Y:S02]  /*24da0*/  LDL.LU R17, [R1+0x274] ;  /* 0x0002740001117983 */ /* 0x000ea40000300800 */
[----:B------:R-:W3:Y:S02]  /*24db0*/  LDL.LU R18, [R1+0x278] ;  /* 0x0002780001127983 */ /* 0x000ee40000300800 */
[----:B------:R-:W3:Y:S01]  /*24dc0*/  LDL.LU R19, [R1+0x27c] ;  /* 0x00027c0001137983 */ /* 0x000ee20000300800 */
[----:B------:R-:W4:Y:S01]  /*24dd0*/  LDL.LU R5, [R1+0x2258] ;  /* 0x0022580001057983 */ /* 0x000f220000300800 */
[----:B------:R-:W2:Y:S02]  /*24de0*/  LDL.LU R3, [R1+0x2254] ;  /* 0x0022540001037983 */ /* 0x000ea40000300800 */
[----:B------:R-:W2:Y:S02]  /*24df0*/  LDL.LU R0, [R1+0x2250] ;  /* 0x0022500001007983 */ /* 0x000ea40000300800 */
[----:B------:R-:W2:Y:S02]  /*24e00*/  LDL.LU R15, [R1+0x2c] ;  /* 0x00002c00010f7983 */ /* 0x000ea40000300800 */
[----:B--2---:R0:W-:Y:S01]  /*24e10*/  STL.64 [R1+0x2140], R14 ;  /* 0x0021400e01007387 */ /* 0x0041e20000100a00 */
[----:B------:R1:W-:Y:S02]  /*24e20*/  STL.64 [R1+0x2138], R12 ;  /* 0x0021380c01007387 */ /* 0x0003e40000100a00 */
[----:B0-----:R-:W-:-:S02]  /*24e30*/  IMAD.MOV.U32 R14, RZ, RZ, R3 ;  /* 0x000000ffff0e7224 */ /* 0x001fc400078e0003 */
[----:B-1----:R-:W-:Y:S02]  /*24e40*/  IMAD.MOV.U32 R12, RZ, RZ, R4 ;  /* 0x000000ffff0c7224 */ /* 0x002fe400078e0004 */
[----:B------:R-:W-:Y:S01]  /*24e50*/  IMAD.MOV.U32 R15, RZ, RZ, R0 ;  /* 0x000000ffff0f7224 */ /* 0x000fe200078e0000 */
[----:B------:R-:W2:Y:S01]  /*24e60*/  LDL.LU R4, [R1+0x224c] ;  /* 0x00224c0001047983 */ /* 0x000ea20000300800 */
[----:B----4-:R-:W-:Y:S02]  /*24e70*/  IMAD.MOV.U32 R13, RZ, RZ, R5 ;  /* 0x000000ffff0d7224 */ /* 0x010fe400078e0005 */
[----:B------:R-:W4:Y:S02]  /*24e80*/  LDL.LU R5, [R1+0x2248] ;  /* 0x0022480001057983 */ /* 0x000f240000300800 */
[----:B------:R-:W2:Y:S01]  /*24e90*/  LDL.LU R3, [R1+0x2244] ;  /* 0x0022440001037983 */ /* 0x000ea20000300800 */
        /* <DEDUP_REMOVED lines=12> */
[----:B------:R-:W2:Y:S02]  /*24f60*/  LDL.LU R27, [R1+0x22c] ;  /* 0x00022c00011b7983 */ /* 0x000ea40000300800 */
[----:B--2---:R-:W-:Y:S01]  /*24f70*/  STL.64 [R1+0x2178], R26 ;  /* 0x0021781a01007387 */ /* 0x004fe20000100a00 */
[----:B------:R0:W-:Y:S02]  /*24f80*/  STL.64 [R1+0x2170], R24 ;  /* 0x0021701801007387 */ /* 0x0001e40000100a00 */
[----:B------:R-:W2:Y:S02]  /*24f90*/  LDL.LU R12, [R1+0x40] ;  /* 0x00004000010c7983 */ /* 0x000ea40000300800 */
[----:B------:R-:W2:Y:S01]  /*24fa0*/  LDL.LU R13, [R1+0x44] ;  /* 0x00004400010d7983 */ /* 0x000ea20000300800 */
[----:B------:R-:W2:Y:S01]  /*24fb0*/  LDL.LU R14, [R1+0x48] ;  /* 0x00004800010e7983 */ /* 0x000ea20000300800 */
[----:B------:R-:W2:Y:S03]  /*24fc0*/  LDL.LU R15, [R1+0x4c] ;  /* 0x00004c00010f7983 */ /* 0x000ea60000300800 */
[----:B--2---:R4:W-:Y:S01]  /*24fd0*/  STL.64 [R1+0x2198], R14 ;  /* 0x0021980e01007387 */ /* 0x0049e20000100a00 */
[----:B------:R1:W-:Y:S02]  /*24fe0*/  STL.64 [R1+0x2190], R12 ;  /* 0x0021900c01007387 */ /* 0x0003e40000100a00 */
[----:B0-----:R-:W2:Y:S02]  /*24ff0*/  LDL.LU R24, [R1+0x1d0] ;  /* 0x0001d00001187983 */ /* 0x001ea40000300800 */
[----:B------:R-:W2:Y:S01]  /*25000*/  LDL.LU R25, [R1+0x1d4] ;  /* 0x0001d40001197983 */ /* 0x000ea20000300800 */
[----:B------:R-:W2:Y:S01]  /*25010*/  LDL.LU R26, [R1+0x1d8] ;  /* 0x0001d800011a7983 */ /* 0x000ea20000300800 */
[----:B------:R-:W2:Y:S02]  /*25020*/  LDL.LU R27, [R1+0x1dc] ;  /* 0x0001dc00011b7983 */ /* 0x000ea40000300800 */
[----:B----4-:R-:W-:-:S02]  /*25030*/  IMAD.MOV.U32 R14, RZ, RZ, R5 ;  /* 0x000000ffff0e7224 */ /* 0x010fc400078e0005 */
[----:B-1----:R-:W-:Y:S02]  /*25040*/  IMAD.MOV.U32 R12, RZ, RZ, R0 ;  /* 0x000000ffff0c7224 */ /* 0x002fe400078e0000 */
[----:B------:R-:W-:Y:S01]  /*25050*/  IMAD.MOV.U32 R15, RZ, RZ, R4 ;  /* 0x000000ffff0f7224 */ /* 0x000fe200078e0004 */
[----:B------:R-:W4:Y:S01]  /*25060*/  LDL.LU R0, [R1+0x223c] ;  /* 0x00223c0001007983 */ /* 0x000f220000300800 */
[----:B------:R-:W-:Y:S02]  /*25070*/  IMAD.MOV.U32 R13, RZ, RZ, R3 ;  /* 0x000000ffff0d7224 */ /* 0x000fe400078e0003 */
[----:B------:R-:W3:Y:S02]  /*25080*/  LDL.LU R3, [R1+0x2238] ;  /* 0x0022380001037983 */ /* 0x000ee40000300800 */
[----:B------:R-:W3:Y:S01]  /*25090*/  LDL.LU R5, [R1+0x2234] ;  /* 0x0022340001057983 */ /* 0x000ee20000300800 */
        /* <DEDUP_REMOVED lines=8> */
[----:B------:R-:W2:Y:S02]  /*25120*/  LDL.LU R27, [R1+0x20c] ;  /* 0x00020c00011b7983 */ /* 0x000ea40000300800 */
[----:B---3--:R-:W-:-:S02]  /*25130*/  IMAD.MOV.U32 R12, RZ, RZ, R4 ;  /* 0x000000ffff0c7224 */ /* 0x008fc400078e0004 */
[----:B------:R-:W-:Y:S02]  /*25140*/  IMAD.MOV.U32 R14, RZ, RZ, R3 ;  /* 0x000000ffff0e7224 */ /* 0x000fe400078e0003 */
[----:B----4-:R-:W-:Y:S01]  /*25150*/  IMAD.MOV.U32 R15, RZ, RZ, R0 ;  /* 0x000000ffff0f7224 */ /* 0x010fe200078e0000 */
[----:B------:R-:W3:Y:S01]  /*25160*/  LDL.LU R4, [R1+0x222c] ;  /* 0x00222c0001047983 */ /* 0x000ee20000300800 */
[----:B------:R-:W-:Y:S02]  /*25170*/  IMAD.MOV.U32 R13, RZ, RZ, R5 ;  /* 0x000000ffff0d7224 */ /* 0x000fe400078e0005 */
[----:B------:R-:W4:Y:S02]  /*25180*/  LDL.LU R5, [R1+0x2228] ;  /* 0x0022280001057983 */ /* 0x000f240000300800 */
        /* <DEDUP_REMOVED lines=11> */
[----:B------:R-:W-:Y:S01]  /*25240*/  IMAD.MOV.U32 R21, RZ, RZ, R3 ;  /* 0x000000ffff157224 */ /* 0x000fe200078e0003 */
[----:B--2---:R-:W-:Y:S01]  /*25250*/  STL.64 [R1+0x21b8], R26 ;  /* 0x0021b81a01007387 */ /* 0x004fe20000100a00 */
[----:B------:R0:W-:Y:S03]  /*25260*/  STL.64 [R1+0x21b0], R24 ;  /* 0x0021b01801007387 */ /* 0x0001e60000100a00 */
[----:B0-----:R-:W2:Y:S01]  /*25270*/  LDL.LU R24, [R1+0x1c0] ;  /* 0x0001c00001187983 */ /* 0x001ea20000300800 */
[----:B------:R-:W2:Y:S02]  /*25280*/  LDL.LU R25, [R1+0x1c4] ;  /* 0x0001c40001197983 */ /* 0x000ea40000300800 */
[----:B------:R-:W3:Y:S02]  /*25290*/  LDL.LU R26, [R1+0x1c8] ;  /* 0x0001c800011a7983 */ /* 0x000ee40000300800 */
[----:B------:R-:W3:Y:S01]  /*252a0*/  LDL.LU R27, [R1+0x1cc] ;  /* 0x0001cc00011b7983 */ /* 0x000ee20000300800 */
[----:B------:R-:W2:Y:S01]  /*252b0*/  LDL.LU R0, [R1+0x221c] ;  /* 0x00221c0001007983 */ /* 0x000ea20000300800 */
        /* <DEDUP_REMOVED lines=9> */
[----:B---3--:R-:W-:Y:S01]  /*25350*/  STL.64 [R1+0x21d8], R26 ;  /* 0x0021d81a01007387 */ /* 0x008fe20000100a00 */
[----:B--2---:R0:W-:Y:S03]  /*25360*/  STL.64 [R1+0x21d0], R24 ;  /* 0x0021d01801007387 */ /* 0x0041e60000100a00 */
[----:B0-----:R-:W2:Y:S01]  /*25370*/  LDL.LU R24, [R1+0x190] ;  /* 0x0001900001187983 */ /* 0x001ea20000300800 */
[----:B------:R-:W2:Y:S02]  /*25380*/  LDL.LU R25, [R1+0x194] ;  /* 0x0001940001197983 */ /* 0x000ea40000300800 */
[----:B------:R-:W3:Y:S02]  /*25390*/  LDL.LU R26, [R1+0x198] ;  /* 0x00019800011a7983 */ /* 0x000ee40000300800 */
[----:B------:R-:W3:Y:S02]  /*253a0*/  LDL.LU R27, [R1+0x19c] ;  /* 0x00019c00011b7983 */ /* 0x000ee40000300800 */
[----:B---3--:R-:W-:Y:S01]  /*253b0*/  STL.64 [R1+0x21e8], R26 ;  /* 0x0021e81a01007387 */ /* 0x008fe20000100a00 */
[----:B--2---:R0:W-:Y:S03]  /*253c0*/  STL.64 [R1+0x21e0], R24 ;  /* 0x0021e01801007387 */ /* 0x0041e60000100a00 */
[----:B0-----:R-:W2:Y:S01]  /*253d0*/  LDL.LU R24, [R1+0x170] ;  /* 0x0001700001187983 */ /* 0x001ea20000300800 */
[----:B------:R-:W2:Y:S02]  /*253e0*/  LDL.LU R25, [R1+0x174] ;  /* 0x0001740001197983 */ /* 0x000ea40000300800 */
[----:B------:R-:W2:Y:S02]  /*253f0*/  LDL.LU R26, [R1+0x178] ;  /* 0x00017800011a7983 */ /* 0x000ea40000300800 */
[----:B------:R-:W2:Y:S01]  /*25400*/  LDL.LU R27, [R1+0x17c] ;  /* 0x00017c00011b7983 */ /* 0x000ea20000300800 */
[----:B------:R-:W-:Y:S01]  /*25410*/  STL.64 [R1+0x2100], R18 ;  /* 0x0021001201007387 */ /* 0x000fe20000100a00 */
[----:B------:R0:W-:Y:S03]  /*25420*/  STL.64 [R1+0x20f8], R16 ;  /* 0x0020f81001007387 */ /* 0x0001e60000100a00 */
[----:B0-----:R-:W3:Y:S01]  /*25430*/  LDL.LU R16, [R1+0x280] ;  /* 0x0002800001107983 */ /* 0x001ee20000300800 */
[----:B------:R-:W3:Y:S02]  /*25440*/  LDL.LU R17, [R1+0x284] ;  /* 0x0002840001117983 */ /* 0x000ee40000300800 */
[----:B------:R-:W2:Y:S02]  /*25450*/  LDL.LU R18, [R1+0x288] ;  /* 0x0002880001127983 */ /* 0x000ea40000300800 */
[----:B------:R-:W2:Y:S02]  /*25460*/  LDL.LU R19, [R1+0x28c] ;  /* 0x00028c0001137983 */ /* 0x000ea40000300800 */
[----:B----4-:R-:W-:-:S02]  /*25470*/  IMAD.MOV.U32 R22, RZ, RZ, R5 ;  /* 0x000000ffff167224 */ /* 0x010fc400078e0005 */
[----:B------:R-:W-:-:S07]  /*25480*/  IMAD.MOV.U32 R23, RZ, RZ, R4 ;  /* 0x000000ffff177224 */ /* 0x000fce00078e0004 */
[C---:B------:R-:W-:Y:S01]  /*25490*/  HMMA.16816.F32 R8, R20.reuse, R6, R8 ;  /* 0x000000061408723c */ /* 0x040fe20000001808 */
[----:B--2---:R-:W-:Y:S01]  /*254a0*/  STL.64 [R1+0x2120], R18 ;  /* 0x0021201201007387 */ /* 0x004fe20000100a00 */
[----:B---3--:R0:W-:Y:S03]  /*254b0*/  STL.64 [R1+0x2118], R16 ;  /* 0x0021181001007387 */ /* 0x0081e60000100a00 */
        /* <DEDUP_REMOVED lines=9> */
[----:B------:R-:W2:Y:S02]  /*25550*/  LDL.LU R19, [R1+0x26c] ;  /* 0x00026c0001137983 */ /* 0x000ea40000300800 */
[----:B------:R-:W-:Y:S01]  /*25560*/  STL.64 [R1+0x310], R8 ;  /* 0x0003100801007387 */ /* 0x000fe20000100a00 */
[----:B------:R0:W-:Y:S03]  /*25570*/  STL.64 [R1+0x318], R10 ;  /* 0x0003180a01007387 */ /* 0x0001e60000100a00 */
[----:B0-----:R-:W3:Y:S01]  /*25580*/  LDL.LU.64 R10, [R1+0x2210] ;  /* 0x00221000010a7983 */ /* 0x001ee20000300a00 */
[----:B------:R-:W4:Y:S01]  /*25590*/  LDL.LU.64 R8, [R1+0x2208] ;  /* 0x0022080001087983 */ /* 0x000f220000300a00 */
[----:B---3--:R-:W-:Y:S02]  /*255a0*/  HMMA.16816.F32 R20, R20, R10, R12 ;  /* 0x0000000a1414723c */ /* 0x008fe4000000180c */
[----:B------:R-:W3:Y:S01]  /*255b0*/  LDL.LU.64 R14, [R1+0x2200] ;  /* 0x00220000010e7983 */ /* 0x000ee20000300a00 */
[----:B------:R-:W3:Y:S11]  /*255c0*/  LDL.LU.64 R12, [R1+0x21f8] ;  /* 0x0021f800010c7983 */ /* 0x000ef60000300a00 */
[----:B------:R-:W-:Y:S09]  /*255d0*/  @!UPT UIADD3 URZ, URZ, URZ, URZ ;  /* 0x0000003f3f3ff290 */ /* 0x000ff2000fffe03f */
[----:B------:R0:W-:Y:S01]  /*255e0*/  STL.64 [R1+0x110], R20 ;  /* 0x0001101401007387 */ /* 0x0001e20000100a00 */
[----:B------:R-:W-:Y:S03]  /*255f0*/  STL.64 [R1+0x118], R22 ;  /* 0x0001181601007387 */ /* 0x000fe60000100a00 */
[----:B0-----:R-:W2:Y:S01]  /*25600*/  LDL.LU.64 R20, [R1+0x21f0] ;  /* 0x0021f00001147983 */ /* 0x001ea20000300a00 */
[----:B---3--:R-:W-:Y:S11]  /*25610*/  HMMA.16816.F32 R24, R12, R6, R24 ;  /* 0x000000060c18723c */ /* 0x008ff60000001818 */
        /* <DEDUP_REMOVED lines=8> */
[----:B------:R-:W-:Y:S01]  /*256a0*/  IMAD.MOV.U32 R29, RZ, RZ, R25 ;  /* 0x000000ffff1d7224 */ /* 0x000fe200078e0019 */
[----:B------:R-:W3:Y:S01]  /*256b0*/  LDL.LU.64 R26, [R1+0x21e8] ;  /* 0x0021e800011a7983 */ /* 0x000ee20000300a00 */
[----:B------:R-:W3:Y:S02]  /*256c0*/  LDL.LU.64 R24, [R1+0x21e0] ;  /* 0x0021e00001187983 */ /* 0x000ee40000300a00 */
[----:B---3--:R-:W-:Y:S01]  /*256d0*/  HMMA.16816.F32 R12, R12, R10, R24 ;  /* 0x0000000a0c0c723c */ /* 0x008fe20000001818 */
[----:B------:R-:W3:Y:S01]  /*256e0*/  LDL.LU.64 R26, [R1+0x21d8] ;  /* 0x0021d800011a7983 */ /* 0x000ee20000300a00 */
[----:B------:R-:W3:Y:S11]  /*256f0*/  LDL.LU.64 R24, [R1+0x21d0] ;  /* 0x0021d00001187983 */ /* 0x000ef60000300a00 */
[----:B------:R-:W-:Y:S10]  /*25700*/  @!UPT UIADD3 URZ, URZ, URZ, URZ ;  /* 0x0000003f3f3ff290 */ /* 0x000ff4000fffe03f */
[----:B------:R-:W-:Y:S01]  /*25710*/  STL.64 [R1+0xb0], R12 ;  /* 0x0000b00c01007387 */ /* 0x000fe20000100a00 */
[----:B------:R-:W-:Y:S02]  /*25720*/  STL.64 [R1+0xb8], R14 ;  /* 0x0000b80e01007387 */ /* 0x000fe40000100a00 */
[----:B------:R-:W0:Y:S02]  /*25730*/  LDSM.16.MT88.4 R12, [R28+0x8180] ;  /* 0x008180001c0c783b */ /* 0x000e240000004200 */
[----:B0-----:R-:W-:Y:S02]  /*25740*/  STL.64 [R1+0x70], R12 ;  /* 0x0000700c01007387 */ /* 0x001fe40000100a00 */
[----:B------:R0:W-:Y:S02]  /*25750*/  STL.64 [R1+0x78], R14 ;  /* 0x0000780e01007387 */ /* 0x0001e40000100a00 */
[----:B0-----:R-:W3:Y:S01]  /*25760*/  LDL.LU.64 R14, [R1+0x21c8] ;  /* 0x0021c800010e7983 */ /* 0x001ee20000300a00 */
        /* <DEDUP_REMOVED lines=12> */
[----:B------:R-:W-:Y:S01]  /*25830*/  STL.64 [R1+0xe0], R12 ;  /* 0x0000e00c01007387 */ /* 0x000fe20000100a00 */
[----:B------:R0:W-:Y:S03]  /*25840*/  STL.64 [R1+0xe8], R14 ;  /* 0x0000e80e01007387 */ /* 0x0001e60000100a00 */
        /* <DEDUP_REMOVED lines=25> */
[----:B------:R-:W3:Y:S11]  /*259e0*/  LDL.LU.64 R24, [R1+0x2148] ;  /* 0x0021480001187983 */ /* 0x000ef60000300a00 */
[----:B------:R-:W-:Y:S11]  /*259f0*/  @!UPT UIADD3 URZ, URZ, URZ, URZ ;  /* 0x0000003f3f3ff290 */ /* 0x000ff6000fffe03f */
[----:B------:R-:W-:Y:S01]  /*25a00*/  STL.64 [R1+0x90], R12 ;  /* 0x0000900c01007387 */ /* 0x000fe20000100a00 */
[----:B------:R-:W-:Y:S02]  /*25a10*/  STL.64 [R1+0x98], R14 ;  /* 0x0000980e01007387 */ /* 0x000fe40000100a00 */
[----:B------:R-:W0:Y:S04]  /*25a20*/  LDSM.16.MT88.4 R12, [R28+0x8200] ;  /* 0x008200001c0c783b */ /* 0x000e280000004200 */
[----:B0-----:R-:W-:Y:S02]  /*25a30*/  IMAD.MOV.U32 R27, RZ, RZ, R14 ;  /* 0x000000ffff1b7224 */ /* 0x001fe400078e000e */
[----:B------:R-:W-:Y:S02]  /*25a40*/  IMAD.MOV.U32 R26, RZ, RZ, R15 ;  /* 0x000000ffff1a7224 */ /* 0x000fe400078e000f */
[----:B------:R-:W-:-:S02]  /*25a50*/  IMAD.MOV.U32 R4, RZ, RZ, R12 ;  /* 0x000000ffff047224 */ /* 0x000fc400078e000c */
[----:B------:R-:W-:Y:S01]  /*25a60*/  IMAD.MOV.U32 R5, RZ, RZ, R13 ;  /* 0x000000ffff057224 */ /* 0x000fe200078e000d */
[----:B------:R-:W2:Y:S01]  /*25a70*/  LDL.LU.64 R14, [R1+0x2140] ;  /* 0x00214000010e7983 */ /* 0x000ea20000300a00 */
[----:B------:R-:W2:Y:S02]  /*25a80*/  LDL.LU.64 R12, [R1+0x2138] ;  /* 0x00213800010c7983 */ /* 0x000ea40000300a00 */
[----:B------:R-:W-:Y:S01]  /*25a90*/  STL.64 [R1+0x20c0], R26 ;  /* 0x0020c01a01007387 */ /* 0x000fe20000100a00 */
[----:B---3--:R0:W-:Y:S04]  /*25aa0*/  STL.64 [R1+0x20b8], R24 ;  /* 0x0020b81801007387 */ /* 0x0081e80000100a00 */
[----:B0-----:R-:W3:Y:S01]  /*25ab0*/  LDL.LU R24, [R1+0x2b0] ;  /* 0x0002b00001187983 */ /* 0x001ee20000300800 */
[----:B------:R-:W3:Y:S01]  /*25ac0*/  LDL.LU R25, [R1+0x2b4] ;  /* 0x0002b40001197983 */ /* 0x000ee20000300800 */
        /* <DEDUP_REMOVED lines=24> */
[----:B------:R-:W3:Y:S11]  /*25c50*/  LDL.LU.64 R16, [R1+0x20e8] ;  /* 0x0020e80001107983 */ /* 0x000ef60000300a00 */
[----:B------:R-:W-:Y:S10]  /*25c60*/  @!UPT UIADD3 URZ, URZ, URZ, URZ ;  /* 0x0000003f3f3ff290 */ /* 0x000ff4000fffe03f */
[----:B------:R2:W-:Y:S01]  /*25c70*/  STL.64 [R1+0x1b0], R12 ;  /* 0x0001b00c01007387 */ /* 0x0005e20000100a00 */
[----:B------:R-:W-:Y:S02]  /*25c80*/  IMAD.MOV.U32 R26, RZ, RZ, R3 ;  /* 0x000000ffff1a7224 */ /* 0x000fe400078e0003 */
[----:B------:R-:W-:Y:S02]  /*25c90*/  IMAD.MOV.U32 R27, RZ, RZ, R0 ;  /* 0x000000ffff1b7224 */ /* 0x000fe400078e0000 */
[----:B------:R-:W-:Y:S02]  /*25ca0*/  IMAD.MOV.U32 R3, RZ, RZ, R14 ;  /* 0x000000ffff037224 */ /* 0x000fe400078e000e */
[----:B------:R-:W-:Y:S02]  /*25cb0*/  IMAD.MOV.U32 R0, RZ, RZ, R15 ;  /* 0x000000ffff007224 */ /* 0x000fe400078e000f */
[----:B----4-:R-:W-:Y:S02]  /*25cc0*/  IMAD.MOV.U32 R14, RZ, RZ, R9 ;  /* 0x000000ffff0e7224 */ /* 0x010fe400078e0009 */
[----:B------:R-:W-:-:S02]  /*25cd0*/  IMAD.MOV.U32 R15, RZ, RZ, R8 ;  /* 0x000000ffff0f7224 */ /* 0x000fc400078e0008 */
[----:B--2---:R-:W-:Y:S02]  /*25ce0*/  IMAD.MOV.U32 R12, RZ, RZ, R18 ;  /* 0x000000ffff0c7224 */ /* 0x004fe400078e0012 */
[----:B------:R-:W-:Y:S01]  /*25cf0*/  IMAD.MOV.U32 R13, RZ, RZ, R19 ;  /* 0x000000ffff0d7224 */ /* 0x000fe200078e0013 */
[----:B------:R-:W3:Y:S01]  /*25d00*/  LDL.LU R18, [R1+0x20e0] ;  /* 0x0020e00001127983 */ /* 0x000ee20000300800 */
[----:B------:R-:W3:Y:S02]  /*25d10*/  LDL.LU R19, [R1+0x20dc] ;  /* 0x0020dc0001137983 */ /* 0x000ee40000300800 */
[----:B------:R-:W2:Y:S02]  /*25d20*/  LDL.LU R9, [R1+0x20d8] ;  /* 0x0020d80001097983 */ /* 0x000ea40000300800 */
[----:B------:R-:W2:Y:S01]  /*25d30*/  LDL.LU R8, [R1+0x20d4] ;  /* 0x0020d40001087983 */ /* 0x000ea20000300800 */
[----:B------:R-:W-:Y:S01]  /*25d40*/  STL.64 [R1+0x20b0], R14 ;  /* 0x0020b00e01007387 */ /* 0x000fe20000100a00 */
[----:B------:R0:W-:Y:S03]  /*25d50*/  STL.64 [R1+0x20a8], R12 ;  /* 0x0020a80c01007387 */ /* 0x0001e60000100a00 */
[----:B0-----:R-:W4:Y:S01]  /*25d60*/  LDL.LU R12, [R1+0x2a0] ;  /* 0x0002a000010c7983 */ /* 0x001f220000300800 */
[----:B------:R-:W4:Y:S02]  /*25d70*/  LDL.LU R13, [R1+0x2a4] ;  /* 0x0002a400010d7983 */ /* 0x000f240000300800 */
[----:B------:R-:W4:Y:S02]  /*25d80*/  LDL.LU R14, [R1+0x2a8] ;  /* 0x0002a800010e7983 */ /* 0x000f240000300800 */
[----:B------:R-:W4:Y:S01]  /*25d90*/  LDL.LU R15, [R1+0x2ac] ;  /* 0x0002ac00010f7983 */ /* 0x000f220000300800 */
[----:B------:R-:W-:Y:S01]  /*25da0*/  STL [R1+0x2014], R0 ;  /* 0x0020140001007387 */ /* 0x000fe20000100800 */
[----:B------:R-:W-:Y:S01]  /*25db0*/  STL [R1+0x2010], R3 ;  /* 0x0020100301007387 */ /* 0x000fe20000100800 */
[C---:B---3--:R-:W-:Y:S11]  /*25dc0*/  HMMA.16816.F32 R24, R16.reuse, R6, R24 ;  /* 0x000000061018723c */ /* 0x048ff60000001818 */
[----:B------:R-:W-:Y:S11]  /*25dd0*/  @!UPT UIADD3 URZ, URZ, URZ, URZ ;  /* 0x0000003f3f3ff290 */ /* 0x000ff6000fffe03f */
[----:B------:R-:W-:Y:S01]  /*25de0*/  @!UPT UIADD3 URZ, URZ, URZ, URZ ;  /* 0x0000003f3f3ff290 */ /* 0x000fe2000fffe03f */
[----:B------:R0:W-:Y:S01]  /*25df0*/  STL.64 [R1+0x1d0], R24 ;  /* 0x0001d01801007387 */ /* 0x0001e20000100a00 */
[----:B------:R1:W-:Y:S03]  /*25e00*/  STL.64 [R1+0x1d8], R26 ;  /* 0x0001d81a01007387 */ /* 0x0003e60000100a00 */
[----:B0-----:R-:W3:Y:S01]  /*25e10*/  LDL.LU R24, [R1+0x290] ;  /* 0x0002900001187983 */ /* 0x001ee20000300800 */
[----:B------:R-:W3:Y:S02]  /*25e20*/  LDL.LU R25, [R1+0x294] ;  /* 0x0002940001197983 */ /* 0x000ee40000300800 */
[----:B-1----:R-:W3:Y:S02]  /*25e30*/  LDL.LU R26, [R1+0x298] ;  /* 0x00029800011a7983 */ /* 0x002ee40000300800 */
[----:B------:R-:W3:Y:S01]  /*25e40*/  LDL.LU R27, [R1+0x29c] ;  /* 0x00029c00011b7983 */ /* 0x000ee20000300800 */
[----:B------:R4:W-:Y:S02]  /*25e50*/  STL.64 [R1+0x2080], R4 ;  /* 0x0020800401007387 */ /* 0x0009e40000100a00 */
[----:B----4-:R-:W-:Y:S02]  /*25e60*/  HMMA.16816.F32 R4, R16, R10, R12 ;  /* 0x0000000a1004723c */ /* 0x010fe4000000180c */
[----:B------:R-:W4:Y:S05]  /*25e70*/  LDL.LU R12, [R1+0x240] ;  /* 0x00024000010c7983 */ /* 0x000f2a0000300800 */
[----:B------:R-:W-:-:S02]  /*25e80*/  IMAD.MOV.U32 R18, RZ, RZ, R23 ;  /* 0x000000ffff127224 */ /* 0x000fc400078e0017 */
[----:B------:R-:W-:Y:S02]  /*25e90*/  IMAD.MOV.U32 R19, RZ, RZ, R22 ;  /* 0x000000ffff137224 */ /* 0x000fe400078e0016 */
[----:B------:R-:W-:Y:S02]  /*25ea0*/  IMAD.MOV.U32 R16, RZ, RZ, R2 ;  /* 0x000000ffff107224 */ /* 0x000fe400078e0002 */
[----:B------:R-:W-:-:S10]  /*25eb0*/  IMAD.MOV.U32 R17, RZ, RZ, R29 ;  /* 0x000000ffff117224 */ /* 0x000fd400078e001d */
[----:B------:R-:W-:Y:S01]  /*25ec0*/  STL.64 [R1+0x280], R4 ;  /* 0x0002800401007387 */ /* 0x000fe20000100a00 */
[----:B------:R-:W-:Y:S02]  /*25ed0*/  STL.64 [R1+0x288], R6 ;  /* 0x0002880601007387 */ /* 0x000fe40000100a00 */
[----:B------:R-:W4:Y:S02]  /*25ee0*/  LDL.LU R13, [R1+0x244] ;  /* 0x00024400010d7983 */ /* 0x000f240000300800 */
[----:B------:R-:W4:Y:S01]  /*25ef0*/  LDL.LU R14, [R1+0x248] ;  /* 0x00024800010e7983 */ /* 0x000f220000300800 */
[----:B------:R-:W4:Y:S01]  /*25f00*/  LDL.LU R15, [R1+0x24c] ;  /* 0x00024c00010f7983 */ /* 0x000f220000300800 */
[----:B------:R-:W2:Y:S02]  /*25f10*/  LDL.LU R10, [R1+0x238] ;  /* 0x00023800010a7983 */ /* 0x000ea40000300800 */
[----:B------:R-:W2:Y:S02]  /*25f20*/  LDL.LU R11, [R1+0x23c] ;  /* 0x00023c00010b7983 */ /* 0x000ea40000300800 */
[----:B------:R-:W2:Y:S01]  /*25f30*/  LDL.LU R2, [R1+0x20d0] ;  /* 0x0020d00001027983 */ /* 0x000ea20000300800 */
[----:B------:R-:W2:Y:S01]  /*25f40*/  LDL.LU R29, [R1+0x20cc] ;  /* 0x0020cc00011d7983 */ /* 0x000ea20000300800 */
[----:B------:R-:W-:Y:S02]  /*25f50*/  STL.64 [R1+0x2090], R18 ;  /* 0x0020901201007387 */ /* 0x000fe40000100a00 */
[----:B------:R0:W-:Y:S02]  /*25f60*/  STL.64 [R1+0x2088], R16 ;  /* 0x0020881001007387 */ /* 0x0001e40000100a00 */
[----:B0-----:R-:W2:Y:S01]  /*25f70*/  LDL.LU R16, [R1+0x1f0] ;  /* 0x0001f00001107983 */ /* 0x001ea20000300800 */
[----:B------:R-:W2:Y:S02]  /*25f80*/  LDL.LU R17, [R1+0x1f4] ;  /* 0x0001f40001117983 */ /* 0x000ea40000300800 */
[----:B------:R-:W2:Y:S02]  /*25f90*/  LDL.LU R18, [R1+0x1f8] ;  /* 0x0001f80001127983 */ /* 0x000ea40000300800 */
[----:B------:R-:W2:Y:S02]  /*25fa0*/  LDL.LU R19, [R1+0x1fc] ;  /* 0x0001fc0001137983 */ /* 0x000ea40000300800 */
[----:B--2---:R-:W-:Y:S01]  /*25fb0*/  STL.64 [R1+0x20a0], R18 ;  /* 0x0020a01201007387 */ /* 0x004fe20000100a00 */
[----:B------:R0:W-:Y:S03]  /*25fc0*/  STL.64 [R1+0x2098], R16 ;  /* 0x0020981001007387 */ /* 0x0001e60000100a00 */
[----:B0-----:R-:W3:Y:S01]  /*25fd0*/  LDL.LU R16, [R1+0x10] ;  /* 0x0000100001107983 */ /* 0x001ee20000300800 */
[----:B------:R-:W-:-:S02]  /*25fe0*/  IMAD.MOV.U32 R17, RZ, RZ, R2 ;  /* 0x000000ffff117224 */ /* 0x000fc400078e0002 */
[----:B------:R-:W2:Y:S02]  /*25ff0*/  LDL.LU R2, [R1+0x20c8] ;  /* 0x0020c80001027983 */ /* 0x000ea40000300800 */
[----:B------:R-:W3:Y:S01]  /*26000*/  LDL.LU R18, [R1+0x18] ;  /* 0x0000180001127983 */ /* 0x000ee20000300800 */
[----:B------:R-:W3:Y:S01]  /*26010*/  LDL.LU R19, [R1+0x1c] ;  /* 0x00001c0001137983 */ /* 0x000ee20000300800 */
[----:B------:R-:W2:Y:S02]  /*26020*/  LDL.LU R4, [R1+0x1e0] ;  /* 0x0001e00001047983 */ /* 0x000ea40000300800 */
[----:B------:R-:W4:Y:S02]  /*26030*/  LDL.LU R5, [R1+0x1e4] ;  /* 0x0001e40001057983 */ /* 0x000f240000300800 */
[----:B------:R-:W4:Y:S01]  /*26040*/  LDL.LU R6, [R1+0x1e8] ;  /* 0x0001e80001067983 */ /* 0x000f220000300800 */
[C---:B---3--:R-:W-:Y:S01]  /*26050*/  HMMA.16816.F32 R24, R16.reuse, R20, R24 ;  /* 0x000000141018723c */ /* 0x048fe20000001818 */
[----:B--2---:R-:W-:Y:S11]  /*26060*/  IMAD.MOV.U32 R7, RZ, RZ, R2 ;  /* 0x000000ffff077224 */ /* 0x004ff600078e0002 */
[----:B------:R-:W-:Y:S11]  /*26070*/  @!UPT UIADD3 URZ, URZ, URZ, URZ ;  /* 0x0000003f3f3ff290 */ /* 0x000ff6000fffe03f */
[----:B------:R0:W-:Y:S01]  /*26080*/  STL [R1+0x2f0], R24 ;  /* 0x0002f01801007387 */ /* 0x0001e20000100800 */
[----:B------:R-:W-:Y:S02]  /*26090*/  IMAD.MOV.U32 R23, RZ, RZ, R26 ;  /* 0x000000ffff177224 */ /* 0x000fe400078e001a */
[----:B------:R-:W-:Y:S02]  /*260a0*/  IMAD.MOV.U32 R2, RZ, RZ, R27 ;  /* 0x000000ffff027224 */ /* 0x000fe400078e001b */
[----:B------:R-:W-:Y:S01]  /*260b0*/  IMAD.MOV.U32 R22, RZ, RZ, R25 ;  /* 0x000000ffff167224 */ /* 0x000fe200078e0019 */
[----:B------:R-:W2:Y:S04]  /*260c0*/  LDL.LU.64 R26, [R1+0x20c0] ;  /* 0x0020c000011a7983 */ /* 0x000ea80000300a00 */
[----:B0-----:R-:W4:Y:S01]  /*260d0*/  LDL.LU.64 R24, [R1+0x20b8] ;  /* 0x0020b80001187983 */ /* 0x001f220000300a00 */
[----:B------:R-:W-:Y:S02]  /*260e0*/  STL [R1+0x1ec8], R2 ;  /* 0x001ec80201007387 */ /* 0x000fe40000100800 */
[----:B------:R-:W-:Y:S02]  /*260f0*/  STL [R1+0x1ec4], R23 ;  /* 0x001ec41701007387 */ /* 0x000fe40000100800 */
[----:B------:R-:W-:Y:S01]  /*26100*/  STL [R1+0x1ec0], R22 ;  /* 0x001ec01601007387 */ /* 0x000fe20000100800 */
[----:B----4-:R-:W-:Y:S01]  /*26110*/  HMMA.16816.F32 R16, R16, R24, R12 ;  /* 0x000000181010723c */ /* 0x010fe2000000180c */
[----:B------:R-:W3:Y:S01]  /*26120*/  LDL.LU.64 R14, [R1+0x20b0] ;  /* 0x0020b000010e7983 */ /* 0x000ee20000300a00 */
[----:B------:R-:W3:Y:S11]  /*26130*/  LDL.LU.64 R12, [R1+0x20a8] ;  /* 0x0020a800010c7983 */ /* 0x000ef60000300a00 */
[----:B------:R-:W-:Y:S10]  /*26140*/  @!UPT UIADD3 URZ, URZ, URZ, URZ ;  /* 0x0000003f3f3ff290 */ /* 0x000ff4000fffe03f */
[----:B------:R-:W-:Y:S01]  /*26150*/  STL.64 [R1+0x370], R16 ;  /* 0x0003701001007387 */ /* 0x000fe20000100a00 */
[----:B------:R-:W-:Y:S02]  /*26160*/  STL.64 [R1+0x378], R18 ;  /* 0x0003781201007387 */ /* 0x000fe40000100a00 */
[----:B------:R-:W0:Y:S01]  /*26170*/  LDSM.16.MT88.4 R16, [R28+0x8280] ;  /* 0x008280001c10783b */ /* 0x000e220000004200 */
[C---:B---3--:R-:W-:Y:S11]  /*26180*/  HMMA.16816.F32 R8, R12.reuse, R20, R8 ;  /* 0x000000140c08723c */ /* 0x048ff60000001808 */
[----:B------:R-:W-:Y:S11]  /*26190*/  @!UPT UIADD3 URZ, URZ, URZ, URZ ;  /* 0x0000003f3f3ff290 */ /* 0x000ff6000fffe03f */
[----:B------:R-:W-:Y:S01]  /*261a0*/  @!UPT UIADD3 URZ, URZ, URZ, URZ ;  /* 0x0000003f3f3ff290 */ /* 0x000fe2000fffe03f */
[----:B------:R0:W-:Y:S01]  /*261b0*/  STL.64 [R1+0x360], R8 ;  /* 0x0003600801007387 */ /* 0x0001e20000100a00 */
[----:B------:R1:W-:Y:S02]  /*261c0*/  STL.64 [R1+0x368], R10 ;  /* 0x0003680a01007387 */ /* 0x0003e40000100a00 */
[----:B0-----:R-:W-:Y:S02]  /*261d0*/  IMAD.MOV.U32 R9, RZ, RZ, R18 ;  /* 0x000000ffff097224 */ /* 0x001fe400078e0012 */
[----:B------:R-:W-:Y:S02]  /*261e0*/  IMAD.MOV.U32 R8, RZ, RZ, R19 ;  /* 0x000000ffff087224 */ /* 0x000fe400078e0013 */
[----:B-1----:R-:W-:Y:S02]  /*261f0*/  IMAD.MOV.U32 R11, RZ, RZ, R16 ;  /* 0x000000ffff0b7224 */ /* 0x002fe400078e0010 */
[----:B------:R-:W-:Y:S01]  /*26200*/  IMAD.MOV.U32 R10, RZ, RZ, R17 ;  /* 0x000000ffff0a7224 */ /* 0x000fe200078e0011 */
[----:B------:R-:W3:Y:S01]  /*26210*/  LDL.LU.64 R18, [R1+0x20a0] ;  /* 0x0020a00001127983 */ /* 0x000ee20000300a00 */
[----:B------:R-:W3:Y:S03]  /*26220*/  LDL.LU.64 R16, [R1+0x2098] ;  /* 0x0020980001107983 */ /* 0x000ee60000300a00 */
[----:B------:R-:W-:Y:S01]  /*26230*/  STL.64 [R1+0x2068], R10 ;  /* 0x0020680a01007387 */ /* 0x000fe20000100a00 */
[----:B------:R0:W-:Y:S03]  /*26240*/  STL.64 [R1+0x2060], R8 ;  /* 0x0020600801007387 */ /* 0x0001e60000100a00 */
[----:B0-----:R-:W4:Y:S01]  /*26250*/  LDL.LU R8, [R1+0x1a0] ;  /* 0x0001a00001087983 */ /* 0x001f220000300800 */
[----:B------:R-:W4:Y:S02]  /*26260*/  LDL.LU R9, [R1+0x1a4] ;  /* 0x0001a40001097983 */ /* 0x000f240000300800 */
[----:B------:R-:W4:Y:S02]  /*26270*/  LDL.LU R10, [R1+0x1a8] ;  /* 0x0001a800010a7983 */ /* 0x000f240000300800 */
[----:B------:R-:W4:Y:S01]  /*26280*/  LDL.LU R11, [R1+0x1ac] ;  /* 0x0001ac00010b7983 */ /* 0x000f220000300800 */
[----:B---3--:R-:W-:Y:S01]  /*26290*/  HMMA.16816.F32 R12, R12, R24, R16 ;  /* 0x000000180c0c723c */ /* 0x008fe20000001810 */
[----:B------:R-:W3:Y:S01]  /*262a0*/  LDL.LU.64 R18, [R1+0x2090] ;  /* 0x0020900001127983 */ /* 0x000ee20000300a00 */
[----:B------:R-:W3:Y:S11]  /*262b0*/  LDL.LU.64 R16, [R1+0x2088] ;  /* 0x0020880001107983 */ /* 0x000ef60000300a00 */
[----:B------:R-:W-:Y:S10]  /*262c0*/  @!UPT UIADD3 URZ, URZ, URZ, URZ ;  /* 0x0000003f3f3ff290 */ /* 0x000ff4000fffe03f */
[----:B------:R-:W-:Y:S01]  /*262d0*/  STL.64 [R1+0x2e0], R12 ;  /* 0x0002e00c01007387 */ /* 0x000fe20000100a00 */
[----:B------:R-:W-:Y:S02]  /*262e0*/  STL.64 [R1+0x2e8], R14 ;  /* 0x0002e80e01007387 */ /* 0x000fe40000100a00 */
[----:B------:R-:W0:Y:S02]  /*262f0*/  LDSM.16.MT88.4 R12, [R28+0x8300] ;  /* 0x008300001c0c783b */ /* 0x000e240000004200 */
[----:B0-----:R0:W-:Y:S02]  /*26300*/  STL [R1+0x2024], R12 ;  /* 0x0020240c01007387 */ /* 0x0011e40000100800 */
[----:B------:R1:W-:Y:S02]  /*26310*/  STL [R1+0x2020], R13 ;  /* 0x0020200d01007387 */ /* 0x0003e40000100800 */
[----:B------:R2:W-:Y:S02]  /*26320*/  STL [R1+0x201c], R14 ;  /* 0x00201c0e01007387 */ /* 0x0005e40000100800 */
[----:B------:R4:W-:Y:S01]  /*26330*/  STL [R1+0x2018], R15 ;  /* 0x0020180f01007387 */ /* 0x0009e20000100800 */
[----:B0-----:R-:W3:Y:S01]  /*26340*/  LDL.LU R12, [R1+0x150] ;  /* 0x00015000010c7983 */ /* 0x001ee20000300800 */
[----:B-1----:R-:W3:Y:S02]  /*26350*/  LDL.LU R13, [R1+0x154] ;  /* 0x00015400010d7983 */ /* 0x002ee40000300800 */
[----:B--2---:R-:W2:Y:S02]  /*26360*/  LDL.LU R14, [R1+0x158] ;  /* 0x00015800010e7983 */ /* 0x004ea40000300800 */
[----:B----4-:R-:W2:Y:S01]  /*26370*/  LDL.LU R15, [R1+0x15c] ;  /* 0x00015c00010f7983 */ /* 0x010ea20000300800 */
[C---:B---3--:R-:W-:Y:S08]  /*26380*/  HMMA.16816.F32 R4, R16.reuse, R20, R4 ;  /* 0x000000141004723c */ /* 0x048ff00000001804 */
[----:B------:R-:W-:Y:S11]  /*26390*/  HMMA.16816.F32 R16, R16, R24, R8 ;  /* 0x000000181010723c */ /* 0x000ff60000001808 */
[----:B------:R-:W-:Y:S04]  /*263a0*/  @!UPT UIADD3 URZ, URZ, URZ, URZ ;  /* 0x0000003f3f3ff290 */ /* 0x000fe8000fffe03f */
[----:B------:R0:W-:Y:S01]  /*263b0*/  STL.64 [R1+0x2d0], R4 ;  /* 0x0002d00401007387 */ /* 0x0001e20000100a00 */
[----:B------:R-:W-:Y:S03]  /*263c0*/  STL.64 [R1+0x2d8], R6 ;  /* 0x0002d80601007387 */ /* 0x000fe60000100a00 */
[----:B0-----:R-:W3:Y:S01]  /*263d0*/  LDL.LU.64 R4, [R1+0x2080] ;  /* 0x0020800001047983 */ /* 0x001ee20000300a00 */
[----:B------:R-:W4:Y:S03]  /*263e0*/  LDL.LU R8, [R1+0x140] ;  /* 0x0001400001087983 */ /* 0x000f260000300800 */
[----:B------:R-:W-:Y:S02]  /*263f0*/  STL.64 [R1+0x2c0], R16 ;  /* 0x0002c01001007387 */ /* 0x000fe40000100a00 */
[----:B------:R-:W-:Y:S01]  /*26400*/  STL.64 [R1+0x2c8], R18 ;  /* 0x0002c81201007387 */ /* 0x000fe20000100a00 */
[----:B------:R-:W4:Y:S01]  /*26410*/  LDL.LU R9, [R1+0x144] ;  /* 0x0001440001097983 */ /* 0x000f220000300800 */
[----:B------:R-:W2:Y:S02]  /*26420*/  LDL.LU R10, [R1+0x148] ;  /* 0x00014800010a7983 */ /* 0x000ea40000300800 */
[----:B------:R-:W2:Y:S02]  /*26430*/  LDL.LU R11, [R1+0x14c] ;  /* 0x00014c00010b7983 */ /* 0x000ea40000300800 */
[----:B--2---:R-:W-:Y:S01]  /*26440*/  STL.64 [R1+0x2078], R10 ;  /* 0x0020780a01007387 */ /* 0x004fe20000100a00 */
[----:B----4-:R0:W-:Y:S03]  /*26450*/  STL.64 [R1+0x2070], R8 ;  /* 0x0020700801007387 */ /* 0x0101e60000100a00 */
[----:B0-----:R-:W2:Y:S01]  /*26460*/  LDL.LU.64 R8, [R1+0x70] ;  /* 0x0000700001087983 */ /* 0x001ea20000300a00 */
[----:B------:R-:W2:Y:S02]  /*26470*/  LDL.LU.64 R10, [R1+0x78] ;  /* 0x00007800010a7983 */ /* 0x000ea40000300a00 */
[----:B------:R-:W3:Y:S02]  /*26480*/  LDL.LU R16, [R1+0x130] ;  /* 0x0001300001107983 */ /* 0x000ee40000300800 */
[----:B------:R-:W3:Y:S01]  /*26490*/  LDL.LU R17, [R1+0x134] ;  /* 0x0001340001117983 */ /* 0x000ee20000300800 */
[----:B------:R-:W3:Y:S01]  /*264a0*/  LDL.LU R18, [R1+0x138] ;  /* 0x0001380001127983 */ /* 0x000ee20000300800 */
[----:B------:R-:W3:Y:S02]  /*264b0*/  LDL.LU R19, [R1+0x13c] ;  /* 0x00013c0001137983 */ /* 0x000ee40000300800 */
[----:B------:R-:W-:-:S02]  /*264c0*/  IMAD.MOV.U32 R6, RZ, RZ, R27 ;  /* 0x000000ffff067224 */ /* 0x000fc400078e001b */
[----:B------:R-:W-:Y:S01]  /*264d0*/  IMAD.MOV.U32 R7, RZ, RZ, R26 ;  /* 0x000000ffff077224 */ /* 0x000fe200078e001a */
[----:B--2---:R-:W-:Y:S01]  /*264e0*/  HMMA.16816.F32 R12, R8, R20, R12 ;  /* 0x00000014080c723c */ /* 0x004fe2000000180c */
[----:B------:R-:W-:Y:S02]  /*264f0*/  IMAD.MOV.U32 R0, RZ, RZ, R9 ;  /* 0x000000ffff007224 */ /* 0x000fe400078e0009 */
[----:B------:R-:W-:Y:S02]  /*26500*/  IMAD.MOV.U32 R27, RZ, RZ, R10 ;  /* 0x000000ffff1b7224 */ /* 0x000fe400078e000a */
[----:B------:R-:W-:Y:S11]  /*26510*/  IMAD.MOV.U32 R26, RZ, RZ, R11 ;  /* 0x000000ffff1a7224 */ /* 0x000ff600078e000b */
[----:B------:R-:W-:Y:S07]  /*26520*/  @!UPT UIADD3 URZ, URZ, URZ, URZ ;  /* 0x0000003f3f3ff290 */ /* 0x000fee000fffe03f */
[----:B------:R0:W-:Y:S02]  /*26530*/  STL.64 [R1+0x2b0], R12 ;  /* 0x0002b00c01007387 */ /* 0x0001e40000100a00 */
[----:B0-----:R-:W-:Y:S02]  /*26540*/  IMAD.MOV.U32 R12, RZ, RZ, R8 ;  /* 0x000000ffff0c7224 */ /* 0x001fe400078e0008 */
[----:B------:R-:W0:Y:S04]  /*26550*/  LDSM.16.MT88.4 R8, [R28+0x8380] ;  /* 0x008380001c08783b */ /* 0x000e280000004200 */
[----:B------:R-:W-:Y:S01]  /*26560*/  STL.64 [R1+0x2b8], R14 ;  /* 0x0002b80e01007387 */ /* 0x000fe20000100a00 */
[----:B0-----:R-:W-:Y:S02]  /*26570*/  IMAD.MOV.U32 R3, RZ, RZ, R8 ;  /* 0x000000ffff037224 */ /* 0x001fe400078e0008 */
[----:B------:R-:W-:-:S02]  /*26580*/  IMAD.MOV.U32 R23, RZ, RZ, R9 ;  /* 0x000000ffff177224 */ /* 0x000fc400078e0009 */
[----:B------:R-:W-:Y:S02]  /*26590*/  IMAD.MOV.U32 R22, RZ, RZ, R10 ;  /* 0x000000ffff167224 */ /* 0x000fe400078e000a */
[----:B------:R-:W-:Y:S02]  /*265a0*/  IMAD.MOV.U32 R2, RZ, RZ, R11 ;  /* 0x000000ffff027224 */ /* 0x000fe400078e000b */
[----:B------:R-:W0:Y:S04]  /*265b0*/  LDSM.16.MT88.4 R8, [R29+0x8000] ;  /* 0x008000001d08783b */ /* 0x000e280000004200 */
[----:B------:R1:W-:Y:S01]  /*265c0*/  STL [R1+0x2038], R2 ;  /* 0x0020380201007387 */ /* 0x0003e20000100800 */
[----:B------:R-:W-:Y:S02]  /*265d0*/  STL [R1+0x2034], R22 ;  /* 0x0020341601007387 */ /* 0x000fe40000100800 */
[----:B------:R-:W-:Y:S02]  /*265e0*/  STL [R1+0x2030], R23 ;  /* 0x0020301701007387 */ /* 0x000fe40000100800 */
[----:B------:R-:W-:Y:S01]  /*265f0*/  STL [R1+0x202c], R3 ;  /* 0x00202c0301007387 */ /* 0x000fe20000100800 */
[----:B------:R-:W-:Y:S01]  /*26600*/  STL [R1+0x2028], R28 ;  /* 0x0020281c01007387 */ /* 0x000fe20000100800 */
[----:B-1----:R-:W-:-:S02]  /*26610*/  IMAD.MOV.U32 R2, RZ, RZ, R0 ;  /* 0x000000ffff027224 */ /* 0x002fc400078e0000 */
[----:B0-----:R-:W-:Y:S02]  /*26620*/  IMAD.MOV.U32 R15, RZ, RZ, R10 ;  /* 0x000000ffff0f7224 */ /* 0x001fe400078e000a */
[----:B------:R-:W-:Y:S02]  /*26630*/  IMAD.MOV.U32 R0, RZ, RZ, R11 ;  /* 0x000000ffff007224 */ /* 0x000fe400078e000b */
[----:B------:R-:W-:Y:S02]  /*26640*/  IMAD.MOV.U32 R13, RZ, RZ, R8 ;  /* 0x000000ffff0d7224 */ /* 0x000fe400078e0008 */
[----:B------:R-:W-:Y:S01]  /*26650*/  IMAD.MOV.U32 R14, RZ, RZ, R9 ;  /* 0x000000ffff0e7224 */ /* 0x000fe200078e0009 */
[----:B------:R-:W2:Y:S01]  /*26660*/  LDL.LU.64 R10, [R1+0x2078] ;  /* 0x00207800010a7983 */ /* 0x000ea20000300a00 */
[----:B------:R-:W2:Y:S02]  /*26670*/  LDL.LU.64 R8, [R1+0x2070] ;  /* 0x0020700001087983 */ /* 0x000ea40000300a00 */
[----:B------:R-:W-:Y:S02]  /*26680*/  STL [R1+0x2048], R0 ;  /* 0x0020480001007387 */ /* 0x000fe40000100800 */
[----:B------:R0:W-:Y:S01]  /*26690*/  STL [R1+0x2044], R15 ;  /* 0x0020440f01007387 */ /* 0x0001e20000100800 */
[----:B------:R1:W-:Y:S01]  /*266a0*/  STL [R1+0x2040], R14 ;  /* 0x0020400e01007387 */ /* 0x0003e20000100800 */
[----:B------:R4:W-:Y:S02]  /*266b0*/  STL [R1+0x203c], R13 ;  /* 0x00203c0d01007387 */ /* 0x0009e40000100800 */
[----:B0-----:R-:W-:-:S02]  /*266c0*/  IMAD.MOV.U32 R15, RZ, RZ, R26 ;  /* 0x000000ffff0f7224 */ /* 0x001fc400078e001a */
[----:B-1----:R-:W-:Y:S02]  /*266d0*/  IMAD.MOV.U32 R14, RZ, RZ, R27 ;  /* 0x000000ffff0e7224 */ /* 0x002fe400078e001b */
[----:B----4-:R-:W-:Y:S01]  /*266e0*/  IMAD.MOV.U32 R13, RZ, RZ, R2 ;  /* 0x000000ffff0d7224 */ /* 0x010fe200078e0002 */
[----:B---3--:R-:W-:Y:S08]  /*266f0*/  HMMA.16816.F32 R16, R4, R20, R16 ;  /* 0x000000140410723c */ /* 0x008ff00000001810 */
[----:B--2---:R-:W-:Y:S01]  /*26700*/  HMMA.16816.F32 R12, R12, R24, R8 ;  /* 0x000000180c0c723c */ /* 0x004fe20000001808 */
[----:B------:R-:W2:Y:S01]  /*26710*/  LDL.LU.64 R10, [R1+0x2068] ;  /* 0x00206800010a7983 */ /* 0x000ea20000300a00 */
[----:B------:R-:W3:Y:S11]  /*26720*/  LDL.LU.64 R8, [R1+0x2060] ;  /* 0x0020600001087983 */ /* 0x000ef60000300a00 */
[----:B------:R-:W-:Y:S11]  /*26730*/  @!UPT UIADD3 URZ, URZ, URZ, URZ ;  /* 0x0000003f3f3ff290 */ /* 0x000ff6000fffe03f */
[----:B------:R-:W-:Y:S02]  /*26740*/  IMAD.MOV.U32 R26, RZ, RZ, R14 ;  /* 0x000000ffff1a7224 */ /* 0x000fe400078e000e */
[----:B------:R-:W-:Y:S01]  /*26750*/  IMAD.MOV.U32 R27, RZ, RZ, R15 ;  /* 0x000000ffff1b7224 */ /* 0x000fe200078e000f */
[----:B------:R-:W-:Y:S02]  /*26760*/  STL.64 [R1+0x2a0], R12 ;  /* 0x0002a00c01007387 */ /* 0x000fe40000100a00 */
[----:B------:R0:W-:Y:S02]  /*26770*/  STL [R1+0x1e7c], R26 ;  /* 0x001e7c1a01007387 */ /* 0x0001e40000100800 */
[----:B------:R-:W1:Y:S01]  /*26780*/  LDSM.16.MT88.4 R12, [R29+0x8080] ;  /* 0x008080001d0c783b */ /* 0x000e620000004200 */
[----:B------:R4:W-:Y:S03]  /*26790*/  STL [R1+0x1e78], R27 ;  /* 0x001e781b01007387 */ /* 0x0009e60000100800 */
[----:B------:R-:W-:Y:S02]  /*267a0*/  STL [R1+0x290], R16 ;  /* 0x0002901001007387 */ /* 0x000fe40000100800 */
[----:B------:R-:W-:Y:S02]  /*267b0*/  STL [R1+0x29c], R19 ;  /* 0x00029c1301007387 */ /* 0x000fe40000100800 */
[----:B0-----:R-:W-:-:S02]  /*267c0*/  IMAD.MOV.U32 R26, RZ, RZ, R17 ;  /* 0x000000ffff1a7224 */ /* 0x001fc400078e0011 */
[----:B----4-:R-:W-:Y:S02]  /*267d0*/  IMAD.MOV.U32 R27, RZ, RZ, R18 ;  /* 0x000000ffff1b7224 */ /* 0x010fe400078e0012 */
[----:B------:R-:W0:Y:S04]  /*267e0*/  LDSM.16.MT88.4 R16, [R29+0x8100] ;  /* 0x008100001d10783b */ /* 0x000e280000004200 */
[----:B------:R-:W-:Y:S01]  /*267f0*/  STL [R1+0x1e84], R27 ;  /* 0x001e841b01007387 */ /* 0x000fe20000100800 */
[----:B------:R-:W-:Y:S02]  /*26800*/  STL [R1+0x1e80], R26 ;  /* 0x001e801a01007387 */ /* 0x000fe40000100800 */
[----:B-1----:R-:W-:Y:S02]  /*26810*/  IMAD.MOV.U32 R23, RZ, RZ, R12 ;  /* 0x000000ffff177224 */ /* 0x002fe400078e000c */
[----:B0-----:R-:W-:-:S05]  /*26820*/  IMAD.MOV.U32 R22, RZ, RZ, R17 ;  /* 0x000000ffff167224 */ /* 0x001fca00078e0011 */
[----:B------:R-:W-:Y:S01]  /*26830*/  STL.64 [R1+0x2058], R22 ;  /* 0x0020581601007387 */ /* 0x000fe20000100a00 */
[----:B------:R0:W-:Y:S03]  /*26840*/  STL.64 [R1+0x2050], R20 ;  /* 0x0020501401007387 */ /* 0x0001e60000100a00 */
[----:B0-----:R-:W4:Y:S01]  /*26850*/  LDL.LU R20, [R1+0x350] ;  /* 0x0003500001147983 */ /* 0x001f220000300800 */
[----:B------:R-:W4:Y:S02]  /*26860*/  LDL.LU R21, [R1+0x354] ;  /* 0x0003540001157983 */ /* 0x000f240000300800 */
[----:B------:R-:W4:Y:S02]  /*26870*/  LDL.LU R22, [R1+0x358] ;  /* 0x0003580001167983 */ /* 0x000f240000300800 */
[----:B------:R-:W4:Y:S02]  /*26880*/  LDL.LU R23, [R1+0x35c] ;  /* 0x00035c0001177983 */ /* 0x000f240000300800 */
[----:B------:R-:W-:-:S02]  /*26890*/  IMAD.MOV.U32 R2, RZ, RZ, R16 ;  /* 0x000000ffff027224 */ /* 0x000fc400078e0010 */
[----:B------:R-:W-:Y:S02]  /*268a0*/  IMAD.MOV.U32 R27, RZ, RZ, R18 ;  /* 0x000000ffff1b7224 */ /* 0x000fe400078e0012 */
[----:B------:R-:W-:Y:S02]  /*268b0*/  IMAD.MOV.U32 R26, RZ, RZ, R19 ;  /* 0x000000ffff1a7224 */ /* 0x000fe400078e0013 */
[----:B------:R-:W0:Y:S01]  /*268c0*/  LDSM.16.MT88.4 R16, [R29+0x8180] ;  /* 0x008180001d10783b */ /* 0x000e220000004200 */
[----:B------:R-:W-:Y:S02]  /*268d0*/  IMAD.MOV.U32 R3, RZ, RZ, R13 ;  /* 0x000000ffff037224 */ /* 0x000fe400078e000d */
[----:B------:R-:W-:Y:S02]  /*268e0*/  IMAD.MOV.U32 R28, RZ, RZ, R14 ;  /* 0x000000ffff1c7224 */ /* 0x000fe400078e000e */
[----:B------:R-:W-:Y:S02]  /*268f0*/  IMAD.MOV.U32 R12, RZ, RZ, R15 ;  /* 0x000000ffff0c7224 */ /* 0x000fe400078e000f */
[----:B0-----:R-:W-:-:S02]  /*26900*/  IMAD.MOV.U32 R0, RZ, RZ, R16 ;  /* 0x000000ffff007224 */ /* 0x001fc400078e0010 */
[----:B------:R-:W-:Y:S02]  /*26910*/  IMAD.MOV.U32 R15, RZ, RZ, R17 ;  /* 0x000000ffff0f7224 */ /* 0x000fe400078e0011 */
[----:B------:R-:W-:Y:S02]  /*26920*/  IMAD.MOV.U32 R14, RZ, RZ, R18 ;  /* 0x000000ffff0e7224 */ /* 0x000fe400078e0012 */
[----:B------:R-:W-:Y:S02]  /*26930*/  IMAD.MOV.U32 R13, RZ, RZ, R19 ;  /* 0x000000ffff0d7224 */ /* 0x000fe400078e0013 */
[----:B------:R-:W0:Y:S04]  /*26940*/  LDSM.16.MT88.4 R16, [R29+0x8200] ;  /* 0x008200001d10783b */ /* 0x000e280000004200 */
[----:B0-----:R-:W-:Y:S01]  /*26950*/  STL.64 [R1+0x1f18], R18 ;  /* 0x001f181201007387 */ /* 0x001fe20000100a00 */
[----:B------:R2:W-:Y:S02]  /*26960*/  STL.64 [R1+0x1f10], R16 ;  /* 0x001f101001007387 */ /* 0x0005e40000100a00 */
[----:B--2---:R-:W-:-:S02]  /*26970*/  IMAD.MOV.U32 R16, RZ, RZ, R11 ;  /* 0x000000ffff107224 */ /* 0x004fc400078e000b */
[----:B------:R-:W-:Y:S02]  /*26980*/  IMAD.MOV.U32 R17, RZ, RZ, R10 ;  /* 0x000000ffff117224 */ /* 0x000fe400078e000a */
[----:B---3--:R-:W-:Y:S02]  /*26990*/  IMAD.MOV.U32 R18, RZ, RZ, R9 ;  /* 0x000000ffff127224 */ /* 0x008fe400078e0009 */
[----:B------:R-:W-:Y:S02]  /*269a0*/  IMAD.MOV.U32 R19, RZ, RZ, R8 ;  /* 0x000000ffff137224 */ /* 0x000fe400078e0008 */
[----:B------:R-:W0:Y:S04]  /*269b0*/  LDSM.16.MT88.4 R8, [R29+0x8280] ;  /* 0x008280001d08783b */ /* 0x000e280000004200 */
[----:B0-----:R-:W-:Y:S01]  /*269c0*/  STL.64 [R1+0x1ef8], R10 ;  /* 0x001ef80a01007387 */ /* 0x001fe20000100a00 */
[----:B------:R0:W-:Y:S03]  /*269d0*/  STL.64 [R1+0x1ef0], R8 ;  /* 0x001ef00801007387 */ /* 0x0001e60000100a00 */
[----:B0-----:R-:W2:Y:S01]  /*269e0*/  LDL.LU R8, [R1+0x340] ;  /* 0x0003400001087983 */ /* 0x001ea20000300800 */
[----:B------:R-:W2:Y:S02]  /*269f0*/  LDL.LU R9, [R1+0x344] ;  /* 0x0003440001097983 */ /* 0x000ea40000300800 */
[----:B------:R-:W2:Y:S02]  /*26a00*/  LDL.LU R10, [R1+0x348] ;  /* 0x00034800010a7983 */ /* 0x000ea40000300800 */
[----:B------:R-:W2:Y:S01]  /*26a10*/  LDL.LU R11, [R1+0x34c] ;  /* 0x00034c00010b7983 */ /* 0x000ea20000300800 */
[----:B----4-:R-:W-:Y:S01]  /*26a20*/  HMMA.16816.F32 R4, R4, R24, R20 ;  /* 0x000000180404723c */ /* 0x010fe20000001814 */
[----:B------:R-:W3:Y:S01]  /*26a30*/  LDL.LU.64 R22, [R1+0x2058] ;  /* 0x0020580001167983 */ /* 0x000ee20000300a00 */
[----:B------:R-:W4:Y:S11]  /*26a40*/  LDL.LU.64 R20, [R1+0x2050] ;  /* 0x0020500001147983 */ /* 0x000f360000300a00 */
[----:B------:R-:W-:Y:S10]  /*26a50*/  @!UPT UIADD3 URZ, URZ, URZ, URZ ;  /* 0x0000003f3f3ff290 */ /* 0x000ff4000fffe03f */
[----:B------:R-:W-:Y:S01]  /*26a60*/  STL.64 [R1+0x270], R4 ;  /* 0x0002700401007387 */ /* 0x000fe20000100a00 */
[----:B------:R-:W-:Y:S02]  /*26a70*/  STL.64 [R1+0x278], R6 ;  /* 0x0002780601007387 */ /* 0x000fe40000100a00 */
[----:B------:R-:W0:Y:S02]  /*26a80*/  LDSM.16.MT88.4 R4, [R29+0x8300] ;  /* 0x008300001d04783b */ /* 0x000e240000004200 */
[----:B0-----:R-:W-:Y:S02]  /*26a90*/  STL.64 [R1+0x1ee8], R6 ;  /* 0x001ee80601007387 */ /* 0x001fe40000100a00 */
[----:B------:R0:W-:Y:S02]  /*26aa0*/  STL.64 [R1+0x1ee0], R4 ;  /* 0x001ee00401007387 */ /* 0x0001e40000100a00 */
[----:B0-----:R-:W4:Y:S01]  /*26ab0*/  LDL.LU R4, [R1+0x380] ;  /* 0x0003800001047983 */ /* 0x001f220000300800 */
[----:B------:R-:W4:Y:S02]  /*26ac0*/  LDL.LU R5, [R1+0x384] ;  /* 0x0003840001057983 */ /* 0x000f240000300800 */
[----:B------:R-:W4:Y:S02]  /*26ad0*/  LDL.LU R6, [R1+0x388] ;  /* 0x0003880001067983 */ /* 0x000f240000300800 */
[----:B------:R-:W4:Y:S02]  /*26ae0*/  LDL.LU R7, [R1+0x38c] ;  /* 0x00038c0001077983 */ /* 0x000f240000300800 */
[C---:B----4-:R-:W-:Y:S11]  /*26af0*/  HMMA.16816.F32 R4, R16.reuse, R20, R4 ;  /* 0x000000141004723c */ /* 0x050ff60000001804 */
[----:B------:R-:W-:Y:S11]  /*26b00*/  @!UPT UIADD3 URZ, URZ, URZ, URZ ;  /* 0x0000003f3f3ff290 */ /* 0x000ff6000fffe03f */
[----:B------:R-:W-:Y:S01]  /*26b10*/  @!UPT UIADD3 URZ, URZ, URZ, URZ ;  /* 0x0000003f3f3ff290 */ /* 0x000fe2000fffe03f */
[----:B------:R-:W-:Y:S01]  /*26b20*/  STL.64 [R1+0x260], R4 ;  /* 0x0002600401007387 */ /* 0x000fe20000100a00 */
[----:B------:R2:W-:Y:S02]  /*26b30*/  STL.64 [R1+0x268], R6 ;  /* 0x0002680601007387 */ /* 0x0005e40000100a00 */
[----:B--2---:R-:W-:Y:S01]  /*26b40*/  HMMA.16816.F32 R4, R16, R24, R8 ;  /* 0x000000181004723c */ /* 0x004fe20000001808 */
[----:B------:R-:W2:Y:S11]  /*26b50*/  LDL.LU R8, [R1+0x90] ;  /* 0x0000900001087983 */ /* 0x000eb60000300800 */
[----:B------:R-:W-:Y:S11]  /*26b60*/  @!UPT UIADD3 URZ, URZ, URZ, URZ ;  /* 0x0000003f3f3ff290 */ /* 0x000ff6000fffe03f */
[----:B------:R-:W-:Y:S01]  /*26b70*/  STL.64 [R1+0x250], R4 ;  /* 0x0002500401007387 */ /* 0x000fe20000100a00 */
[----:B------:R-:W-:Y:S02]  /*26b80*/  STL.64 [R1+0x258], R6 ;  /* 0x0002580601007387 */ /* 0x000fe40000100a00 */
[----:B------:R-:W2:Y:S02]  /*26b90*/  LDL.LU R9, [R1+0x94] ;  /* 0x0000940001097983 */ /* 0x000ea40000300800 */
[----:B------:R-:W4:Y:S01]  /*26ba0*/  LDL.LU R10, [R1+0x98] ;  /* 0x00009800010a7983 */ /* 0x000f220000300800 */
[----:B------:R-:W4:Y:S01]  /*26bb0*/  LDL.LU R11, [R1+0x9c] ;  /* 0x00009c00010b7983 */ /* 0x000f220000300800 */
[----:B------:R-:W-:Y:S02]  /*26bc0*/  IMAD.MOV.U32 R16, RZ, RZ, R0 ;  /* 0x000000ffff107224 */ /* 0x000fe400078e0000 */
[----:B------:R-:W-:Y:S02]  /*26bd0*/  IMAD.MOV.U32 R18, RZ, RZ, R14 ;  /* 0x000000ffff127224 */ /* 0x000fe400078e000e */
[----:B------:R-:W-:Y:S01]  /*26be0*/  IMAD.MOV.U32 R19, RZ, RZ, R13 ;  /* 0x000000ffff137224 */ /* 0x000fe200078e000d */
[----:B------:R-:W3:Y:S01]  /*26bf0*/  LDL.LU R0, [R1+0x2048] ;  /* 0x0020480001007983 */ /* 0x000ee20000300800 */
[----:B------:R-:W-:-:S02]  /*26c00*/  IMAD.MOV.U32 R17, RZ, RZ, R15 ;  /* 0x000000ffff117224 */ /* 0x000fc400078e000f */
[----:B------:R-:W3:Y:S02]  /*26c10*/  LDL.LU R15, [R1+0x2044] ;  /* 0x00204400010f7983 */ /* 0x000ee40000300800 */
[----:B------:R-:W3:Y:S01]  /*26c20*/  LDL.LU R14, [R1+0x2040] ;  /* 0x00204000010e7983 */ /* 0x000ee20000300800 */
[----:B------:R-:W3:Y:S01]  /*26c30*/  LDL.LU R13, [R1+0x203c] ;  /* 0x00203c00010d7983 */ /* 0x000ee20000300800 */
[----:B------:R-:W-:Y:S02]  /*26c40*/  STL.64 [R1+0x1f48], R18 ;  /* 0x001f481201007387 */ /* 0x000fe40000100a00 */
[----:B------:R-:W-:Y:S01]  /*26c50*/  STL.64 [R1+0x1f40], R16 ;  /* 0x001f401001007387 */ /* 0x000fe20000100a00 */
[----:B----4-:R-:W-:Y:S01]  /*26c60*/  STL.64 [R1+0x1f08], R10 ;  /* 0x001f080a01007387 */ /* 0x010fe20000100a00 */
[----:B--2---:R0:W-:Y:S03]  /*26c70*/  STL.64 [R1+0x1f00], R8 ;  /* 0x001f000801007387 */ /* 0x0041e60000100a00 */
[----:B0-----:R-:W2:Y:S01]  /*26c80*/  LDL.LU R8, [R1+0xa0] ;  /* 0x0000a00001087983 */ /* 0x001ea20000300800 */
[----:B------:R-:W2:Y:S02]  /*26c90*/  LDL.LU R9, [R1+0xa4] ;  /* 0x0000a40001097983 */ /* 0x000ea40000300800 */
[----:B------:R-:W4:Y:S02]  /*26ca0*/  LDL.LU R10, [R1+0xa8] ;  /* 0x0000a800010a7983 */ /* 0x000f240000300800 */
[----:B------:R-:W4:Y:S02]  /*26cb0*/  LDL.LU R11, [R1+0xac] ;  /* 0x0000ac00010b7983 */ /* 0x000f240000300800 */
[----:B------:R-:W-:-:S02]  /*26cc0*/  IMAD.MOV.U32 R18, RZ, RZ, R27 ;  /* 0x000000ffff127224 */ /* 0x000fc400078e001b */
[----:B------:R-:W-:Y:S01]  /*26cd0*/  IMAD.MOV.U32 R19, RZ, RZ, R26 ;  /* 0x000000ffff137224 */ /* 0x000fe200078e001a */
[----:B----4-:R-:W-:Y:S01]  /*26ce0*/  STL.64 [R1+0x1f28], R10 ;  /* 0x001f280a01007387 */ /* 0x010fe20000100a00 */
[----:B--2---:R0:W-:Y:S03]  /*26cf0*/  STL.64 [R1+0x1f20], R8 ;  /* 0x001f200801007387 */ /* 0x0041e60000100a00 */
[----:B0-----:R-:W2:Y:S01]  /*26d00*/  LDL.LU R8, [R1+0xc0] ;  /* 0x0000c00001087983 */ /* 0x001ea20000300800 */
[----:B------:R-:W2:Y:S02]  /*26d10*/  LDL.LU R9, [R1+0xc4] ;  /* 0x0000c40001097983 */ /* 0x000ea40000300800 */
[----:B------:R-:W4:Y:S02]  /*26d20*/  LDL.LU R10, [R1+0xc8] ;  /* 0x0000c800010a7983 */ /* 0x000f240000300800 */
[----:B------:R-:W4:Y:S02]  /*26d30*/  LDL.LU R11, [R1+0xcc] ;  /* 0x0000cc00010b7983 */ /* 0x000f240000300800 */
[----:B------:R-:W-:-:S02]  /*26d40*/  IMAD.MOV.U32 R16, RZ, RZ, R2 ;  /* 0x000000ffff107224 */ /* 0x000fc400078e0002 */
[----:B---3--:R-:W-:Y:S01]  /*26d50*/  IMAD.MOV.U32 R17, RZ, RZ, R22 ;  /* 0x000000ffff117224 */ /* 0x008fe200078e0016 */
[----:B------:R-:W3:Y:S01]  /*26d60*/  LDL.LU R2, [R1+0x2038] ;  /* 0x0020380001027983 */ /* 0x000ee20000300800 */
[----:B------:R-:W3:Y:S02]  /*26d70*/  LDL.LU R22, [R1+0x2034] ;  /* 0x0020340001167983 */ /* 0x000ee40000300800 */
[----:B------:R-:W-:Y:S01]  /*26d80*/  STL.64 [R1+0x1f78], R18 ;  /* 0x001f781201007387 */ /* 0x000fe20000100a00 */
[----:B------:R-:W-:Y:S04]  /*26d90*/  STL.64 [R1+0x1f70], R16 ;  /* 0x001f701001007387 */ /* 0x000fe80000100a00 */
[----:B----4-:R-:W-:Y:S01]  /*26da0*/  STL.64 [R1+0x1f38], R10 ;  /* 0x001f380a01007387 */ /* 0x010fe20000100a00 */
[----:B--2---:R0:W-:Y:S03]  /*26db0*/  STL.64 [R1+0x1f30], R8 ;  /* 0x001f300801007387 */ /* 0x0041e60000100a00 */
[----:B0-----:R-:W2:Y:S01]  /*26dc0*/  LDL.LU R8, [R1+0xd0] ;  /* 0x0000d00001087983 */ /* 0x001ea20000300800 */
[----:B------:R-:W2:Y:S02]  /*26dd0*/  LDL.LU R9, [R1+0xd4] ;  /* 0x0000d40001097983 */ /* 0x000ea40000300800 */
[----:B------:R-:W4:Y:S02]  /*26de0*/  LDL.LU R10, [R1+0xd8] ;  /* 0x0000d800010a7983 */ /* 0x000f240000300800 */
[----:B------:R-:W4:Y:S02]  /*26df0*/  LDL.LU R11, [R1+0xdc] ;  /* 0x0000dc00010b7983 */ /* 0x000f240000300800 */
[----:B------:R-:W-:-:S02]  /*26e00*/  IMAD.MOV.U32 R16, RZ, RZ, R23 ;  /* 0x000000ffff107224 */ /* 0x000fc400078e0017 */
[----:B------:R-:W-:Y:S02]  /*26e10*/  IMAD.MOV.U32 R18, RZ, RZ, R28 ;  /* 0x000000ffff127224 */ /* 0x000fe400078e001c */
[----:B------:R-:W-:Y:S01]  /*26e20*/  IMAD.MOV.U32 R19, RZ, RZ, R12 ;  /* 0x000000ffff137224 */ /* 0x000fe200078e000c */
[----:B------:R-:W3:Y:S01]  /*26e30*/  LDL.LU R23, [R1+0x2030] ;  /* 0x0020300001177983 */ /* 0x000ee20000300800 */
[----:B------:R-:W-:Y:S02]  /*26e40*/  IMAD.MOV.U32 R17, RZ, RZ, R3 ;  /* 0x000000ffff117224 */ /* 0x000fe400078e0003 */
        /* <DEDUP_REMOVED lines=27> */
[----:B---3--:R-:W-:-:S02]  /*27000*/  IMAD.MOV.U32 R18, RZ, RZ, R22 ;  /* 0x000000ffff127224 */ /* 0x008fc400078e0016 */
[----:B------:R-:W-:Y:S02]  /*27010*/  IMAD.MOV.U32 R19, RZ, RZ, R2 ;  /* 0x000000ffff137224 */ /* 0x000fe400078e0002 */
[----:B------:R-:W-:Y:S02]  /*27020*/  IMAD.MOV.U32 R16, RZ, RZ, R3 ;  /* 0x000000ffff107224 */ /* 0x000fe400078e0003 */
[----:B------:R-:W-:Y:S01]  /*27030*/  IMAD.MOV.U32 R17, RZ, RZ, R23 ;  /* 0x000000ffff117224 */ /* 0x000fe200078e0017 */
[----:B----4-:R-:W-:Y:S01]  /*27040*/  STL.64 [R1+0x1f88], R10 ;  /* 0x001f880a01007387 */ /* 0x010fe20000100a00 */
[----:B--2---:R0:W-:Y:S03]  /*27050*/  STL.64 [R1+0x1f80], R8 ;  /* 0x001f800801007387 */ /* 0x0041e60000100a00 */
[----:B0-----:R-:W2:Y:S01]  /*27060*/  LDL.LU R8, [R1+0xb0] ;  /* 0x0000b00001087983 */ /* 0x001ea20000300800 */
[----:B------:R-:W2:Y:S02]  /*27070*/  LDL.LU R9, [R1+0xb4] ;  /* 0x0000b40001097983 */ /* 0x000ea40000300800 */
[----:B------:R-:W3:Y:S02]  /*27080*/  LDL.LU R10, [R1+0xb8] ;  /* 0x0000b800010a7983 */ /* 0x000ee40000300800 */
[----:B------:R-:W3:Y:S01]  /*27090*/  LDL.LU R11, [R1+0xbc] ;  /* 0x0000bc00010b7983 */ /* 0x000ee20000300800 */
[----:B------:R-:W4:Y:S01]  /*270a0*/  LDL.LU R3, [R1+0x2010] ;  /* 0x0020100001037983 */ /* 0x000f220000300800 */
[----:B------:R-:W-:Y:S02]  /*270b0*/  STL.64 [R1+0x2008], R18 ;  /* 0x0020081201007387 */ /* 0x000fe40000100a00 */
[----:B------:R0:W-:Y:S02]  /*270c0*/  STL.64 [R1+0x2000], R16 ;  /* 0x0020001001007387 */ /* 0x0001e40000100a00 */
[----:B0-----:R-:W4:Y:S01]  /*270d0*/  LDL.LU R16, [R1+0x300] ;  /* 0x0003000001107983 */ /* 0x001f220000300800 */
[----:B------:R-:W4:Y:S02]  /*270e0*/  LDL.LU R17, [R1+0x304] ;  /* 0x0003040001117983 */ /* 0x000f240000300800 */
[----:B------:R-:W4:Y:S02]  /*270f0*/  LDL.LU R18, [R1+0x308] ;  /* 0x0003080001127983 */ /* 0x000f240000300800 */
[----:B------:R-:W4:Y:S01]  /*27100*/  LDL.LU R19, [R1+0x30c] ;  /* 0x00030c0001137983 */ /* 0x000f220000300800 */
[----:B------:R-:W4:Y:S01]  /*27110*/  LDL.LU R4, [R1+0x330] ;  /* 0x0003300001047983 */ /* 0x000f220000300800 */
[----:B------:R-:W4:Y:S02]  /*27120*/  LDL.LU R5, [R1+0x334] ;  /* 0x0003340001057983 */ /* 0x000f240000300800 */
[----:B------:R-:W4:Y:S02]  /*27130*/  LDL.LU R6, [R1+0x338] ;  /* 0x0003380001067983 */ /* 0x000f240000300800 */
[----:B------:R-:W4:Y:S01]  /*27140*/  LDL.LU R7, [R1+0x33c] ;  /* 0x00033c0001077983 */ /* 0x000f220000300800 */
        /* <DEDUP_REMOVED lines=17> */
[----:B------:R-:W3:Y:S01]  /*27260*/  LDL.LU R11, [R1+0x31c] ;  /* 0x00031c00010b7983 */ /* 0x000ee20000300800 */
[C---:B----4-:R-:W-:Y:S01]  /*27270*/  HMMA.16816.F32 R4, R12.reuse, R20, R4 ;  /* 0x000000140c04723c */ /* 0x050fe20000001804 */
[----:B---3--:R-:W-:Y:S01]  /*27280*/  STL.64 [R1+0x1fe8], R10 ;  /* 0x001fe80a01007387 */ /* 0x008fe20000100a00 */
[----:B--2---:R0:W-:Y:S03]  /*27290*/  STL.64 [R1+0x1fe0], R8 ;  /* 0x001fe00801007387 */ /* 0x0041e60000100a00 */
[----:B0-----:R-:W2:Y:S01]  /*272a0*/  LDL.LU R8, [R1+0x120] ;  /* 0x0001200001087983 */ /* 0x001ea20000300800 */
[----:B------:R-:W2:Y:S02]  /*272b0*/  LDL.LU R9, [R1+0x124] ;  /* 0x0001240001097983 */ /* 0x000ea40000300800 */
[----:B------:R-:W3:Y:S02]  /*272c0*/  LDL.LU R10, [R1+0x128] ;  /* 0x00012800010a7983 */ /* 0x000ee40000300800 */
[----:B------:R-:W3:Y:S01]  /*272d0*/  LDL.LU R11, [R1+0x12c] ;  /* 0x00012c00010b7983 */ /* 0x000ee20000300800 */
[----:B------:R-:W-:Y:S01]  /*272e0*/  HMMA.16816.F32 R12, R12, R24, R16 ;  /* 0x000000180c0c723c */ /* 0x000fe20000001810 */
[----:B---3--:R-:W-:Y:S01]  /*272f0*/  STL.64 [R1+0x1ff8], R10 ;  /* 0x001ff80a01007387 */ /* 0x008fe20000100a00 */
[----:B--2---:R0:W-:Y:S03]  /*27300*/  STL.64 [R1+0x1ff0], R8 ;  /* 0x001ff00801007387 */ /* 0x0041e60000100a00 */
[----:B0-----:R-:W2:Y:S01]  /*27310*/  LDL.LU R8, [R1+0x320] ;  /* 0x0003200001087983 */ /* 0x001ea20000300800 */
[----:B------:R-:W2:Y:S02]  /*27320*/  LDL.LU R9, [R1+0x324] ;  /* 0x0003240001097983 */ /* 0x000ea40000300800 */
[----:B------:R-:W2:Y:S02]  /*27330*/  LDL.LU R10, [R1+0x328] ;  /* 0x00032800010a7983 */ /* 0x000ea40000300800 */
[----:B------:R-:W2:Y:S02]  /*27340*/  LDL.LU R11, [R1+0x32c] ;  /* 0x00032c00010b7983 */ /* 0x000ea40000300800 */
[----:B------:R0:W-:Y:S01]  /*27350*/  STL.64 [R1+0x240], R4 ;  /* 0x0002400401007387 */ /* 0x0001e20000100a00 */
[----:B------:R1:W-:Y:S03]  /*27360*/  STL.64 [R1+0x248], R6 ;  /* 0x0002480601007387 */ /* 0x0003e60000100a00 */
[----:B0-----:R-:W3:Y:S01]  /*27370*/  LDL.LU R4, [R1+0x180] ;  /* 0x0001800001047983 */ /* 0x001ee20000300800 */
[----:B------:R-:W3:Y:S02]  /*27380*/  LDL.LU R5, [R1+0x184] ;  /* 0x0001840001057983 */ /* 0x000ee40000300800 */
[----:B-1----:R-:W3:Y:S02]  /*27390*/  LDL.LU R6, [R1+0x188] ;  /* 0x0001880001067983 */ /* 0x002ee40000300800 */
[----:B------:R-:W3:Y:S01]  /*273a0*/  LDL.LU R7, [R1+0x18c] ;  /* 0x00018c0001077983 */ /* 0x000ee20000300800 */
[----:B------:R-:W2:Y:S01]  /*273b0*/  LDL.LU.64 R18, [R1+0x2008] ;  /* 0x0020080001127983 */ /* 0x000ea20000300a00 */
[----:B------:R-:W2:Y:S02]  /*273c0*/  LDL.LU.64 R16, [R1+0x2000] ;  /* 0x0020000001107983 */ /* 0x000ea40000300a00 */
[----:B------:R-:W-:Y:S02]  /*273d0*/  STL.64 [R1+0x230], R12 ;  /* 0x0002300c01007387 */ /* 0x000fe40000100a00 */
[----:B------:R-:W-:Y:S02]  /*273e0*/  STL.64 [R1+0x238], R14 ;  /* 0x0002380e01007387 */ /* 0x000fe40000100a00 */
[----:B------:R-:W0:Y:S04]  /*273f0*/  LDSM.16.MT88.4 R12, [R29+0x8380] ;  /* 0x008380001d0c783b */ /* 0x000e280000004200 */
[----:B0-----:R-:W-:Y:S01]  /*27400*/  STL.64 [R1+0x1ed8], R14 ;  /* 0x001ed80e01007387 */ /* 0x001fe20000100a00 */
[----:B------:R0:W-:Y:S03]  /*27410*/  STL.64 [R1+0x1ed0], R12 ;  /* 0x001ed00c01007387 */ /* 0x0001e60000100a00 */
[----:B0-----:R-:W4:Y:S01]  /*27420*/  LDL.LU R12, [R1+0x190] ;  /* 0x00019000010c7983 */ /* 0x001f220000300800 */
[----:B------:R-:W4:Y:S02]  /*27430*/  LDL.LU R13, [R1+0x194] ;  /* 0x00019400010d7983 */ /* 0x000f240000300800 */
[----:B------:R-:W4:Y:S02]  /*27440*/  LDL.LU R14, [R1+0x198] ;  /* 0x00019800010e7983 */ /* 0x000f240000300800 */
[----:B------:R-:W4:Y:S01]  /*27450*/  LDL.LU R15, [R1+0x19c] ;  /* 0x00019c00010f7983 */ /* 0x000f220000300800 */
[----:B------:R-:W-:Y:S01]  /*27460*/  STL [R1+0x1ecc], R29 ;  /* 0x001ecc1d01007387 */ /* 0x000fe20000100800 */
        /* <DEDUP_REMOVED lines=88> */
[----:B------:R-:W3:Y:S01]  /*279f0*/  LDL.LU.64 R10, [R1+0x1ef8] ;  /* 0x001ef800010a7983 */ /* 0x000ee20000300a00 */
[----:B------:R-:W3:Y:S11]  /*27a00*/  LDL.LU.64 R8, [R1+0x1ef0] ;  /* 0x001ef00001087983 */ /* 0x000ef60000300a00 */
[----:B------:R-:W-:Y:S10]  /*27a10*/  @!UPT UIADD3 URZ, URZ, URZ, URZ ;  /* 0x0000003f3f3ff290 */ /* 0x000ff4000fffe03f */
[----:B------:R0:W-:Y:S01]  /*27a20*/  STL.64 [R1+0x120], R16 ;  /* 0x0001201001007387 */ /* 0x0001e20000100a00 */
[----:B------:R1:W-:Y:S03]  /*27a30*/  STL.64 [R1+0x128], R18 ;  /* 0x0001281201007387 */ /* 0x0003e60000100a00 */
[----:B0-----:R-:W2:Y:S01]  /*27a40*/  LDL.LU R16, [R1+0x170] ;  /* 0x0001700001107983 */ /* 0x001ea20000300800 */
[----:B------:R-:W2:Y:S02]  /*27a50*/  LDL.LU R17, [R1+0x174] ;  /* 0x0001740001117983 */ /* 0x000ea40000300800 */
[----:B-1----:R-:W2:Y:S02]  /*27a60*/  LDL.LU R18, [R1+0x178] ;  /* 0x0001780001127983 */ /* 0x002ea40000300800 */
[----:B------:R-:W2:Y:S01]  /*27a70*/  LDL.LU R19, [R1+0x17c] ;  /* 0x00017c0001137983 */ /* 0x000ea20000300800 */
[C---:B---3--:R-:W-:Y:S11]  /*27a80*/  HMMA.16816.F32 R4, R8.reuse, R20, R4 ;  /* 0x000000140804723c */ /* 0x048ff60000001804 */
[----:B------:R-:W-:Y:S11]  /*27a90*/  @!UPT UIADD3 URZ, URZ, URZ, URZ ;  /* 0x0000003f3f3ff290 */ /* 0x000ff6000fffe03f */
[----:B------:R-:W-:Y:S01]  /*27aa0*/  @!UPT UIADD3 URZ, URZ, URZ, URZ ;  /* 0x0000003f3f3ff290 */ /* 0x000fe2000fffe03f */
[----:B------:R-:W-:Y:S01]  /*27ab0*/  STL.64 [R1+0x110], R4 ;  /* 0x0001100401007387 */ /* 0x000fe20000100a00 */
[----:B------:R0:W-:Y:S03]  /*27ac0*/  STL.64 [R1+0x118], R6 ;  /* 0x0001180601007387 */ /* 0x0001e60000100a00 */
[----:B0-----:R-:W4:Y:S01]  /*27ad0*/  LDL.LU.64 R6, [R1+0x1ee8] ;  /* 0x001ee80001067983 */ /* 0x001f220000300a00 */
[----:B------:R-:W4:Y:S01]  /*27ae0*/  LDL.LU.64 R4, [R1+0x1ee0] ;  /* 0x001ee00001047983 */ /* 0x000f220000300a00 */
[----:B--2---:R-:W-:Y:S01]  /*27af0*/  HMMA.16816.F32 R16, R8, R24, R16 ;  /* 0x000000180810723c */ /* 0x004fe20000001810 */
[----:B------:R-:W2:Y:S11]  /*27b00*/  LDL.LU R8, [R1+0x1b0] ;  /* 0x0001b00001087983 */ /* 0x000eb60000300800 */
[----:B------:R-:W-:Y:S11]  /*27b10*/  @!UPT UIADD3 URZ, URZ, URZ, URZ ;  /* 0x0000003f3f3ff290 */ /* 0x000ff6000fffe03f */
[----:B------:R0:W-:Y:S01]  /*27b20*/  STL.64 [R1+0x100], R16 ;  /* 0x0001001001007387 */ /* 0x0001e20000100a00 */
[----:B------:R1:W-:Y:S02]  /*27b30*/  STL.64 [R1+0x108], R18 ;  /* 0x0001081201007387 */ /* 0x0003e40000100a00 */
[----:B------:R-:W2:Y:S02]  /*27b40*/  LDL.LU R9, [R1+0x1b4] ;  /* 0x0001b40001097983 */ /* 0x000ea40000300800 */
[----:B------:R-:W-:Y:S02]  /*27b50*/  IMAD.MOV.U32 R10, RZ, RZ, R3 ;  /* 0x000000ffff0a7224 */ /* 0x000fe400078e0003 */
[----:B------:R-:W-:Y:S01]  /*27b60*/  IMAD.MOV.U32 R11, RZ, RZ, R0 ;  /* 0x000000ffff0b7224 */ /* 0x000fe200078e0000 */
[C---:B----4-:R-:W-:Y:S11]  /*27b70*/  HMMA.16816.F32 R12, R4.reuse, R20, R12 ;  /* 0x00000014040c723c */ /* 0x050ff6000000180c */
[----:B------:R-:W-:Y:S11]  /*27b80*/  @!UPT UIADD3 URZ, URZ, URZ, URZ ;  /* 0x0000003f3f3ff290 */ /* 0x000ff6000fffe03f */
[----:B------:R-:W-:Y:S01]  /*27b90*/  @!UPT UIADD3 URZ, URZ, URZ, URZ ;  /* 0x0000003f3f3ff290 */ /* 0x000fe2000fffe03f */
[----:B------:R-:W-:Y:S01]  /*27ba0*/  STL.64 [R1+0xf0], R12 ;  /* 0x0000f00c01007387 */ /* 0x000fe20000100a00 */
[----:B------:R-:W-:Y:S02]  /*27bb0*/  IMAD.MOV.U32 R0, RZ, RZ, R14 ;  /* 0x000000ffff007224 */ /* 0x000fe400078e000e */
[----:B------:R-:W-:Y:S01]  /*27bc0*/  IMAD.MOV.U32 R3, RZ, RZ, R15 ;  /* 0x000000ffff037224 */ /* 0x000fe200078e000f */
[----:B--2---:R-:W-:Y:S01]  /*27bd0*/  HMMA.16816.F32 R4, R4, R24, R8 ;  /* 0x000000180404723c */ /* 0x004fe20000001808 */
[----:B------:R-:W2:Y:S04]  /*27be0*/  LDSM.16.MT88.4 R12, [R28+0xc080] ;  /* 0x00c080001c0c783b */ /* 0x000ea80000004200 */
[----:B0-----:R-:W3:Y:S01]  /*27bf0*/  LDL.LU R16, [R1+0x1d0] ;  /* 0x0001d00001107983 */ /* 0x001ee20000300800 */
[----:B------:R-:W3:Y:S02]  /*27c00*/  LDL.LU R17, [R1+0x1d4] ;  /* 0x0001d40001117983 */ /* 0x000ee40000300800 */
[----:B-1----:R-:W3:Y:S02]  /*27c10*/  LDL.LU R18, [R1+0x1d8] ;  /* 0x0001d80001127983 */ /* 0x002ee40000300800 */
[----:B------:R-:W3:Y:S01]  /*27c20*/  LDL.LU R19, [R1+0x1dc] ;  /* 0x0001dc0001137983 */ /* 0x000ee20000300800 */
[----:B------:R-:W-:Y:S01]  /*27c30*/  STL [R1+0x1d60], R0 ;  /* 0x001d600001007387 */ /* 0x000fe20000100800 */
[----:B------:R-:W-:Y:S02]  /*27c40*/  STL [R1+0x1d5c], R3 ;  /* 0x001d5c0301007387 */ /* 0x000fe40000100800 */
[----:B------:R-:W-:-:S02]  /*27c50*/  IMAD.MOV.U32 R8, RZ, RZ, R29 ;  /* 0x000000ffff087224 */ /* 0x000fc400078e001d */
[----:B------:R-:W-:Y:S02]  /*27c60*/  IMAD.MOV.U32 R10, RZ, RZ, R23 ;  /* 0x000000ffff0a7224 */ /* 0x000fe400078e0017 */
[----:B------:R-:W-:Y:S02]  /*27c70*/  IMAD.MOV.U32 R11, RZ, RZ, R22 ;  /* 0x000000ffff0b7224 */ /* 0x000fe400078e0016 */
[----:B------:R-:W-:Y:S02]  /*27c80*/  IMAD.MOV.U32 R9, RZ, RZ, R2 ;  /* 0x000000ffff097224 */ /* 0x000fe400078e0002 */
[----:B--2---:R-:W-:Y:S02]  /*27c90*/  IMAD.MOV.U32 R26, RZ, RZ, R15 ;  /* 0x000000ffff1a7224 */ /* 0x004fe400078e000f */
[----:B------:R-:W-:Y:S01]  /*27ca0*/  IMAD.MOV.U32 R27, RZ, RZ, R14 ;  /* 0x000000ffff1b7224 */ /* 0x000fe200078e000e */
[----:B------:R0:W-:Y:S01]  /*27cb0*/  STL.64 [R1+0xa0], R12 ;  /* 0x0000a00c01007387 */ /* 0x0001e20000100a00 */
[----:B------:R-:W3:Y:S03]  /*27cc0*/  LDL.LU.64 R14, [R1+0x1ed8] ;  /* 0x001ed800010e7983 */ /* 0x000ee60000300a00 */
[----:B0-----:R-:W3:Y:S01]  /*27cd0*/  LDL.LU.64 R12, [R1+0x1ed0] ;  /* 0x001ed000010c7983 */ /* 0x001ee20000300a00 */
[----:B------:R-:W-:Y:S02]  /*27ce0*/  STL [R1+0x1e8c], R26 ;  /* 0x001e8c1a01007387 */ /* 0x000fe40000100800 */
[----:B------:R-:W-:Y:S02]  /*27cf0*/  STL [R1+0x1e88], R27 ;  /* 0x001e881b01007387 */ /* 0x000fe40000100800 */
[----:B------:R-:W-:Y:S01]  /*27d00*/  STL [R1+0xe0], R4 ;  /* 0x0000e00401007387 */ /* 0x000fe20000100800 */
[----:B------:R-:W-:Y:S01]  /*27d10*/  STL [R1+0xec], R7 ;  /* 0x0000ec0701007387 */ /* 0x000fe20000100800 */
[----:B------:R-:W2:Y:S02]  /*27d20*/  LDL.LU R29, [R1+0x1ecc] ;  /* 0x001ecc00011d7983 */ /* 0x000ea40000300800 */
[----:B------:R-:W4:Y:S02]  /*27d30*/  LDL.LU R2, [R1+0x1ec8] ;  /* 0x001ec80001027983 */ /* 0x000f240000300800 */
        /* <DEDUP_REMOVED lines=8> */
[----:B------:R-:W-:-:S02]  /*27dc0*/  IMAD.MOV.U32 R0, RZ, RZ, R5 ;  /* 0x000000ffff007224 */ /* 0x000fc400078e0005 */
[----:B------:R-:W-:Y:S02]  /*27dd0*/  IMAD.MOV.U32 R3, RZ, RZ, R6 ;  /* 0x000000ffff037224 */ /* 0x000fe400078e0006 */
[----:B------:R-:W0:Y:S02]  /*27de0*/  LDSM.16.MT88.4 R4, [R28+0xc100] ;  /* 0x00c100001c04783b */ /* 0x000e240000004200 */
[----:B0-----:R-:W-:Y:S02]  /*27df0*/  IMAD.MOV.U32 R26, RZ, RZ, R6 ;  /* 0x000000ffff1a7224 */ /* 0x001fe400078e0006 */
[----:B------:R-:W-:Y:S01]  /*27e00*/  IMAD.MOV.U32 R27, RZ, RZ, R7 ;  /* 0x000000ffff1b7224 */ /* 0x000fe200078e0007 */
[----:B--2---:R-:W-:Y:S01]  /*27e10*/  STL.64 [R1+0x1eb0], R10 ;  /* 0x001eb00a01007387 */ /* 0x004fe20000100a00 */
[----:B------:R-:W-:Y:S02]  /*27e20*/  STL.64 [R1+0x1ea8], R8 ;  /* 0x001ea80801007387 */ /* 0x000fe40000100a00 */
[----:B------:R-:W0:Y:S04]  /*27e30*/  LDSM.16.MT88.4 R8, [R28+0xc180] ;  /* 0x00c180001c08783b */ /* 0x000e280000004200 */
[----:B------:R-:W-:Y:S01]  /*27e40*/  STL [R1+0x1d68], R3 ;  /* 0x001d680301007387 */ /* 0x000fe20000100800 */
[----:B------:R1:W-:Y:S01]  /*27e50*/  STL [R1+0x1d64], R0 ;  /* 0x001d640001007387 */ /* 0x0003e20000100800 */
[----:B------:R3:W-:Y:S02]  /*27e60*/  STL [R1+0x64], R5 ;  /* 0x0000640501007387 */ /* 0x0007e40000100800 */
[----:B-1----:R-:W-:-:S02]  /*27e70*/  IMAD.MOV.U32 R0, RZ, RZ, R4 ;  /* 0x000000ffff007224 */ /* 0x002fc400078e0004 */
[----:B---3--:R-:W-:Y:S01]  /*27e80*/  HMMA.16816.F32 R4, R12, R20, R16 ;  /* 0x000000140c04723c */ /* 0x008fe20000001810 */
[----:B------:R-:W-:Y:S01]  /*27e90*/  STL [R1+0x1e94], R27 ;  /* 0x001e941b01007387 */ /* 0x000fe20000100800 */
[----:B------:R-:W-:Y:S02]  /*27ea0*/  STL [R1+0x1e90], R26 ;  /* 0x001e901a01007387 */ /* 0x000fe40000100800 */
[----:B------:R-:W2:Y:S11]  /*27eb0*/  LDL.LU R16, [R1+0x2f0] ;  /* 0x0002f00001107983 */ /* 0x000eb60000300800 */
[----:B------:R-:W-:Y:S08]  /*27ec0*/  @!UPT UIADD3 URZ, URZ, URZ, URZ ;  /* 0x0000003f3f3ff290 */ /* 0x000ff0000fffe03f */
[----:B------:R0:W-:Y:S01]  /*27ed0*/  STL.64 [R1+0xd0], R4 ;  /* 0x0000d00401007387 */ /* 0x0001e20000100a00 */
[----:B------:R1:W-:Y:S02]  /*27ee0*/  STL.64 [R1+0xd8], R6 ;  /* 0x0000d80601007387 */ /* 0x0003e40000100a00 */
[----:B0-----:R-:W-:Y:S02]  /*27ef0*/  IMAD.MOV.U32 R5, RZ, RZ, R10 ;  /* 0x000000ffff057224 */ /* 0x001fe400078e000a */
[----:B-1----:R-:W-:Y:S02]  /*27f00*/  IMAD.MOV.U32 R7, RZ, RZ, R8 ;  /* 0x000000ffff077224 */ /* 0x002fe400078e0008 */
[----:B------:R-:W-:Y:S02]  /*27f10*/  IMAD.MOV.U32 R6, RZ, RZ, R9 ;  /* 0x000000ffff067224 */ /* 0x000fe400078e0009 */
[----:B------:R-:W-:Y:S02]  /*27f20*/  IMAD.MOV.U32 R4, RZ, RZ, R11 ;  /* 0x000000ffff047224 */ /* 0x000fe400078e000b */
[----:B------:R-:W0:Y:S01]  /*27f30*/  LDSM.16.MT88.4 R8, [R28+0xc200] ;  /* 0x00c200001c08783b */ /* 0x000e220000004200 */
[----:B------:R-:W-:-:S02]  /*27f40*/  IMAD.MOV.U32 R17, RZ, RZ, R22 ;  /* 0x000000ffff117224 */ /* 0x000fc400078e0016 */
[----:B------:R-:W2:Y:S02]  /*27f50*/  LDL.LU R22, [R1+0x1ebc] ;  /* 0x001ebc0001167983 */ /* 0x000ea40000300800 */
[----:B------:R-:W-:Y:S02]  /*27f60*/  IMAD.MOV.U32 R18, RZ, RZ, R23 ;  /* 0x000000ffff127224 */ /* 0x000fe400078e0017 */
[----:B------:R-:W2:Y:S01]  /*27f70*/  LDL.LU R23, [R1+0x1eb8] ;  /* 0x001eb80001177983 */ /* 0x000ea20000300800 */
[----:B0-----:R-:W-:-:S03]  /*27f80*/  IMAD.MOV.U32 R27, RZ, RZ, R10 ;  /* 0x000000ffff1b7224 */ /* 0x001fc600078e000a */
[----:B------:R-:W-:Y:S01]  /*27f90*/  STL.64 [R1+0x80], R8 ;  /* 0x0000800801007387 */ /* 0x000fe20000100a00 */
[----:B------:R-:W-:Y:S02]  /*27fa0*/  IMAD.MOV.U32 R26, RZ, RZ, R11 ;  /* 0x000000ffff1a7224 */ /* 0x000fe400078e000b */
[----:B------:R-:W0:Y:S04]  /*27fb0*/  LDSM.16.MT88.4 R8, [R28+0xc280] ;  /* 0x00c280001c08783b */ /* 0x000e280000004200 */
[----:B0-----:R-:W-:Y:S01]  /*27fc0*/  IMAD.MOV.U32 R21, RZ, RZ, R10 ;  /* 0x000000ffff157224 */ /* 0x001fe200078e000a */
[----:B------:R0:W-:Y:S01]  /*27fd0*/  STL.64 [R1+0x70], R8 ;  /* 0x0000700801007387 */ /* 0x0001e20000100a00 */
[----:B------:R-:W-:Y:S02]  /*27fe0*/  IMAD.MOV.U32 R20, RZ, RZ, R11 ;  /* 0x000000ffff147224 */ /* 0x000fe400078e000b */
[----:B------:R-:W3:Y:S01]  /*27ff0*/  LDL.LU.64 R10, [R1+0x1eb0] ;  /* 0x001eb000010a7983 */ /* 0x000ee20000300a00 */
[----:B0-----:R-:W3:Y:S01]  /*28000*/  LDL.LU.64 R8, [R1+0x1ea8] ;  /* 0x001ea80001087983 */ /* 0x001ee20000300a00 */
[----:B----4-:R-:W-:Y:S01]  /*28010*/  IMAD.MOV.U32 R19, RZ, RZ, R2 ;  /* 0x000000ffff137224 */ /* 0x010fe200078e0002 */
[----:B---3--:R-:W-:Y:S02]  /*28020*/  HMMA.16816.F32 R12, R12, R24, R8 ;  /* 0x000000180c0c723c */ /* 0x008fe40000001808 */
[----:B------:R-:W2:Y:S01]  /*28030*/  LDL.LU.64 R10, [R1+0x1ea0] ;  /* 0x001ea000010a7983 */ /* 0x000ea20000300a00 */
[----:B------:R-:W2:Y:S11]  /*28040*/  LDL.LU.64 R8, [R1+0x1e98] ;  /* 0x001e980001087983 */ /* 0x000eb60000300a00 */
[----:B------:R-:W-:Y:S09]  /*28050*/  @!UPT UIADD3 URZ, URZ, URZ, URZ ;  /* 0x0000003f3f3ff290 */ /* 0x000ff2000fffe03f */
[----:B------:R-:W-:Y:S01]  /*28060*/  STL.64 [R1+0xc0], R12 ;  /* 0x0000c00c01007387 */ /* 0x000fe20000100a00 */
[----:B------:R-:W-:Y:S02]  /*28070*/  STL [R1+0xc8], R14 ;  /* 0x0000c80e01007387 */ /* 0x000fe40000100800 */
[----:B------:R-:W-:Y:S02]  /*28080*/  IMAD.MOV.U32 R2, RZ, RZ, R15 ;  /* 0x000000ffff027224 */ /* 0x000fe400078e000f */
[----:B------:R-:W0:Y:S04]  /*28090*/  LDSM.16.MT88.4 R12, [R28+0xc300] ;  /* 0x00c300001c0c783b */ /* 0x000e280000004200 */
[----:B------:R-:W-:Y:S04]  /*280a0*/  STL [R1+0x1d6c], R2 ;  /* 0x001d6c0201007387 */ /* 0x000fe80000100800 */
[----:B0-----:R-:W-:Y:S01]  /*280b0*/  STL.64 [R1+0x50], R12 ;  /* 0x0000500c01007387 */ /* 0x001fe20000100a00 */
[----:B------:R-:W-:Y:S02]  /*280c0*/  STL.64 [R1+0x58], R14 ;  /* 0x0000580e01007387 */ /* 0x000fe40000100a00 */
[----:B------:R-:W0:Y:S04]  /*280d0*/  LDSM.16.MT88.4 R12, [R28+0xc380] ;  /* 0x00c380001c0c783b */ /* 0x000e280000004200 */
[----:B------:R-:W-:-:S02]  /*280e0*/  IMAD.MOV.U32 R25, RZ, RZ, R0 ;  /* 0x000000ffff197224 */ /* 0x000fc400078e0000 */
[----:B0-----:R-:W-:Y:S02]  /*280f0*/  IMAD.MOV.U32 R2, RZ, RZ, R13 ;  /* 0x000000ffff027224 */ /* 0x001fe400078e000d */
[----:B------:R-:W-:Y:S01]  /*28100*/  IMAD.MOV.U32 R3, RZ, RZ, R14 ;  /* 0x000000ffff037224 */ /* 0x000fe200078e000e */
[----:B------:R-:W-:Y:S01]  /*28110*/  STL [R1+0x40], R12 ;  /* 0x0000400c01007387 */ /* 0x000fe20000100800 */
[----:B------:R-:W-:Y:S02]  /*28120*/  IMAD.MOV.U32 R0, RZ, RZ, R15 ;  /* 0x000000ffff007224 */ /* 0x000fe400078e000f */
[----:B------:R-:W0:Y:S03]  /*28130*/  LDSM.16.MT88.4 R12, [R29+0xc000] ;  /* 0x00c000001d0c783b */ /* 0x000e260000004200 */
[----:B------:R-:W-:Y:S01]  /*28140*/  STL [R1+0x1d78], R0 ;  /* 0x001d780001007387 */ /* 0x000fe20000100800 */
[----:B------:R-:W-:Y:S02]  /*28150*/  STL [R1+0x1d74], R3 ;  /* 0x001d740301007387 */ /* 0x000fe40000100800 */
[----:B------:R-:W-:Y:S02]  /*28160*/  STL [R1+0x1d70], R2 ;  /* 0x001d700201007387 */ /* 0x000fe40000100800 */
[----:B------:R1:W-:Y:S01]  /*28170*/  STL [R1+0x1a78], R28 ;  /* 0x001a781c01007387 */ /* 0x0003e20000100800 */
[----:B0-----:R-:W-:Y:S01]  /*28180*/  STL.64 [R1+0x30], R12 ;  /* 0x0000300c01007387 */ /* 0x001fe20000100a00 */
[----:B------:R-:W-:Y:S02]  /*28190*/  STL [R1+0x38], R14 ;  /* 0x0000380e01007387 */ /* 0x000fe40000100800 */
[----:B-1----:R-:W-:-:S02]  /*281a0*/  IMAD.MOV.U32 R28, RZ, RZ, R15 ;  /* 0x000000ffff1c7224 */ /* 0x002fc400078e000f */
[----:B------:R-:W0:Y:S04]  /*281b0*/  LDSM.16.MT88.4 R12, [R29+0xc080] ;  /* 0x00c080001d0c783b */ /* 0x000e280000004200 */
[----:B------:R-:W-:Y:S01]  /*281c0*/  STL [R1+0x1d7c], R28 ;  /* 0x001d7c1c01007387 */ /* 0x000fe20000100800 */
[----:B0-----:R-:W-:Y:S02]  /*281d0*/  IMAD.MOV.U32 R0, RZ, RZ, R13 ;  /* 0x000000ffff007224 */ /* 0x001fe400078e000d */
[----:B------:R-:W-:Y:S01]  /*281e0*/  IMAD.MOV.U32 R3, RZ, RZ, R14 ;  /* 0x000000ffff037224 */ /* 0x000fe200078e000e */
[----:B------:R2:W-:Y:S01]  /*281f0*/  STL [R1+0x20], R12 ;  /* 0x0000200c01007387 */ /* 0x0005e20000100800 */
[----:B------:R-:W-:-:S05]  /*28200*/  IMAD.MOV.U32 R2, RZ, RZ, R15 ;  /* 0x000000ffff027224 */ /* 0x000fca00078e000f */
[----:B------:R-:W-:Y:S01]  /*28210*/  STL [R1+0x1d88], R2 ;  /* 0x001d880201007387 */ /* 0x000fe20000100800 */
[----:B------:R-:W-:Y:S02]  /*28220*/  STL [R1+0x1d84], R3 ;  /* 0x001d840301007387 */ /* 0x000fe40000100800 */
[----:B------:R-:W-:Y:S01]  /*28230*/  STL [R1+0x1d80], R0 ;  /* 0x001d800001007387 */ /* 0x000fe20000100800 */
[----:B--2---:R-:W-:Y:S01]  /*28240*/  HMMA.16816.F32 R12, R8, R22, R16 ;  /* 0x00000016080c723c */ /* 0x004fe20000001810 */
[----:B------:R-:W-:Y:S11]  /*28250*/  LDSM.16.MT88.4 R16, [R29+0xc200] ;  /* 0x00c200001d10783b */ /* 0x000ff60000004200 */
[----:B------:R-:W-:Y:S11]  /*28260*/  @!UPT UIADD3 URZ, URZ, URZ, URZ ;  /* 0x0000003f3f3ff290 */ /* 0x000ff6000fffe03f */
[----:B------:R-:W-:Y:S01]  /*28270*/  STL.64 [R1+0x3e0], R12 ;  /* 0x0003e00c01007387 */ /* 0x000fe20000100a00 */
[----:B------:R-:W-:Y:S02]  /*28280*/  STL.64 [R1+0x3e8], R14 ;  /* 0x0003e80e01007387 */ /* 0x000fe40000100a00 */
[----:B------:R-:W-:Y:S02]  /*28290*/  IMAD.MOV.U32 R24, RZ, RZ, R12 ;  /* 0x000000ffff187224 */ /* 0x000fe400078e000c */
[----:B------:R-:W0:Y:S01]  /*282a0*/  LDSM.16.MT88.4 R12, [R29+0xc100] ;  /* 0x00c100001d0c783b */ /* 0x000e220000004200 */
[----:B------:R-:W-:Y:S02]  /*282b0*/  STL.64 [R1+0x1e68], R22 ;  /* 0x001e681601007387 */ /* 0x000fe40000100a00 */
[----:B------:R-:W-:Y:S02]  /*282c0*/  STL.64 [R1+0x1e60], R20 ;  /* 0x001e601401007387 */ /* 0x000fe40000100a00 */
[----:B0-----:R-:W-:-:S02]  /*282d0*/  IMAD.MOV.U32 R2, RZ, RZ, R12 ;  /* 0x000000ffff027224 */ /* 0x001fc400078e000c */
[----:B------:R-:W-:Y:S02]  /*282e0*/  IMAD.MOV.U32 R3, RZ, RZ, R13 ;  /* 0x000000ffff037224 */ /* 0x000fe400078e000d */
[----:B------:R-:W-:Y:S02]  /*282f0*/  IMAD.MOV.U32 R0, RZ, RZ, R14 ;  /* 0x000000ffff007224 */ /* 0x000fe400078e000e */
[----:B------:R-:W-:Y:S02]  /*28300*/  IMAD.MOV.U32 R28, RZ, RZ, R15 ;  /* 0x000000ffff1c7224 */ /* 0x000fe400078e000f */
[----:B------:R-:W0:Y:S04]  /*28310*/  LDSM.16.MT88.4 R12, [R29+0xc180] ;  /* 0x00c180001d0c783b */ /* 0x000e280000004200 */
[----:B------:R-:W-:Y:S01]  /*28320*/  STL [R1+0x1a7c], R24 ;  /* 0x001a7c1801007387 */ /* 0x000fe20000100800 */
[----:B------:R-:W-:Y:S03]  /*28330*/  STL.64 [R1+0x1c50], R18 ;  /* 0x001c501201007387 */ /* 0x000fe60000100a00 */
[----:B0-----:R-:W-:Y:S01]  /*28340*/  STL.64 [R1], R12 ;  /* 0x0000000c01007387 */ /* 0x001fe20000100a00 */
[----:B------:R-:W-:Y:S02]  /*28350*/  STL.64 [R1+0x8], R14 ;  /* 0x0000080e01007387 */ /* 0x000fe40000100a00 */
[----:B------:R0:W-:Y:S02]  /*28360*/  STL.64 [R1+0x1c48], R16 ;  /* 0x001c481001007387 */ /* 0x0001e40000100a00 */
[----:B0-----:R-:W2:Y:S01]  /*28370*/  LDL.LU.64 R16, [R1+0x50] ;  /* 0x0000500001107983 */ /* 0x001ea20000300a00 */
[----:B------:R-:W3:Y:S03]  /*28380*/  LDL.LU.64 R18, [R1+0x58] ;  /* 0x0000580001127983 */ /* 0x000ee60000300a00 */
        /* <DEDUP_REMOVED lines=16> */
[----:B------:R-:W-:-:S02]  /*28490*/  IMAD.MOV.U32 R18, RZ, RZ, R27 ;  /* 0x000000ffff127224 */ /* 0x000fc400078e001b */
[----:B------:R-:W-:Y:S01]  /*284a0*/  IMAD.MOV.U32 R19, RZ, RZ, R26 ;  /* 0x000000ffff137224 */ /* 0x000fe200078e001a */
[----:B------:R-:W3:Y:S01]  /*284b0*/  LDL.LU R27, [R1+0x1e94] ;  /* 0x001e9400011b7983 */ /* 0x000ee20000300800 */
[----:B------:R-:W4:Y:S03]  /*284c0*/  LDL.LU R26, [R1+0x1e90] ;  /* 0x001e9000011a7983 */ /* 0x000f260000300800 */
[----:B------:R0:W-:Y:S02]  /*284d0*/  STL.64 [R1+0x1de8], R18 ;  /* 0x001de81201007387 */ /* 0x0001e40000100a00 */
[----:B0-----:R-:W-:Y:S02]  /*284e0*/  IMAD.MOV.U32 R18, RZ, RZ, R5 ;  /* 0x000000ffff127224 */ /* 0x001fe400078e0005 */
[----:B------:R-:W-:Y:S01]  /*284f0*/  IMAD.MOV.U32 R19, RZ, RZ, R4 ;  /* 0x000000ffff137224 */ /* 0x000fe200078e0004 */
[----:B--2---:R0:W-:Y:S02]  /*28500*/  STL.64 [R1+0x1de0], R16 ;  /* 0x001de01001007387 */ /* 0x0041e40000100a00 */
[----:B0-----:R-:W-:-:S02]  /*28510*/  IMAD.MOV.U32 R16, RZ, RZ, R7 ;  /* 0x000000ffff107224 */ /* 0x001fc400078e0007 */
[----:B------:R-:W-:Y:S02]  /*28520*/  IMAD.MOV.U32 R17, RZ, RZ, R6 ;  /* 0x000000ffff117224 */ /* 0x000fe400078e0006 */
[----:B------:R-:W0:Y:S04]  /*28530*/  LDSM.16.MT88.4 R4, [R29+0xc280] ;  /* 0x00c280001d04783b */ /* 0x000e280000004200 */
[----:B------:R-:W-:Y:S01]  /*28540*/  STL.64 [R1+0x1e18], R18 ;  /* 0x001e181201007387 */ /* 0x000fe20000100a00 */
[----:B------:R-:W-:Y:S03]  /*28550*/  STL.64 [R1+0x1e10], R16 ;  /* 0x001e101001007387 */ /* 0x000fe60000100a00 */
[----:B0-----:R-:W-:Y:S01]  /*28560*/  STL.64 [R1+0x1c30], R6 ;  /* 0x001c300601007387 */ /* 0x001fe20000100a00 */
[----:B------:R0:W-:Y:S03]  /*28570*/  STL.64 [R1+0x1c28], R4 ;  /* 0x001c280401007387 */ /* 0x0001e60000100a00 */
[----:B0-----:R-:W2:Y:S01]  /*28580*/  LDL.LU R4, [R1+0x240] ;  /* 0x0002400001047983 */ /* 0x001ea20000300800 */
[----:B------:R-:W2:Y:S02]  /*28590*/  LDL.LU R5, [R1+0x244] ;  /* 0x0002440001057983 */ /* 0x000ea40000300800 */
        /* <DEDUP_REMOVED lines=9> */
[----:B----4-:R-:W-:-:S02]  /*28630*/  IMAD.MOV.U32 R14, RZ, RZ, R26 ;  /* 0x000000ffff0e7224 */ /* 0x010fc400078e001a */
[----:B---3--:R-:W-:Y:S02]  /*28640*/  IMAD.MOV.U32 R15, RZ, RZ, R27 ;  /* 0x000000ffff0f7224 */ /* 0x008fe400078e001b */
[----:B------:R-:W-:Y:S01]  /*28650*/  IMAD.MOV.U32 R12, RZ, RZ, R25 ;  /* 0x000000ffff0c7224 */ /* 0x000fe200078e0019 */
[----:B------:R-:W3:Y:S01]  /*28660*/  LDL.LU R26, [R1+0x1e8c] ;  /* 0x001e8c00011a7983 */ /* 0x000ee20000300800 */
[----:B------:R-:W4:Y:S02]  /*28670*/  LDL.LU R27, [R1+0x1e88] ;  /* 0x001e8800011b7983 */ /* 0x000f240000300800 */
[----:B------:R4:W-:Y:S01]  /*28680*/  STL.64 [R1+0x1e38], R14 ;  /* 0x001e380e01007387 */ /* 0x0009e20000100a00 */
[----:B--2---:R0:W-:Y:S01]  /*28690*/  STL.64 [R1+0x1e30], R12 ;  /* 0x001e300c01007387 */ /* 0x0041e20000100a00 */
[----:B------:R-:W2:Y:S02]  /*286a0*/  LDL.LU R16, [R1+0x2c0] ;  /* 0x0002c00001107983 */ /* 0x000ea40000300800 */
[----:B------:R-:W2:Y:S02]  /*286b0*/  LDL.LU R17, [R1+0x2c4] ;  /* 0x0002c40001117983 */ /* 0x000ea40000300800 */
[----:B------:R-:W2:Y:S01]  /*286c0*/  LDL.LU R18, [R1+0x2c8] ;  /* 0x0002c80001127983 */ /* 0x000ea20000300800 */
[----:B------:R-:W2:Y:S01]  /*286d0*/  LDL.LU R19, [R1+0x2cc] ;  /* 0x0002cc0001137983 */ /* 0x000ea20000300800 */
[----:B----4-:R-:W-:-:S02]  /*286e0*/  IMAD.MOV.U32 R14, RZ, RZ, R27 ;  /* 0x000000ffff0e7224 */ /* 0x010fc400078e001b */
[----:B---3--:R-:W-:Y:S01]  /*286f0*/  IMAD.MOV.U32 R15, RZ, RZ, R26 ;  /* 0x000000ffff0f7224 */ /* 0x008fe200078e001a */
[----:B0-----:R-:W3:Y:S01]  /*28700*/  LDL.LU R12, [R1+0xa0] ;  /* 0x0000a000010c7983 */ /* 0x001ee20000300800 */
[----:B------:R-:W3:Y:S02]  /*28710*/  LDL.LU R13, [R1+0xa4] ;  /* 0x0000a400010d7983 */ /* 0x000ee40000300800 */
[----:B------:R-:W4:Y:S02]  /*28720*/  LDL.LU R27, [R1+0x1e84] ;  /* 0x001e8400011b7983 */ /* 0x000f240000300800 */
[----:B------:R-:W3:Y:S01]  /*28730*/  LDL.LU R26, [R1+0x1e80] ;  /* 0x001e8000011a7983 */ /* 0x000ee20000300800 */
[----:B--2---:R-:W-:Y:S01]  /*28740*/  STL.64 [R1+0x1e28], R18 ;  /* 0x001e281201007387 */ /* 0x004fe20000100a00 */
[----:B------:R0:W-:Y:S03]  /*28750*/  STL.64 [R1+0x1e20], R16 ;  /* 0x001e201001007387 */ /* 0x0001e60000100a00 */
        /* <DEDUP_REMOVED lines=8> */
[----:B--2---:R-:W-:Y:S01]  /*287e0*/  STL.64 [R1+0x1e48], R18 ;  /* 0x001e481201007387 */ /* 0x004fe20000100a00 */
        /* <DEDUP_REMOVED lines=11> */
[----:B------:R4:W-:Y:S01]  /*288a0*/  STL.64 [R1+0x1dd8], R6 ;  /* 0x001dd80601007387 */ /* 0x0009e20000100a00 */
[----:B------:R0:W-:Y:S02]  /*288b0*/  STL.64 [R1+0x1dd0], R4 ;  /* 0x001dd00401007387 */ /* 0x0001e40000100a00 */
[----:B----4-:R-:W-:Y:S01]  /*288c0*/  IMAD.MOV.U32 R6, RZ, RZ, R27 ;  /* 0x000000ffff067224 */ /* 0x010fe200078e001b */
[----:B0-----:R-:W4:Y:S01]  /*288d0*/  LDL.LU R4, [R1+0x290] ;  /* 0x0002900001047983 */ /* 0x001f220000300800 */
[----:B---3--:R-:W-:-:S02]  /*288e0*/  IMAD.MOV.U32 R5, RZ, RZ, R26 ;  /* 0x000000ffff057224 */ /* 0x008fc400078e001a */
[----:B------:R-:W3:Y:S02]  /*288f0*/  LDL.LU R26, [R1+0x1e7c] ;  /* 0x001e7c00011a7983 */ /* 0x000ee40000300800 */
[----:B------:R-:W2:Y:S01]  /*28900*/  LDL.LU R27, [R1+0x1e78] ;  /* 0x001e7800011b7983 */ /* 0x000ea20000300800 */
[----:B------:R-:W2:Y:S04]  /*28910*/  LDL.LU R7, [R1+0x29c] ;  /* 0x00029c0001077983 */ /* 0x000ea80000300800 */
[----:B--2---:R-:W-:Y:S01]  /*28920*/  STL.64 [R1+0x1df8], R6 ;  /* 0x001df80601007387 */ /* 0x004fe20000100a00 */
[----:B----4-:R0:W-:Y:S03]  /*28930*/  STL.64 [R1+0x1df0], R4 ;  /* 0x001df00401007387 */ /* 0x0101e60000100a00 */
[----:B0-----:R-:W2:Y:S01]  /*28940*/  LDL.LU R4, [R1+0x2a0] ;  /* 0x0002a00001047983 */ /* 0x001ea20000300800 */
[----:B------:R-:W2:Y:S02]  /*28950*/  LDL.LU R5, [R1+0x2a4] ;  /* 0x0002a40001057983 */ /* 0x000ea40000300800 */
[----:B---3--:R-:W-:-:S02]  /*28960*/  IMAD.MOV.U32 R6, RZ, RZ, R26 ;  /* 0x000000ffff067224 */ /* 0x008fc400078e001a */
[----:B------:R-:W-:Y:S01]  /*28970*/  IMAD.MOV.U32 R7, RZ, RZ, R27 ;  /* 0x000000ffff077224 */ /* 0x000fe200078e001b */
[----:B------:R-:W3:Y:S01]  /*28980*/  LDL.LU R26, [R1+0x1e74] ;  /* 0x001e7400011a7983 */ /* 0x000ee20000300800 */
[----:B------:R-:W3:Y:S03]  /*28990*/  LDL.LU R27, [R1+0x1e70] ;  /* 0x001e7000011b7983 */ /* 0x000ee60000300800 */
[----:B------:R-:W-:Y:S04]  /*289a0*/  STL.64 [R1+0x1e08], R6 ;  /* 0x001e080601007387 */ /* 0x000fe80000100a00 */
[----:B--2---:R0:W-:Y:S01]  /*289b0*/  STL.64 [R1+0x1e00], R4 ;  /* 0x001e000401007387 */ /* 0x0041e20000100a00 */
[----:B---3--:R-:W-:Y:S03]  /*289c0*/  HMMA.16816.F32 R8, R8, R26, R20 ;  /* 0x0000001a0808723c */ /* 0x008fe60000001814 */
[----:B0-----:R-:W2:Y:S01]  /*289d0*/  LDL.LU R4, [R1+0x2b0] ;  /* 0x0002b00001047983 */ /* 0x001ea20000300800 */
[----:B------:R-:W2:Y:S02]  /*289e0*/  LDL.LU R5, [R1+0x2b4] ;  /* 0x0002b40001057983 */ /* 0x000ea40000300800 */
[----:B------:R-:W2:Y:S02]  /*289f0*/  LDL.LU R6, [R1+0x2b8] ;  /* 0x0002b80001067983 */ /* 0x000ea40000300800 */
[----:B------:R-:W2:Y:S01]  /*28a00*/  LDL.LU R7, [R1+0x2bc] ;  /* 0x0002bc0001077983 */ /* 0x000ea20000300800 */
[----:B------:R-:W3:Y:S01]  /*28a10*/  LDL.LU.64 R22, [R1+0x1e68] ;  /* 0x001e680001167983 */ /* 0x000ee20000300a00 */
[----:B------:R-:W4:Y:S11]  /*28a20*/  LDL.LU.64 R20, [R1+0x1e60] ;  /* 0x001e600001147983 */ /* 0x000f360000300a00 */
[----:B------:R-:W-:Y:S02]  /*28a30*/  @!UPT UIADD3 URZ, URZ, URZ, URZ ;  /* 0x0000003f3f3ff290 */ /* 0x000fe4000fffe03f */
[----:B------:R-:W-:Y:S01]  /*28a40*/  STL.64 [R1+0x3d0], R8 ;  /* 0x0003d00801007387 */ /* 0x000fe20000100a00 */
[----:B------:R-:W-:Y:S02]  /*28a50*/  STL.64 [R1+0x3d8], R10 ;  /* 0x0003d80a01007387 */ /* 0x000fe40000100a00 */
[----:B------:R-:W-:Y:S02]  /*28a60*/  IMAD.MOV.U32 R25, RZ, RZ, R8 ;  /* 0x000000ffff197224 */ /* 0x000fe400078e0008 */
[----:B------:R-:W0:Y:S04]  /*28a70*/  LDSM.16.MT88.4 R8, [R29+0xc300] ;  /* 0x00c300001d08783b */ /* 0x000e280000004200 */
[----:B------:R-:W-:Y:S04]  /*28a80*/  STL [R1+0x1a80], R25 ;  /* 0x001a801901007387 */ /* 0x000fe80000100800 */
[----:B0-----:R-:W-:Y:S01]  /*28a90*/  STL.64 [R1+0x1c10], R10 ;  /* 0x001c100a01007387 */ /* 0x001fe20000100a00 */
[----:B------:R0:W-:Y:S03]  /*28aa0*/  STL.64 [R1+0x1c08], R8 ;  /* 0x001c080801007387 */ /* 0x0001e60000100a00 */
[----:B0-----:R-:W2:Y:S01]  /*28ab0*/  LDL.LU R8, [R1+0x70] ;  /* 0x0000700001087983 */ /* 0x001ea20000300800 */
[----:B------:R-:W2:Y:S01]  /*28ac0*/  LDL.LU R9, [R1+0x74] ;  /* 0x0000740001097983 */ /* 0x000ea20000300800 */
        /* <DEDUP_REMOVED lines=26> */
[----:B------:R-:W-:Y:S01]  /*28c70*/  STL.64 [R1+0x310], R12 ;  /* 0x0003100c01007387 */ /* 0x000fe20000100a00 */
[----:B------:R-:W-:Y:S02]  /*28c80*/  STL.64 [R1+0x318], R14 ;  /* 0x0003180e01007387 */ /* 0x000fe40000100a00 */
[----:B------:R-:W0:Y:S02]  /*28c90*/  LDSM.16.MT88.4 R12, [R29+0xc380] ;  /* 0x00c380001d0c783b */ /* 0x000e240000004200 */
[----:B0-----:R-:W-:Y:S02]  /*28ca0*/  STL.64 [R1+0x1be0], R14 ;  /* 0x001be00e01007387 */ /* 0x001fe40000100a00 */
        /* <DEDUP_REMOVED lines=29> */
[----:B0-----:R-:W3:Y:S01]  /*28e80*/  LDL.LU.64 R18, [R1+0x1db8] ;  /* 0x001db80001127983 */ /* 0x001ee20000300a00 */
[----:B------:R-:W3:Y:S02]  /*28e90*/  LDL.LU.64 R16, [R1+0x1db0] ;  /* 0x001db00001107983 */ /* 0x000ee40000300a00 */
[----:B----4-:R-:W-:Y:S02]  /*28ea0*/  IMAD.MOV.U32 R10, RZ, RZ, R21 ;  /* 0x000000ffff0a7224 */ /* 0x010fe400078e0015 */
[----:B------:R-:W-:-:S07]  /*28eb0*/  IMAD.MOV.U32 R11, RZ, RZ, R20 ;  /* 0x000000ffff0b7224 */ /* 0x000fce00078e0014 */
[C---:B---3--:R-:W-:Y:S11]  /*28ec0*/  HMMA.16816.F32 R16, R8.reuse, R22, R16 ;  /* 0x000000160810723c */ /* 0x048ff60000001810 */
[----:B------:R-:W-:Y:S11]  /*28ed0*/  @!UPT UIADD3 URZ, URZ, URZ, URZ ;  /* 0x0000003f3f3ff290 */ /* 0x000ff6000fffe03f */
[----:B------:R-:W-:Y:S01]  /*28ee0*/  @!UPT UIADD3 URZ, URZ, URZ, URZ ;  /* 0x0000003f3f3ff290 */ /* 0x000fe2000fffe03f */
[----:B------:R-:W-:Y:S01]  /*28ef0*/  STL.64 [R1+0x280], R16 ;  /* 0x0002801001007387 */ /* 0x000fe20000100a00 */
[----:B------:R0:W-:Y:S03]  /*28f00*/  STL.64 [R1+0x288], R18 ;  /* 0x0002881201007387 */ /* 0x0001e60000100a00 */
[----:B0-----:R-:W3:Y:S01]  /*28f10*/  LDL.LU.64 R18, [R1+0x1da8] ;  /* 0x001da80001127983 */ /* 0x001ee20000300a00 */
[----:B------:R-:W3:Y:S02]  /*28f20*/  LDL.LU.64 R16, [R1+0x1da0] ;  /* 0x001da00001107983 */ /* 0x000ee40000300a00 */
[----:B------:R-:W4:Y:S01]  /*28f30*/  LDL.LU.64 R20, [R1+0x3a8] ;  /* 0x0003a80001147983 */ /* 0x000f220000300a00 */
[----:B---3--:R-:W-:Y:S01]  /*28f40*/  HMMA.16816.F32 R8, R8, R26, R16 ;  /* 0x0000001a0808723c */ /* 0x008fe20000001810 */
[----:B------:R-:W2:Y:S01]  /*28f50*/  LDL.LU.64 R18, [R1+0x1d98] ;  /* 0x001d980001127983 */ /* 0x000ea20000300a00 */
[----:B------:R-:W2:Y:S11]  /*28f60*/  LDL.LU.64 R16, [R1+0x1d90] ;  /* 0x001d900001107983 */ /* 0x000eb60000300a00 */
[----:B------:R-:W-:Y:S10]  /*28f70*/  @!UPT UIADD3 URZ, URZ, URZ, URZ ;  /* 0x0000003f3f3ff290 */ /* 0x000ff4000fffe03f */
[----:B------:R0:W-:Y:S01]  /*28f80*/  STL.64 [R1+0x260], R8 ;  /* 0x0002600801007387 */ /* 0x0001e20000100a00 */
[----:B------:R1:W-:Y:S01]  /*28f90*/  STL.64 [R1+0x268], R10 ;  /* 0x0002680a01007387 */ /* 0x0003e20000100a00 */
[----:B--2---:R-:W-:Y:S11]  /*28fa0*/  HMMA.16816.F32 R4, R16, R22, R4 ;  /* 0x000000161004723c */ /* 0x004ff60000001804 */
[----:B------:R-:W-:Y:S11]  /*28fb0*/  @!UPT UIADD3 URZ, URZ, URZ, URZ ;  /* 0x0000003f3f3ff290 */ /* 0x000ff6000fffe03f */
[----:B------:R-:W-:Y:S01]  /*28fc0*/  @!UPT UIADD3 URZ, URZ, URZ, URZ ;  /* 0x0000003f3f3ff290 */ /* 0x000fe2000fffe03f */
[----:B------:R2:W-:Y:S01]  /*28fd0*/  STL.64 [R1+0x250], R4 ;  /* 0x0002500401007387 */ /* 0x0005e20000100a00 */
[----:B------:R3:W-:Y:S02]  /*28fe0*/  STL.64 [R1+0x258], R6 ;  /* 0x0002580601007387 */ /* 0x0007e40000100a00 */
[----:B------:R-:W-:Y:S02]  /*28ff0*/  STL.64 [R1+0x1d40], R22 ;  /* 0x001d401601007387 */ /* 0x000fe40000100a00 */
[----:B----4-:R-:W-:Y:S01]  /*29000*/  STL.64 [R1+0x1d38], R20 ;  /* 0x001d381401007387 */ /* 0x010fe20000100a00 */
[----:B0-----:R-:W4:Y:S01]  /*29010*/  LDL.LU R8, [R1+0x100] ;  /* 0x0001000001087983 */ /* 0x001f220000300800 */
[----:B------:R-:W4:Y:S02]  /*29020*/  LDL.LU R9, [R1+0x104] ;  /* 0x0001040001097983 */ /* 0x000f240000300800 */
[----:B-1----:R-:W4:Y:S02]  /*29030*/  LDL.LU R10, [R1+0x108] ;  /* 0x00010800010a7983 */ /* 0x002f240000300800 */
[----:B------:R-:W4:Y:S01]  /*29040*/  LDL.LU R11, [R1+0x10c] ;  /* 0x00010c00010b7983 */ /* 0x000f220000300800 */
[----:B--2---:R-:W2:Y:S01]  /*29050*/  LDL.LU R4, [R1+0x120] ;  /* 0x0001200001047983 */ /* 0x004ea20000300800 */
[----:B------:R-:W2:Y:S02]  /*29060*/  LDL.LU R5, [R1+0x124] ;  /* 0x0001240001057983 */ /* 0x000ea40000300800 */
[----:B---3--:R-:W3:Y:S02]  /*29070*/  LDL.LU R6, [R1+0x128] ;  /* 0x0001280001067983 */ /* 0x008ee40000300800 */
[----:B------:R-:W3:Y:S02]  /*29080*/  LDL.LU R7, [R1+0x12c] ;  /* 0x00012c0001077983 */ /* 0x000ee40000300800 */
[----:B---3--:R-:W-:Y:S01]  /*29090*/  STL.64 [R1+0x1c40], R6 ;  /* 0x001c400601007387 */ /* 0x008fe20000100a00 */
[----:B--2---:R0:W-:Y:S03]  /*290a0*/  STL.64 [R1+0x1c38], R4 ;  /* 0x001c380401007387 */ /* 0x0041e60000100a00 */
[----:B0-----:R-:W2:Y:S01]  /*290b0*/  LDL.LU R4, [R1+0x130] ;  /* 0x0001300001047983 */ /* 0x001ea20000300800 */
[----:B------:R-:W2:Y:S02]  /*290c0*/  LDL.LU R5, [R1+0x134] ;  /* 0x0001340001057983 */ /* 0x000ea40000300800 */
[----:B------:R-:W3:Y:S02]  /*290d0*/  LDL.LU R6, [R1+0x138] ;  /* 0x0001380001067983 */ /* 0x000ee40000300800 */
[----:B------:R-:W3:Y:S02]  /*290e0*/  LDL.LU R7, [R1+0x13c] ;  /* 0x00013c0001077983 */ /* 0x000ee40000300800 */
[----:B------:R-:W-:-:S02]  /*290f0*/  IMAD.MOV.U32 R25, RZ, RZ, R16 ;  /* 0x000000ffff197224 */ /* 0x000fc400078e0010 */
[----:B------:R-:W-:Y:S02]  /*29100*/  IMAD.MOV.U32 R24, RZ, RZ, R17 ;  /* 0x000000ffff187224 */ /* 0x000fe400078e0011 */
[----:B------:R-:W-:Y:S02]  /*29110*/  IMAD.MOV.U32 R15, RZ, RZ, R18 ;  /* 0x000000ffff0f7224 */ /* 0x000fe400078e0012 */
[----:B------:R-:W-:Y:S01]  /*29120*/  IMAD.MOV.U32 R14, RZ, RZ, R19 ;  /* 0x000000ffff0e7224 */ /* 0x000fe200078e0013 */
[----:B---3--:R-:W-:Y:S01]  /*29130*/  STL.64 [R1+0x1c60], R6 ;  /* 0x001c600601007387 */ /* 0x008fe20000100a00 */
[----:B--2---:R0:W-:Y:S02]  /*29140*/  STL.64 [R1+0x1c58], R4 ;  /* 0x001c580401007387 */ /* 0x0041e40000100a00 */
[----:B------:R-:W2:Y:S02]  /*29150*/  LDL.LU R16, [R1] ;  /* 0x0000000001107983 */ /* 0x000ea40000300800 */
[----:B------:R-:W2:Y:S01]  /*29160*/  LDL.LU R17, [R1+0x4] ;  /* 0x0000040001117983 */ /* 0x000ea20000300800 */
[----:B------:R-:W3:Y:S01]  /*29170*/  LDL.LU R18, [R1+0x8] ;  /* 0x0000080001127983 */ /* 0x000ee20000300800 */
[----:B------:R-:W3:Y:S03]  /*29180*/  LDL.LU R19, [R1+0xc] ;  /* 0x00000c0001137983 */ /* 0x000ee60000300800 */
[----:B---3--:R1:W-:Y:S01]  /*29190*/  STL.64 [R1+0x1c80], R18 ;  /* 0x001c801201007387 */ /* 0x0083e20000100a00 */
[----:B--2---:R2:W-:Y:S02]  /*291a0*/  STL.64 [R1+0x1c78], R16 ;  /* 0x001c781001007387 */ /* 0x0045e40000100a00 */
[----:B0-----:R-:W3:Y:S02]  /*291b0*/  LDL.LU R4, [R1+0x140] ;  /* 0x0001400001047983 */ /* 0x001ee40000300800 */
[----:B------:R-:W3:Y:S01]  /*291c0*/  LDL.LU R5, [R1+0x144] ;  /* 0x0001440001057983 */ /* 0x000ee20000300800 */
[----:B------:R-:W3:Y:S01]  /*291d0*/  LDL.LU R6, [R1+0x148] ;  /* 0x0001480001067983 */ /* 0x000ee20000300800 */
[----:B------:R-:W3:Y:S02]  /*291e0*/  LDL.LU R7, [R1+0x14c] ;  /* 0x00014c0001077983 */ /* 0x000ee40000300800 */
[----:B-1----:R-:W-:-:S02]  /*291f0*/  IMAD.MOV.U32 R18, RZ, RZ, R0 ;  /* 0x000000ffff127224 */ /* 0x002fc400078e0000 */
[----:B--2---:R-:W-:Y:S02]  /*29200*/  IMAD.MOV.U32 R16, RZ, RZ, R2 ;  /* 0x000000ffff107224 */ /* 0x004fe400078e0002 */
[----:B------:R-:W-:Y:S01]  /*29210*/  IMAD.MOV.U32 R19, RZ, RZ, R28 ;  /* 0x000000ffff137224 */ /* 0x000fe200078e001c */
[----:B------:R-:W2:Y:S01]  /*29220*/  LDL.LU R2, [R1+0x1d88] ;  /* 0x001d880001027983 */ /* 0x000ea20000300800 */
[----:B------:R-:W-:Y:S02]  /*29230*/  IMAD.MOV.U32 R17, RZ, RZ, R3 ;  /* 0x000000ffff117224 */ /* 0x000fe400078e0003 */
[----:B------:R-:W2:Y:S02]  /*29240*/  LDL.LU R3, [R1+0x1d84] ;  /* 0x001d840001037983 */ /* 0x000ea40000300800 */
[----:B------:R-:W2:Y:S01]  /*29250*/  LDL.LU R0, [R1+0x1d80] ;  /* 0x001d800001007983 */ /* 0x000ea20000300800 */
[----:B------:R-:W2:Y:S01]  /*29260*/  LDL.LU R28, [R1+0x1d7c] ;  /* 0x001d7c00011c7983 */ /* 0x000ea20000300800 */
[----:B------:R-:W-:Y:S02]  /*29270*/  STL.64 [R1+0x1cb0], R18 ;  /* 0x001cb01201007387 */ /* 0x000fe40000100a00 */
[----:B------:R-:W-:Y:S01]  /*29280*/  STL.64 [R1+0x1ca8], R16 ;  /* 0x001ca81001007387 */ /* 0x000fe20000100a00 */
[----:B---3--:R-:W-:Y:S01]  /*29290*/  STL.64 [R1+0x1c70], R6 ;  /* 0x001c700601007387 */ /* 0x008fe20000100a00 */
[----:B------:R0:W-:Y:S03]  /*292a0*/  STL.64 [R1+0x1c68], R4 ;  /* 0x001c680401007387 */ /* 0x0001e60000100a00 */
[----:B0-----:R-:W3:Y:S01]  /*292b0*/  LDL.LU R4, [R1+0x150] ;  /* 0x0001500001047983 */ /* 0x001ee20000300800 */
[----:B------:R-:W3:Y:S02]  /*292c0*/  LDL.LU R5, [R1+0x154] ;  /* 0x0001540001057983 */ /* 0x000ee40000300800 */
[----:B------:R-:W2:Y:S02]  /*292d0*/  LDL.LU R6, [R1+0x158] ;  /* 0x0001580001067983 */ /* 0x000ea40000300800 */
[----:B------:R-:W2:Y:S02]  /*292e0*/  LDL.LU R7, [R1+0x15c] ;  /* 0x00015c0001077983 */ /* 0x000ea40000300800 */
[----:B--2---:R-:W-:Y:S01]  /*292f0*/  STL.64 [R1+0x1c90], R6 ;  /* 0x001c900601007387 */ /* 0x004fe20000100a00 */
[----:B---3--:R0:W-:Y:S03]  /*29300*/  STL.64 [R1+0x1c88], R4 ;  /* 0x001c880401007387 */ /* 0x0081e60000100a00 */
[----:B0-----:R-:W2:Y:S01]  /*29310*/  LDL.LU R4, [R1+0x160] ;  /* 0x0001600001047983 */ /* 0x001ea20000300800 */
[----:B------:R-:W2:Y:S02]  /*29320*/  LDL.LU R5, [R1+0x164] ;  /* 0x0001640001057983 */ /* 0x000ea40000300800 */
[----:B------:R-:W3:Y:S02]  /*29330*/  LDL.LU R6, [R1+0x168] ;  /* 0x0001680001067983 */ /* 0x000ee40000300800 */
[----:B------:R-:W3:Y:S01]  /*29340*/  LDL.LU R7, [R1+0x16c] ;  /* 0x00016c0001077983 */ /* 0x000ee20000300800 */
[----:B------:R-:W2:Y:S01]  /*29350*/  LDL.LU R16, [R1+0x20] ;  /* 0x0000200001107983 */ /* 0x000ea20000300800 */
[----:B------:R-:W-:-:S02]  /*29360*/  IMAD.MOV.U32 R18, RZ, RZ, R3 ;  /* 0x000000ffff127224 */ /* 0x000fc400078e0003 */
[----:B------:R-:W-:Y:S02]  /*29370*/  IMAD.MOV.U32 R19, RZ, RZ, R2 ;  /* 0x000000ffff137224 */ /* 0x000fe400078e0002 */
[----:B------:R-:W-:Y:S02]  /*29380*/  IMAD.MOV.U32 R17, RZ, RZ, R0 ;  /* 0x000000ffff117224 */ /* 0x000fe400078e0000 */
[----:B------:R-:W4:Y:S01]  /*29390*/  LDL.LU R0, [R1+0x1d78] ;  /* 0x001d780001007983 */ /* 0x000f220000300800 */
[----:B------:R-:W4:Y:S02]  /*293a0*/  LDL.LU R3, [R1+0x1d74] ;  /* 0x001d740001037983 */ /* 0x000f240000300800 */
[----:B------:R-:W4:Y:S02]  /*293b0*/  LDL.LU R2, [R1+0x1d70] ;  /* 0x001d700001027983 */ /* 0x000f240000300800 */
[----:B------:R-:W-:Y:S01]  /*293c0*/  STL.64 [R1+0x1ce0], R18 ;  /* 0x001ce01201007387 */ /* 0x000fe20000100a00 */
[----:B--2---:R-:W-:Y:S01]  /*293d0*/  STL.64 [R1+0x1cd8], R16 ;  /* 0x001cd81001007387 */ /* 0x004fe20000100a00 */
[----:B---3--:R-:W-:Y:S02]  /*293e0*/  STL.64 [R1+0x1ca0], R6 ;  /* 0x001ca00601007387 */ /* 0x008fe40000100a00 */
[----:B------:R0:W-:Y:S02]  /*293f0*/  STL.64 [R1+0x1c98], R4 ;  /* 0x001c980401007387 */ /* 0x0001e40000100a00 */
[----:B0-----:R-:W2:Y:S01]  /*29400*/  LDL.LU R4, [R1+0x1a0] ;  /* 0x0001a00001047983 */ /* 0x001ea20000300800 */
[----:B------:R-:W2:Y:S02]  /*29410*/  LDL.LU R5, [R1+0x1a4] ;  /* 0x0001a40001057983 */ /* 0x000ea40000300800 */
[----:B------:R-:W3:Y:S02]  /*29420*/  LDL.LU R6, [R1+0x1a8] ;  /* 0x0001a80001067983 */ /* 0x000ee40000300800 */
[----:B------:R-:W3:Y:S01]  /*29430*/  LDL.LU R7, [R1+0x1ac] ;  /* 0x0001ac0001077983 */ /* 0x000ee20000300800 */
[----:B------:R-:W2:Y:S01]  /*29440*/  LDL.LU R16, [R1+0x30] ;  /* 0x0000300001107983 */ /* 0x000ea20000300800 */
[----:B------:R-:W2:Y:S02]  /*29450*/  LDL.LU R17, [R1+0x34] ;  /* 0x0000340001117983 */ /* 0x000ea40000300800 */
[----:B------:R-:W2:Y:S02]  /*29460*/  LDL.LU R18, [R1+0x38] ;  /* 0x0000380001127983 */ /* 0x000ea40000300800 */
[----:B------:R-:W-:-:S05]  /*29470*/  IMAD.MOV.U32 R19, RZ, RZ, R28 ;  /* 0x000000ffff137224 */ /* 0x000fca00078e001c */
[----:B--2---:R-:W-:Y:S01]  /*29480*/  STL.64 [R1+0x1d10], R18 ;  /* 0x001d101201007387 */ /* 0x004fe20000100a00 */
[----:B------:R-:W-:Y:S02]  /*29490*/  STL.64 [R1+0x1d08], R16 ;  /* 0x001d081001007387 */ /* 0x000fe40000100a00 */
[----:B---3--:R-:W-:Y:S02]  /*294a0*/  STL.64 [R1+0x1cc0], R6 ;  /* 0x001cc00601007387 */ /* 0x008fe40000100a00 */
[----:B------:R0:W-:Y:S02]  /*294b0*/  STL.64 [R1+0x1cb8], R4 ;  /* 0x001cb80401007387 */ /* 0x0001e40000100a00 */
        /* <DEDUP_REMOVED lines=10> */
[----:B------:R-:W2:Y:S01]  /*29560*/  LDL.LU R16, [R1+0x40] ;  /* 0x0000400001107983 */ /* 0x000ea20000300800 */
[----:B----4-:R-:W-:-:S02]  /*29570*/  IMAD.MOV.U32 R18, RZ, RZ, R3 ;  /* 0x000000ffff127224 */ /* 0x010fc400078e0003 */
        /* <DEDUP_REMOVED lines=29> */
[----:B------:R-:W-:-:S02]  /*29750*/  IMAD.MOV.U32 R22, RZ, RZ, R15 ;  /* 0x000000ffff167224 */ /* 0x000fc400078e000f */
[----:B------:R-:W-:Y:S01]  /*29760*/  IMAD.MOV.U32 R23, RZ, RZ, R14 ;  /* 0x000000ffff177224 */ /* 0x000fe200078e000e */
        /* <DEDUP_REMOVED lines=10> */
[----:B------:R-:W3:Y:S02]  /*29810*/  LDL.LU R10, [R1+0x118] ;  /* 0x00011800010a7983 */ /* 0x000ee40000300800 */
[----:B------:R-:W3:Y:S01]  /*29820*/  LDL.LU R11, [R1+0x11c] ;  /* 0x00011c00010b7983 */ /* 0x000ee20000300800 */
[----:B------:R-:W2:Y:S01]  /*29830*/  LDL.LU.64 R14, [R1+0x3b8] ;  /* 0x0003b800010e7983 */ /* 0x000ea20000300a00 */
[----:B------:R-:W-:-:S02]  /*29840*/  IMAD.MOV.U32 R20, RZ, RZ, R25 ;  /* 0x000000ffff147224 */ /* 0x000fc400078e0019 */
[----:B------:R-:W-:-:S07]  /*29850*/  IMAD.MOV.U32 R21, RZ, RZ, R24 ;  /* 0x000000ffff157224 */ /* 0x000fce00078e0018 */
[----:B----4-:R-:W-:Y:S01]  /*29860*/  HMMA.16816.F32 R20, R20, R26, R16 ;  /* 0x0000001a1414723c */ /* 0x010fe20000001810 */
[----:B--2---:R0:W-:Y:S01]  /*29870*/  STL.64 [R1+0x1bf0], R14 ;  /* 0x001bf00e01007387 */ /* 0x0041e20000100a00 */
[----:B------:R1:W-:Y:S02]  /*29880*/  STL.64 [R1+0x1be8], R12 ;  /* 0x001be80c01007387 */ /* 0x0003e40000100a00 */
[----:B0-----:R-:W-:Y:S01]  /*29890*/  IMAD.MOV.U32 R14, RZ, RZ, R3 ;  /* 0x000000ffff0e7224 */ /* 0x001fe200078e0003 */
[----:B-1----:R-:W2:Y:S01]  /*298a0*/  LDL.LU R12, [R1+0xe0] ;  /* 0x0000e000010c7983 */ /* 0x002ea20000300800 */
[----:B------:R-:W-:Y:S02]  /*298b0*/  IMAD.MOV.U32 R13, RZ, RZ, R0 ;  /* 0x000000ffff0d7224 */ /* 0x000fe400078e0000 */
[----:B------:R-:W4:Y:S02]  /*298c0*/  LDL.LU R0, [R1+0x1d60] ;  /* 0x001d600001007983 */ /* 0x000f240000300800 */
[----:B------:R-:W2:Y:S01]  /*298d0*/  LDL.LU R3, [R1+0x1d5c] ;  /* 0x001d5c0001037983 */ /* 0x000ea20000300800 */
[----:B------:R-:W2:Y:S04]  /*298e0*/  LDL.LU R15, [R1+0xec] ;  /* 0x0000ec00010f7983 */ /* 0x000ea80000300800 */
[----:B--2---:R4:W-:Y:S01]  /*298f0*/  STL.64 [R1+0x1c00], R14 ;  /* 0x001c000e01007387 */ /* 0x0049e20000100a00 */
[----:B------:R0:W-:Y:S02]  /*29900*/  STL.64 [R1+0x1bf8], R12 ;  /* 0x001bf80c01007387 */ /* 0x0001e40000100a00 */
[----:B----4-:R-:W-:Y:S01]  /*29910*/  IMAD.MOV.U32 R14, RZ, RZ, R0 ;  /* 0x000000ffff0e7224 */ /* 0x010fe200078e0000 */
[----:B0-----:R-:W2:Y:S01]  /*29920*/  LDL.LU R12, [R1+0xf0] ;  /* 0x0000f000010c7983 */ /* 0x001ea20000300800 */
[----:B------:R-:W2:Y:S02]  /*29930*/  LDL.LU R13, [R1+0xf4] ;  /* 0x0000f400010d7983 */ /* 0x000ea40000300800 */
[----:B------:R-:W4:Y:S02]  /*29940*/  LDL.LU R0, [R1+0x1d58] ;  /* 0x001d580001007983 */ /* 0x000f240000300800 */
[----:B------:R-:W2:Y:S01]  /*29950*/  LDL.LU.64 R18, [R1+0x1d50] ;  /* 0x001d500001127983 */ /* 0x000ea20000300a00 */
[----:B------:R-:W2:Y:S01]  /*29960*/  LDL.LU.64 R16, [R1+0x1d48] ;  /* 0x001d480001107983 */ /* 0x000ea20000300a00 */
[----:B------:R-:W-:Y:S02]  /*29970*/  STL.64 [R1+0x230], R20 ;  /* 0x0002301401007387 */ /* 0x000fe40000100a00 */
[----:B------:R0:W-:Y:S02]  /*29980*/  STL.64 [R1+0x238], R22 ;  /* 0x0002381601007387 */ /* 0x0001e40000100a00 */
[----:B0-----:R-:W2:Y:S01]  /*29990*/  LDL.LU.64 R22, [R1+0x1d40] ;  /* 0x001d400001167983 */ /* 0x001ea20000300a00 */
[----:B------:R-:W3:Y:S01]  /*299a0*/  LDL.LU.64 R20, [R1+0x1d38] ;  /* 0x001d380001147983 */ /* 0x000ee20000300a00 */
        /* <DEDUP_REMOVED lines=52> */
[----:B------:R-:W3:Y:S01]  /*29cf0*/  LDL.LU.64 R28, [R1+0x3a0] ;  /* 0x0003a000011c7983 */ /* 0x000ee20000300a00 */
        /* <DEDUP_REMOVED lines=37> */
[----:B0-----:R-:W2:Y:S01]  /*29f50*/  LDL.LU.64 R16, [R1+0x3c8] ;  /* 0x0003c80001107983 */ /* 0x001ea20000300a00 */
[----:B-1----:R-:W2:Y:S01]  /*29f60*/  LDL.LU.64 R18, [R1+0x3b0] ;  /* 0x0003b00001127983 */ /* 0x002ea20000300a00 */
[C---:B---3--:R-:W-:Y:S11]  /*29f70*/  HMMA.16816.F32 R8, R4.reuse, R22, R8 ;  /* 0x000000160408723c */ /* 0x048ff60000001808 */
[----:B------:R-:W-:Y:S11]  /*29f80*/  @!UPT UIADD3 URZ, URZ, URZ, URZ ;  /* 0x0000003f3f3ff290 */ /* 0x000ff6000fffe03f */
[----:B------:R-:W-:Y:S01]  /*29f90*/  @!UPT UIADD3 URZ, URZ, URZ, URZ ;  /* 0x0000003f3f3ff290 */ /* 0x000fe2000fffe03f */
[----:B------:R-:W-:Y:S01]  /*29fa0*/  STL.64 [R1+0x2b0], R8 ;  /* 0x0002b00801007387 */ /* 0x000fe20000100a00 */
[----:B------:R0:W-:Y:S03]  /*29fb0*/  STL.64 [R1+0x2b8], R10 ;  /* 0x0002b80a01007387 */ /* 0x0001e60000100a00 */
[----:B0-----:R-:W3:Y:S01]  /*29fc0*/  LDL.LU.64 R10, [R1+0x1c20] ;  /* 0x001c2000010a7983 */ /* 0x001ee20000300a00 */
[----:B------:R-:W3:Y:S02]  /*29fd0*/  LDL.LU.64 R8, [R1+0x1c18] ;  /* 0x001c180001087983 */ /* 0x000ee40000300a00 */
[----:B------:R-:W-:Y:S01]  /*29fe0*/  IMAD.MOV.U32 R15, RZ, RZ, R3 ;  /* 0x000000ffff0f7224 */ /* 0x000fe200078e0003 */
[----:B---3--:R-:W-:Y:S01]  /*29ff0*/  HMMA.16816.F32 R4, R4, R26, R8 ;  /* 0x0000001a0404723c */ /* 0x008fe20000001808 */
[----:B------:R-:W3:Y:S01]  /*2a000*/  LDL.LU.64 R10, [R1+0x1c10] ;  /* 0x001c1000010a7983 */ /* 0x000ee20000300a00 */
[----:B------:R-:W3:Y:S11]  /*2a010*/  LDL.LU.64 R8, [R1+0x1c08] ;  /* 0x001c080001087983 */ /* 0x000ef60000300a00 */
[----:B------:R-:W-:Y:S10]  /*2a020*/  @!UPT UIADD3 URZ, URZ, URZ, URZ ;  /* 0x0000003f3f3ff290 */ /* 0x000ff4000fffe03f */
[----:B------:R-:W-:Y:S01]  /*2a030*/  STL.64 [R1+0x2a0], R4 ;  /* 0x0002a00401007387 */ /* 0x000fe20000100a00 */
[----:B------:R0:W-:Y:S03]  /*2a040*/  STL.64 [R1+0x2a8], R6 ;  /* 0x0002a80601007387 */ /* 0x0001e60000100a00 */
[----:B0-----:R-:W2:Y:S01]  /*2a050*/  LDL.LU.64 R6, [R1+0x3c0] ;  /* 0x0003c00001067983 */ /* 0x001ea20000300a00 */
[----:B---3--:R-:W-:Y:S11]  /*2a060*/  HMMA.16816.F32 R12, R8, R22, R12 ;  /* 0x00000016080c723c */ /* 0x008ff6000000180c */
[----:B------:R-:W-:Y:S11]  /*2a070*/  @!UPT UIADD3 URZ, URZ, URZ, URZ ;  /* 0x0000003f3f3ff290 */ /* 0x000ff6000fffe03f */
[----:B------:R-:W-:Y:S01]  /*2a080*/  @!UPT UIADD3 URZ, URZ, URZ, URZ ;  /* 0x0000003f3f3ff290 */ /* 0x000fe2000fffe03f */
[----:B------:R-:W-:Y:S01]  /*2a090*/  STL.64 [R1+0x270], R12 ;  /* 0x0002700c01007387 */ /* 0x000fe20000100a00 */
[----:B------:R0:W-:Y:S03]  /*2a0a0*/  STL.64 [R1+0x278], R14 ;  /* 0x0002780e01007387 */ /* 0x0001e60000100a00 */
[----:B0-----:R-:W3:Y:S01]  /*2a0b0*/  LDL.LU.64 R14, [R1+0x1c00] ;  /* 0x001c0000010e7983 */ /* 0x001ee20000300a00 */
[----:B------:R-:W3:Y:S02]  /*2a0c0*/  LDL.LU.64 R12, [R1+0x1bf8] ;  /* 0x001bf800010c7983 */ /* 0x000ee40000300a00 */
[----:B------:R-:W-:-:S04]  /*2a0d0*/  IMAD.MOV.U32 R3, RZ, RZ, c[0x0][0x188] ;  /* 0x00006200ff037624 */ /* 0x000fc800078e00ff */
[----:B------:R-:W-:Y:S01]  /*2a0e0*/  IMAD.SHL.U32 R3, R3, 0x40, RZ ;  /* 0x0000004003037824 */ /* 0x000fe200078e00ff */
[----:B---3--:R-:W-:Y:S01]  /*2a0f0*/  HMMA.16816.F32 R8, R8, R26, R12 ;  /* 0x0000001a0808723c */ /* 0x008fe2000000180c */
[----:B------:R-:W3:Y:S01]  /*2a100*/  LDL.LU.64 R14, [R1+0x1bf0] ;  /* 0x001bf000010e7983 */ /* 0x000ee20000300a00 */
[----:B------:R-:W3:Y:S02]  /*2a110*/  LDL.LU.64 R12, [R1+0x1be8] ;  /* 0x001be800010c7983 */ /* 0x000ee40000300a00 */
[----:B------:R0:W-:Y:S02]  /*2a120*/  STL.64 [R1+0x1bc8], R26 ;  /* 0x001bc81a01007387 */ /* 0x0001e40000100a00 */
[----:B0-----:R-:W3:Y:S01]  /*2a130*/  LDL.LU.64 R26, [R1+0x390] ;  /* 0x00039000011a7983 */ /* 0x001ee20000300a00 */
[----:B------:R-:W-:Y:S11]  /*2a140*/  IMAD.SHL.U32 R3, R3, 0x2, RZ ;  /* 0x0000000203037824 */ /* 0x000ff600078e00ff */
[----:B------:R-:W-:Y:S05]  /*2a150*/  @!UPT UIADD3 URZ, URZ, URZ, URZ ;  /* 0x0000003f3f3ff290 */ /* 0x000fea000fffe03f */
[----:B------:R2:W-:Y:S01]  /*2a160*/  STL.64 [R1+0x240], R8 ;  /* 0x0002400801007387 */ /* 0x0005e20000100a00 */
[----:B------:R3:W-:Y:S01]  /*2a170*/  STL.64 [R1+0x248], R10 ;  /* 0x0002480a01007387 */ /* 0x0007e20000100a00 */
[----:B--2---:R-:W-:-:S05]  /*2a180*/  IADD3 R9, P1, R6, R3, RZ ;  /* 0x0000000306097210 */ /* 0x004fca0007f3e0ff */
[----:B----4-:R-:W-:Y:S01]  /*2a190*/  IMAD.X R6, R7, 0x1, R0, P1 ;  /* 0x0000000107067824 */ /* 0x010fe200008e0600 */
[----:B---3--:R-:W-:-:S05]  /*2a1a0*/  IADD3 R10, P2, R14, R3, RZ ;  /* 0x000000030e0a7210 */ /* 0x008fca0007f5e0ff */
[----:B------:R-:W-:Y:S01]  /*2a1b0*/  IMAD.X R7, R15, 0x1, R0, P2 ;  /* 0x000000010f077824 */ /* 0x000fe200010e0600 */
[----:B------:R-:W-:Y:S01]  /*2a1c0*/  STL.64 [R1+0x1bd8], R26 ;  /* 0x001bd81a01007387 */ /* 0x000fe20000100a00 */
[----:B------:R0:W-:Y:S03]  /*2a1d0*/  STL.64 [R1+0x1bd0], R24 ;  /* 0x001bd01801007387 */ /* 0x0001e60000100a00 */
[----:B0-----:R-:W2:Y:S01]  /*2a1e0*/  LDL.LU R24, [R1+0xd0] ;  /* 0x0000d00001187983 */ /* 0x001ea20000300800 */
[----:B------:R-:W2:Y:S02]  /*2a1f0*/  LDL.LU R25, [R1+0xd4] ;  /* 0x0000d40001197983 */ /* 0x000ea40000300800 */
[----:B------:R-:W2:Y:S02]  /*2a200*/  LDL.LU R26, [R1+0xd8] ;  /* 0x0000d800011a7983 */ /* 0x000ea40000300800 */
[----:B------:R-:W2:Y:S01]  /*2a210*/  LDL.LU R27, [R1+0xdc] ;  /* 0x0000dc00011b7983 */ /* 0x000ea20000300800 */
[----:B------:R-:W2:Y:S01]  /*2a220*/  LDL.LU.64 R14, [R1+0x1be0] ;  /* 0x001be000010e7983 */ /* 0x000ea20000300a00 */
[----:B------:R-:W-:-:S02]  /*2a230*/  IADD3 R4, P0, R16, R3, RZ ;  /* 0x0000000310047210 */ /* 0x000fc40007f1e0ff */
[----:B------:R-:W-:-:S03]  /*2a240*/  IADD3 R11, P1, R20, R3, RZ ;  /* 0x00000003140b7210 */ /* 0x000fc60007f3e0ff */
[--C-:B------:R-:W-:Y:S01]  /*2a250*/  IMAD.X R8, R17, 0x1, R0.reuse, P0 ;  /* 0x0000000111087824 */ /* 0x100fe200000e0600 */
[-C--:B------:R-:W-:Y:S01]  /*2a260*/  IADD3 R16, P0, R18, R3.reuse, RZ ;  /* 0x0000000312107210 */ /* 0x080fe20007f1e0ff */
[----:B------:R0:W-:Y:S04]  /*2a270*/  STL.64 [R1+0x1bb0], R10 ;  /* 0x001bb00a01007387 */ /* 0x0001e80000100a00 */
[--C-:B------:R-:W-:Y:S01]  /*2a280*/  IMAD.X R5, R19, 0x1, R0.reuse, P0 ;  /* 0x0000000113057824 */ /* 0x100fe200000e0600 */
[----:B0-----:R-:W3:Y:S01]  /*2a290*/  LDL.LU R11, [R1+0x9ec] ;  /* 0x0009ec00010b7983 */ /* 0x001ee20000300800 */
[----:B------:R-:W-:Y:S03]  /*2a2a0*/  STL.64 [R1+0x1bc0], R6 ;  /* 0x001bc00601007387 */ /* 0x000fe60000100a00 */
[----:B------:R0:W-:Y:S02]  /*2a2b0*/  STL.64 [R1+0x1bb8], R4 ;  /* 0x001bb80401007387 */ /* 0x0001e40000100a00 */
[----:B0-----:R-:W4:Y:S01]  /*2a2c0*/  LDL.LU R4, [R1+0xc0] ;  /* 0x0000c00001047983 */ /* 0x001f220000300800 */
[----:B------:R-:W4:Y:S02]  /*2a2d0*/  LDL.LU R5, [R1+0xc4] ;  /* 0x0000c40001057983 */ /* 0x000f240000300800 */
[----:B------:R-:W4:Y:S01]  /*2a2e0*/  LDL.LU R6, [R1+0xc8] ;  /* 0x0000c80001067983 */ /* 0x000f220000300800 */
[----:B--2---:R-:W-:Y:S11]  /*2a2f0*/  HMMA.16816.F32 R24, R12, R22, R24 ;  /* 0x000000160c18723c */ /* 0x004ff60000001818 */
[----:B------:R-:W-:Y:S11]  /*2a300*/  @!UPT UIADD3 URZ, URZ, URZ, URZ ;  /* 0x0000003f3f3ff290 */ /* 0x000ff6000fffe03f */
[----:B------:R-:W-:Y:S01]  /*2a310*/  @!UPT UIADD3 URZ, URZ, URZ, URZ ;  /* 0x0000003f3f3ff290 */ /* 0x000fe2000fffe03f */
[----:B------:R-:W-:Y:S01]  /*2a320*/  STL.64 [R1+0x1f0], R24 ;  /* 0x0001f01801007387 */ /* 0x000fe20000100a00 */
[----:B------:R0:W-:Y:S03]  /*2a330*/  STL.64 [R1+0x1f8], R26 ;  /* 0x0001f81a01007387 */ /* 0x0001e60000100a00 */
[----:B0-----:R-:W2:Y:S01]  /*2a340*/  LDL.LU.64 R26, [R1+0x1bd8] ;  /* 0x001bd800011a7983 */ /* 0x001ea20000300a00 */
[----:B------:R-:W4:Y:S02]  /*2a350*/  LDL.LU.64 R24, [R1+0x1bd0] ;  /* 0x001bd00001187983 */ /* 0x000f240000300a00 */
[----:B------:R-:W-:Y:S01]  /*2a360*/  IMAD.X R18, R21, 0x1, R0, P1 ;  /* 0x0000000115127824 */ /* 0x000fe200008e0600 */
[----:B------:R-:W-:Y:S02]  /*2a370*/  IADD3 R17, P0, R28, R3, RZ ;  /* 0x000000031c117210 */ /* 0x000fe40007f1e0ff */
[----:B---3--:R-:W-:-:S03]  /*2a380*/  IADD3 R11, R11, 0x1, RZ ;  /* 0x000000010b0b7810 */ /* 0x008fc60007ffe0ff */
[----:B------:R-:W-:Y:S02]  /*2a390*/  IMAD.X R21, R29, 0x1, R0, P0 ;  /* 0x000000011d157824 */ /* 0x000fe400000e0600 */
[----:B------:R-:W-:Y:S01]  /*2a3a0*/  IMAD.MOV.U32 R7, RZ, RZ, R2 ;  /* 0x000000ffff077224 */ /* 0x000fe200078e0002 */
[-C--:B--2---:R-:W-:Y:S02]  /*2a3b0*/  IADD3 R20, P2, R26, R3.reuse, RZ ;  /* 0x000000031a147210 */ /* 0x084fe40007f5e0ff */
[----:B----4-:R-:W-:-:S05]  /*2a3c0*/  IADD3 R19, P1, R24, R3, RZ ;  /* 0x0000000318137210 */ /* 0x010fca0007f3e0ff */
[----:B------:R-:W-:Y:S01]  /*2a3d0*/  STL [R1+0x1a88], R19 ;  /* 0x001a881301007387 */ /* 0x000fe20000100800 */
[----:B------:R0:W-:Y:S02]  /*2a3e0*/  STL [R1+0x1a8c], R20 ;  /* 0x001a8c1401007387 */ /* 0x0001e40000100800 */
[--C-:B------:R-:W-:Y:S01]  /*2a3f0*/  IMAD.X R22, R25, 0x1, R0.reuse, P1 ;  /* 0x0000000119167824 */ /* 0x100fe200008e0600 */
[----:B0-----:R-:W2:Y:S01]  /*2a400*/  LDL.LU R20, [R1+0x16d8] ;  /* 0x0016d80001147983 */ /* 0x001ea20000300800 */
[----:B------:R-:W3:Y:S02]  /*2a410*/  LDL.LU R19, [R1+0x16ac] ;  /* 0x0016ac0001137983 */ /* 0x000ee40000300800 */
[----:B------:R-:W-:Y:S02]  /*2a420*/  STL [R1+0x9ec], R11 ;  /* 0x0009ec0b01007387 */ /* 0x000fe40000100800 */
[----:B------:R-:W4:Y:S01]  /*2a430*/  LDL.LU R29, [R1+0x16d0] ;  /* 0x0016d000011d7983 */ /* 0x000f220000300800 */
[----:B------:R-:W2:Y:S01]  /*2a440*/  LDL.LU R25, [R1+0x16a4] ;  /* 0x0016a40001197983 */ /* 0x000ea20000300800 */
[----:B------:R-:W2:Y:S02]  /*2a450*/  LDL.LU R24, [R1+0x16c8] ;  /* 0x0016c80001187983 */ /* 0x000ea40000300800 */
[----:B------:R-:W2:Y:S02]  /*2a460*/  LDL.LU R28, [R1+0x169c] ;  /* 0x00169c00011c7983 */ /* 0x000ea40000300800 */
[----:B------:R-:W2:Y:S01]  /*2a470*/  LDL.LU R2, [R1+0x16c0] ;  /* 0x0016c00001027983 */ /* 0x000ea20000300800 */
[----:B------:R0:W-:Y:S01]  /*2a480*/  STL [R1+0x1a90], R22 ;  /* 0x001a901601007387 */ /* 0x0001e20000100800 */
[----:B------:R-:W-:-:S03]  /*2a490*/  IMAD.X R23, R27, 0x1, R0, P2 ;  /* 0x000000011b177824 */ /* 0x000fc600010e0600 */
[----:B0-----:R-:W2:Y:S01]  /*2a4a0*/  LDL.LU R22, [R1+0x16b4] ;  /* 0x0016b40001167983 */ /* 0x001ea20000300800 */
[----:B------:R-:W2:Y:S02]  /*2a4b0*/  LDL.LU.64 R26, [R1+0x1bc8] ;  /* 0x001bc800011a7983 */ /* 0x000ea40000300a00 */
[----:B------:R0:W-:Y:S02]  /*2a4c0*/  STL [R1+0x1a94], R23 ;  /* 0x001a941701007387 */ /* 0x0001e40000100800 */
[----:B0-----:R-:W3:Y:S01]  /*2a4d0*/  LDL.LU R23, [R1+0x16e0] ;  /* 0x0016e00001177983 */ /* 0x001ee20000300800 */
[----:B--2---:R-:W-:Y:S11]  /*2a4e0*/  HMMA.16816.F32 R4, R12, R26, R4 ;  /* 0x0000001a0c04723c */ /* 0x004ff60000001804 */
[----:B------:R-:W-:Y:S11]  /*2a4f0*/  @!UPT UIADD3 URZ, URZ, URZ, URZ ;  /* 0x0000003f3f3ff290 */ /* 0x000ff6000fffe03f */
[----:B------:R-:W-:Y:S01]  /*2a500*/  @!UPT UIADD3 URZ, URZ, URZ, URZ ;  /* 0x0000003f3f3ff290 */ /* 0x000fe2000fffe03f */
[----:B------:R-:W-:Y:S01]  /*2a510*/  STL.64 [R1+0x1e0], R4 ;  /* 0x0001e00401007387 */ /* 0x000fe20000100a00 */
[----:B------:R-:W-:Y:S02]  /*2a520*/  IMAD.MOV.U32 R13, RZ, RZ, R6 ;  /* 0x000000ffff0d7224 */ /* 0x000fe400078e0006 */
[----:B------:R0:W-:Y:S02]  /*2a530*/  STL.64 [R1+0x1e8], R6 ;  /* 0x0001e80601007387 */ /* 0x0001e40000100a00 */
[----:B------:R-:W-:Y:S02]  /*2a540*/  IMAD.MOV.U32 R12, RZ, RZ, R7 ;  /* 0x000000ffff0c7224 */ /* 0x000fe400078e0007 */
[----:B0-----:R-:W2:Y:S01]  /*2a550*/  LDL.LU.64 R6, [R1+0x1bc0] ;  /* 0x001bc00001067983 */ /* 0x001ea20000300a00 */
[----:B------:R-:W2:Y:S02]  /*2a560*/  LDL.LU.64 R4, [R1+0x1bb8] ;  /* 0x001bb80001047983 */ /* 0x000ea40000300a00 */
[----:B------:R-:W3:Y:S02]  /*2a570*/  LDL.LU R14, [R1+0x16cc] ;  /* 0x0016cc00010e7983 */ /* 0x000ee40000300800 */
[----:B------:R-:W3:Y:S01]  /*2a580*/  LDL.LU R15, [R1+0x16c4] ;  /* 0x0016c400010f7983 */ /* 0x000ee20000300800 */
[----:B------:R-:W3:Y:S01]  /*2a590*/  LDL.LU R26, [R1+0x16e8] ;  /* 0x0016e800011a7983 */ /* 0x000ee20000300800 */
[----:B------:R-:W3:Y:S02]  /*2a5a0*/  LDL.LU R27, [R1+0x16bc] ;  /* 0x0016bc00011b7983 */ /* 0x000ee40000300800 */
[----:B------:R0:W-:Y:S01]  /*2a5b0*/  STL [R1+0x1a9c], R12 ;  /* 0x001a9c0c01007387 */ /* 0x0001e20000100800 */
[----:B------:R-:W-:Y:S01]  /*2a5c0*/  ISETP.NE.U32.AND P0, PT, R11, UR5, PT ;  /* 0x000000050b007c0c */ /* 0x000fe2000bf05070 */
[----:B------:R-:W-:Y:S01]  /*2a5d0*/  IMAD.MOV.U32 R11, RZ, RZ, R8 ;  /* 0x000000ffff0b7224 */ /* 0x000fe200078e0008 */
[----:B0-----:R-:W3:Y:S01]  /*2a5e0*/  LDL.LU R12, [R1+0x16d4] ;  /* 0x0016d400010c7983 */ /* 0x001ee20000300800 */
[----:B------:R0:W-:Y:S03]  /*2a5f0*/  STL [R1+0x1a98], R13 ;  /* 0x001a980d01007387 */ /* 0x0001e60000100800 */
[----:B0-----:R-:W3:Y:S01]  /*2a600*/  LDL.LU R13, [R1+0x16dc] ;  /* 0x0016dc00010d7983 */ /* 0x001ee20000300800 */
[----:B--2---:R-:W-:-:S03]  /*2a610*/  IMAD.MOV.U32 R10, RZ, RZ, R4 ;  /* 0x000000ffff0a7224 */ /* 0x004fc600078e0004 */
[----:B------:R-:W2:Y:S01]  /*2a620*/  LDL.LU R4, [R1+0x16ec] ;  /* 0x0016ec0001047983 */ /* 0x000ea20000300800 */
[----:B------:R-:W2:Y:S02]  /*2a630*/  LDL.LU R8, [R1+0x16e4] ;  /* 0x0016e40001087983 */ /* 0x000ea40000300800 */
[----:B------:R0:W-:Y:S02]  /*2a640*/  STL.64 [R1+0x3c8], R10 ;  /* 0x0003c80a01007387 */ /* 0x0001e40000100a00 */
[----:B0-----:R-:W-:Y:S02]  /*2a650*/  IMAD.MOV.U32 R10, RZ, RZ, R9 ;  /* 0x000000ffff0a7224 */ /* 0x001fe400078e0009 */
[----:B------:R-:W-:-:S05]  /*2a660*/  IMAD.MOV.U32 R11, RZ, RZ, R6 ;  /* 0x000000ffff0b7224 */ /* 0x000fca00078e0006 */
[----:B------:R0:W-:Y:S04]  /*2a670*/  STL.64 [R1+0x3c0], R10 ;  /* 0x0003c00a01007387 */ /* 0x0001e80000100a00 */
[----:B0-----:R-:W2:Y:S01]  /*2a680*/  LDL.LU.64 R10, [R1+0x1bb0] ;  /* 0x001bb000010a7983 */ /* 0x001ea20000300a00 */
[-C--:B---3--:R-:W-:Y:S02]  /*2a690*/  IADD3 R13, P4, R13, R3.reuse, RZ ;  /* 0x000000030d0d7210 */ /* 0x088fe40007f9e0ff */
[-C--:B------:R-:W-:Y:S02]  /*2a6a0*/  IADD3 R12, P5, R12, R3.reuse, RZ ;  /* 0x000000030c0c7210 */ /* 0x080fe40007fbe0ff */
[-C--:B------:R-:W-:Y:S02]  /*2a6b0*/  IADD3 R14, P6, R14, R3.reuse, RZ ;  /* 0x000000030e0e7210 */ /* 0x080fe40007fde0ff */
[-C--:B------:R-:W-:Y:S01]  /*2a6c0*/  IADD3 R15, P1, R15, R3.reuse, RZ ;  /* 0x000000030f0f7210 */ /* 0x080fe20007f3e0ff */
[--C-:B------:R-:W-:Y:S01]  /*2a6d0*/  IMAD.X R20, R20, 0x1, R0.reuse, P4 ;  /* 0x0000000114147824 */ /* 0x100fe200020e0600 */
[-C--:B------:R-:W-:Y:S01]  /*2a6e0*/  IADD3 R19, P4, R19, R3.reuse, RZ ;  /* 0x0000000313137210 */ /* 0x080fe20007f9e0ff */
[--C-:B----4-:R-:W-:Y:S01]  /*2a6f0*/  IMAD.X R29, R29, 0x1, R0.reuse, P5 ;  /* 0x000000011d1d7824 */ /* 0x110fe200028e0600 */
[-C--:B------:R-:W-:Y:S01]  /*2a700*/  IADD3 R25, P5, R25, R3.reuse, RZ ;  /* 0x0000000319197210 */ /* 0x080fe20007fbe0ff */
[--C-:B------:R-:W-:Y:S01]  /*2a710*/  IMAD.X R24, R24, 0x1, R0.reuse, P6 ;  /* 0x0000000118187824 */ /* 0x100fe200030e0600 */
[-C--:B------:R-:W-:Y:S01]  /*2a720*/  IADD3 R28, P6, R28, R3.reuse, RZ ;  /* 0x000000031c1c7210 */ /* 0x080fe20007fde0ff */
[----:B------:R-:W-:Y:S01]  /*2a730*/  IMAD.X R2, R2, 0x1, R0, P1 ;  /* 0x0000000102027824 */ /* 0x000fe200008e0600 */
[----:B--2---:R-:W-:-:S02]  /*2a740*/  IADD3 R4, P2, R4, R3, RZ ;  /* 0x0000000304047210 */ /* 0x004fc40007f5e0ff */
[----:B------:R-:W-:-:S03]  /*2a750*/  IADD3 R8, P3, R8, R3, RZ ;  /* 0x0000000308087210 */ /* 0x000fc60007f7e0ff */
[--C-:B------:R-:W-:Y:S01]  /*2a760*/  IMAD.X R26, R26, 0x1, R0.reuse, P2 ;  /* 0x000000011a1a7824 */ /* 0x100fe200010e0600 */
[-C--:B------:R-:W-:Y:S01]  /*2a770*/  IADD3 R27, P2, R27, R3.reuse, RZ ;  /* 0x000000031b1b7210 */ /* 0x080fe20007f5e0ff */
[----:B------:R-:W-:Y:S01]  /*2a780*/  IMAD.X R23, R23, 0x1, R0, P3 ;  /* 0x0000000117177824 */ /* 0x000fe200018e0600 */
[----:B------:R-:W-:Y:S01]  /*2a790*/  IADD3 R22, P3, R22, R3, RZ ;  /* 0x0000000316167210 */ /* 0x000fe20007f7e0ff */
[----:B------:R-:W-:-:S05]  /*2a7a0*/  IMAD.MOV.U32 R6, RZ, RZ, R10 ;  /* 0x000000ffff067224 */ /* 0x000fca00078e000a */
[----:B------:R0:W-:Y:S01]  /*2a7b0*/  STL.64 [R1+0x3b8], R6 ;  /* 0x0003b80601007387 */ /* 0x0001e20000100a00 */
[----:B------:R-:W-:Y:S02]  /*2a7c0*/  IMAD.MOV.U32 R10, RZ, RZ, R11 ;  /* 0x000000ffff0a7224 */ /* 0x000fe400078e000b */
[----:B------:R-:W-:Y:S02]  /*2a7d0*/  IMAD.MOV.U32 R11, RZ, RZ, R18 ;  /* 0x000000ffff0b7224 */ /* 0x000fe400078e0012 */
[----:B0-----:R-:W-:Y:S02]  /*2a7e0*/  IMAD.MOV.U32 R6, RZ, RZ, R16 ;  /* 0x000000ffff067224 */ /* 0x001fe400078e0010 */
[----:B------:R-:W-:-:S05]  /*2a7f0*/  IMAD.MOV.U32 R7, RZ, RZ, R5 ;  /* 0x000000ffff077224 */ /* 0x000fca00078e0005 */
[----:B------:R0:W-:Y:S01]  /*2a800*/  STL.64 [R1+0x3b0], R6 ;  /* 0x0003b00601007387 */ /* 0x0001e20000100a00 */
[----:B------:R-:W-:Y:S02]  /*2a810*/  STL.64 [R1+0x3a8], R10 ;  /* 0x0003a80a01007387 */ /* 0x000fe40000100a00 */
[----:B0-----:R-:W-:Y:S02]  /*2a820*/  IMAD.MOV.U32 R6, RZ, RZ, R17 ;  /* 0x000000ffff067224 */ /* 0x001fe400078e0011 */
[----:B------:R-:W-:-:S05]  /*2a830*/  IMAD.MOV.U32 R7, RZ, RZ, R21 ;  /* 0x000000ffff077224 */ /* 0x000fca00078e0015 */
[----:B------:R-:W-:Y:S01]  /*2a840*/  STL.64 [R1+0x3a0], R6 ;  /* 0x0003a00601007387 */ /* 0x000fe20000100a00 */
[----:B------:R-:W-:Y:S02]  /*2a850*/  STL [R1+0x16ec], R4 ;  /* 0x0016ec0401007387 */ /* 0x000fe40000100800 */
[----:B------:R-:W-:Y:S02]  /*2a860*/  STL [R1+0x16e4], R8 ;  /* 0x0016e40801007387 */ /* 0x000fe40000100800 */
[----:B------:R-:W-:Y:S01]  /*2a870*/  STL [R1+0x16dc], R13 ;  /* 0x0016dc0d01007387 */ /* 0x000fe20000100800 */
[----:B------:R-:W-:Y:S01]  /*2a880*/  STL [R1+0x16d4], R12 ;  /* 0x0016d40c01007387 */ /* 0x000fe20000100800 */
        /* <DEDUP_REMOVED lines=10> */
[----:B------:R0:W-:Y:S01]  /*2a930*/  STL [R1+0x1ba8], R0 ;  /* 0x001ba80001007387 */ /* 0x0001e20000100800 */
[----:B------:R-:W-:Y:S04]  /*2a940*/  STL [R1+0x16c8], R24 ;  /* 0x0016c81801007387 */ /* 0x000fe80000100800 */
[----:B0-----:R-:W2:Y:S01]  /*2a950*/  LDL.LU R0, [R1+0x1694] ;  /* 0x0016940001007983 */ /* 0x001ea20000300800 */
[----:B------:R-:W-:Y:S02]  /*2a960*/  STL [R1+0x169c], R28 ;  /* 0x00169c1c01007387 */ /* 0x000fe40000100800 */
[----:B------:R-:W3:Y:S02]  /*2a970*/  LDL.LU R17, [R1+0x1684] ;  /* 0x0016840001117983 */ /* 0x000ee40000300800 */
[----:B------:R-:W-:Y:S01]  /*2a980*/  STL [R1+0x16c0], R2 ;  /* 0x0016c00201007387 */ /* 0x000fe20000100800 */
        /* <DEDUP_REMOVED lines=24> */
[----:B--2---:R-:W-:Y:S01]  /*2ab10*/  IADD3 R0, P1, R0, R3, RZ ;  /* 0x0000000300007210 */ /* 0x004fe20007f3e0ff */
[----:B------:R-:W2:Y:S01]  /*2ab20*/  LDL.LU R25, [R1+0x1650] ;  /* 0x0016500001197983 */ /* 0x000ea20000300800 */
[----:B------:R-:W2:Y:S02]  /*2ab30*/  LDL.LU R24, [R1+0x1624] ;  /* 0x0016240001187983 */ /* 0x000ea40000300800 */
[----:B------:R-:W2:Y:S02]  /*2ab40*/  LDL.LU R28, [R1+0x1648] ;  /* 0x00164800011c7983 */ /* 0x000ea40000300800 */
[----:B------:R-:W2:Y:S01]  /*2ab50*/  LDL.LU R2, [R1+0x161c] ;  /* 0x00161c0001027983 */ /* 0x000ea20000300800 */
[----:B------:R0:W-:Y:S04]  /*2ab60*/  STL [R1+0x1694], R0 ;  /* 0x0016940001007387 */ /* 0x0001e80000100800 */
[----:B0-----:R-:W2:Y:S01]  /*2ab70*/  LDL.LU R0, [R1+0x1ba8] ;  /* 0x001ba80001007983 */ /* 0x001ea20000300800 */
[----:B------:R-:W2:Y:S02]  /*2ab80*/  LDL.LU R3, [R1+0x16b8] ;  /* 0x0016b80001037983 */ /* 0x000ea40000300800 */
[----:B--2---:R-:W-:-:S05]  /*2ab90*/  IMAD.X R3, R3, 0x1, R0, P2 ;  /* 0x0000000103037824 */ /* 0x004fca00010e0600 */
[----:B------:R0:W-:Y:S02]  /*2aba0*/  STL [R1+0x16b8], R3 ;  /* 0x0016b80301007387 */ /* 0x0001e40000100800 */
[----:B0-----:R-:W-:-:S04]  /*2abb0*/  IMAD.MOV.U32 R3, RZ, RZ, c[0x0][0x188] ;  /* 0x00006200ff037624 */ /* 0x001fc800078e00ff */
[----:B------:R-:W-:-:S04]  /*2abc0*/  IMAD.SHL.U32 R3, R3, 0x40, RZ ;  /* 0x0000004003037824 */ /* 0x000fc800078e00ff */
[----:B------:R-:W-:-:S05]  /*2abd0*/  IMAD.SHL.U32 R3, R3, 0x2, RZ ;  /* 0x0000000203037824 */ /* 0x000fca00078e00ff */
[----:B---3--:R-:W-:-:S05]  /*2abe0*/  IADD3 R17, P2, R17, R3, RZ ;  /* 0x0000000311117210 */ /* 0x008fca0007f5e0ff */
[----:B------:R0:W-:Y:S04]  /*2abf0*/  STL [R1+0x168c], R17 ;  /* 0x00168c1101007387 */ /* 0x0001e80000100800 */
[----:B0-----:R-:W2:Y:S01]  /*2ac00*/  LDL.LU R17, [R1+0x1ba4] ;  /* 0x001ba40001117983 */ /* 0x001ea20000300800 */
[----:B------:R-:W3:Y:S02]  /*2ac10*/  LDL.LU R3, [R1+0x16b0] ;  /* 0x0016b00001037983 */ /* 0x000ee40000300800 */
[--C-:B----4-:R-:W-:Y:S02]  /*2ac20*/  IMAD.X R21, R21, 0x1, R0.reuse, P4 ;  /* 0x0000000115157824 */ /* 0x110fe400020e0600 */
[--C-:B------:R-:W-:Y:S02]  /*2ac30*/  IMAD.X R18, R18, 0x1, R0.reuse, P5 ;  /* 0x0000000112127824 */ /* 0x100fe400028e0600 */
[----:B------:R-:W-:-:S02]  /*2ac40*/  IMAD.X R5, R5, 0x1, R0, P6 ;  /* 0x0000000105057824 */ /* 0x000fc400030e0600 */
[--C-:B------:R-:W-:Y:S02]  /*2ac50*/  IMAD.X R7, R7, 0x1, R0.reuse, P1 ;  /* 0x0000000107077824 */ /* 0x100fe400008e0600 */
[--C-:B------:R-:W-:Y:S02]  /*2ac60*/  IMAD.X R6, R6, 0x1, R0.reuse, P2 ;  /* 0x0000000106067824 */ /* 0x100fe400010e0600 */
[----:B---3--:R-:W-:-:S05]  /*2ac70*/  IMAD.X R3, R3, 0x1, R0, P3 ;  /* 0x0000000103037824 */ /* 0x008fca00018e0600 */
[----:B------:R0:W-:Y:S02]  /*2ac80*/  STL [R1+0x16b0], R3 ;  /* 0x0016b00301007387 */ /* 0x0001e40000100800 */
[----:B0-----:R-:W-:-:S04]  /*2ac90*/  IMAD.MOV.U32 R3, RZ, RZ, c[0x0][0x188] ;  /* 0x00006200ff037624 */ /* 0x001fc800078e00ff */
[----:B------:R-:W-:-:S04]  /*2aca0*/  IMAD.SHL.U32 R3, R3, 0x40, RZ ;  /* 0x0000004003037824 */ /* 0x000fc800078e00ff */
[----:B------:R-:W-:-:S05]  /*2acb0*/  IMAD.SHL.U32 R3, R3, 0x2, RZ ;  /* 0x0000000203037824 */ /* 0x000fca00078e00ff */
[-C--:B--2---:R-:W-:Y:S02]  /*2acc0*/  IADD3 R17, P3, R17, R3.reuse, RZ ;  /* 0x0000000311117210 */ /* 0x084fe40007f7e0ff */
[-C--:B------:R-:W-:Y:S02]  /*2acd0*/  IADD3 R11, P4, R11, R3.reuse, RZ ;  /* 0x000000030b0b7210 */ /* 0x080fe40007f9e0ff */
[-C--:B------:R-:W-:Y:S02]  /*2ace0*/  IADD3 R16, P5, R16, R3.reuse, RZ ;  /* 0x0000000310107210 */ /* 0x080fe40007fbe0ff */
[-C--:B------:R-:W-:Y:S01]  /*2acf0*/  IADD3 R10, P6, R10, R3.reuse, RZ ;  /* 0x000000030a0a7210 */ /* 0x080fe20007fde0ff */
[----:B------:R0:W-:Y:S01]  /*2ad00*/  STL [R1+0x1684], R17 ;  /* 0x0016841101007387 */ /* 0x0001e20000100800 */
[----:B------:R-:W-:Y:S02]  /*2ad10*/  STL [R1+0x16a8], R21 ;  /* 0x0016a81501007387 */ /* 0x000fe40000100800 */
[----:B------:R-:W-:Y:S02]  /*2ad20*/  STL [R1+0x167c], R11 ;  /* 0x00167c0b01007387 */ /* 0x000fe40000100800 */
[----:B------:R-:W-:Y:S01]  /*2ad30*/  STL [R1+0x16a0], R18 ;  /* 0x0016a01201007387 */ /* 0x000fe20000100800 */
[-C--:B------:R-:W-:Y:S01]  /*2ad40*/  IADD3 R9, P1, R9, R3.reuse, RZ ;  /* 0x0000000309097210 */ /* 0x080fe20007f3e0ff */
[----:B------:R-:W-:Y:S01]  /*2ad50*/  STL [R1+0x1674], R16 ;  /* 0x0016741001007387 */ /* 0x000fe20000100800 */
[----:B------:R-:W-:Y:S01]  /*2ad60*/  STL [R1+0x1698], R5 ;  /* 0x0016980501007387 */ /* 0x000fe20000100800 */
[-C--:B------:R-:W-:Y:S01]  /*2ad70*/  IADD3 R4, P2, R4, R3.reuse, RZ ;  /* 0x0000000304047210 */ /* 0x080fe20007f5e0ff */
[----:B------:R-:W-:Y:S02]  /*2ad80*/  STL [R1+0x166c], R10 ;  /* 0x00166c0a01007387 */ /* 0x000fe40000100800 */
[--C-:B------:R-:W-:Y:S01]  /*2ad90*/  IMAD.X R8, R8, 0x1, R0.reuse, P3 ;  /* 0x0000000108087824 */ /* 0x100fe200018e0600 */
        /* <DEDUP_REMOVED lines=25> */
[----:B------:R-:W-:Y:S01]  /*2af30*/  STL [R1+0x1634], R20 ;  /* 0x0016341401007387 */ /* 0x000fe20000100800 */
[-C--:B------:R-:W-:Y:S01]  /*2af40*/  IADD3 R24, P3, R24, R3.reuse, RZ ;  /* 0x0000000318187210 */ /* 0x080fe20007f7e0ff */
[----:B------:R-:W-:Y:S02]  /*2af50*/  STL [R1+0x1658], R19 ;  /* 0x0016581301007387 */ /* 0x000fe40000100800 */
[--C-:B------:R-:W-:Y:S01]  /*2af60*/  IMAD.X R28, R28, 0x1, R0.reuse, P4 ;  /* 0x000000011c1c7824 */ /* 0x100fe200020e0600 */
[----:B------:R-:W-:Y:S01]  /*2af70*/  STL [R1+0x162c], R29 ;  /* 0x00162c1d01007387 */ /* 0x000fe20000100800 */
[----:B------:R-:W-:Y:S01]  /*2af80*/  IADD3 R2, P4, R2, R3, RZ ;  /* 0x0000000302027210 */ /* 0x000fe20007f9e0ff */
[----:B------:R-:W-:Y:S02]  /*2af90*/  STL [R1+0x1650], R25 ;  /* 0x0016501901007387 */ /* 0x000fe40000100800 */
[----:B------:R-:W2:Y:S01]  /*2afa0*/  LDL.LU R3, [R1+0x1640] ;  /* 0x0016400001037983 */ /* 0x000ea20000300800 */
[----:B------:R-:W-:Y:S01]  /*2afb0*/  STL [R1+0x1624], R24 ;  /* 0x0016241801007387 */ /* 0x000fe20000100800 */
[----:B0-----:R-:W3:Y:S02]  /*2afc0*/  LDL.LU R17, [R1+0x1630] ;  /* 0x0016300001117983 */ /* 0x001ee40000300800 */
[----:B------:R-:W-:Y:S01]  /*2afd0*/  STL [R1+0x1648], R28 ;  /* 0x0016481c01007387 */ /* 0x000fe20000100800 */
[----:B---3--:R0:W-:Y:S01]  /*2afe0*/  STL [R1+0x1b9c], R17 ;  /* 0x001b9c1101007387 */ /* 0x0081e20000100800 */
[----:B------:R-:W-:Y:S03]  /*2aff0*/  STL [R1+0x161c], R2 ;  /* 0x00161c0201007387 */ /* 0x000fe60000100800 */
[----:B0-----:R-:W3:Y:S01]  /*2b000*/  LDL.LU R17, [R1+0x160c] ;  /* 0x00160c0001117983 */ /* 0x001ee20000300800 */
[----:B--2---:R-:W-:-:S03]  /*2b010*/  IMAD.X R3, R3, 0x1, R0, P5 ;  /* 0x0000000103037824 */ /* 0x004fc600028e0600 */
        /* <DEDUP_REMOVED lines=28> */
[----:B------:R0:W-:Y:S02]  /*2b1e0*/  STL [R1+0x1640], R3 ;  /* 0x0016400301007387 */ /* 0x0001e40000100800 */
[----:B0-----:R-:W-:-:S04]  /*2b1f0*/  IMAD.MOV.U32 R3, RZ, RZ, c[0x0][0x188] ;  /* 0x00006200ff037624 */ /* 0x001fc800078e00ff */
[----:B------:R-:W-:-:S04]  /*2b200*/  IMAD.SHL.U32 R3, R3, 0x40, RZ ;  /* 0x0000004003037824 */ /* 0x000fc800078e00ff */
[----:B------:R-:W-:-:S05]  /*2b210*/  IMAD.SHL.U32 R3, R3, 0x2, RZ ;  /* 0x0000000203037824 */ /* 0x000fca00078e00ff */
[----:B--2---:R-:W-:-:S05]  /*2b220*/  IADD3 R17, P5, R17, R3, RZ ;  /* 0x0000000311117210 */ /* 0x004fca0007fbe0ff */
        /* <DEDUP_REMOVED lines=8> */
[----:B------:R-:W-:-:S05]  /*2b2b0*/  IADD3 R17, P6, R17, R3, RZ ;  /* 0x0000000311117210 */ /* 0x000fca0007fde0ff */
[----:B------:R0:W-:Y:S04]  /*2b2c0*/  STL [R1+0x160c], R17 ;  /* 0x00160c1101007387 */ /* 0x0001e80000100800 */
[----:B0-----:R-:W2:Y:S01]  /*2b2d0*/  LDL.LU R17, [R1+0x1b9c] ;  /* 0x001b9c0001117983 */ /* 0x001ea20000300800 */
[--C-:B----4-:R-:W-:Y:S01]  /*2b2e0*/  IMAD.X R11, R11, 0x1, R0.reuse, P2 ;  /* 0x000000010b0b7824 */ /* 0x110fe200010e0600 */
[-C--:B---3--:R-:W-:Y:S01]  /*2b2f0*/  IADD3 R18, P2, R18, R3.reuse, RZ ;  /* 0x0000000312127210 */ /* 0x088fe20007f5e0ff */
[--C-:B------:R-:W-:Y:S01]  /*2b300*/  IMAD.X R16, R16, 0x1, R0.reuse, P3 ;  /* 0x0000000110107824 */ /* 0x100fe200018e0600 */
[-C--:B------:R-:W-:Y:S01]  /*2b310*/  IADD3 R5, P3, R5, R3.reuse, RZ ;  /* 0x0000000305057210 */ /* 0x080fe20007f7e0ff */
        /* <DEDUP_REMOVED lines=15> */
[----:B------:R-:W-:Y:S01]  /*2b410*/  IADD3 R25, P6, R25, R3, RZ ;  /* 0x0000000319197210 */ /* 0x000fe20007fde0ff */
[----:B------:R-:W-:-:S02]  /*2b420*/  IMAD.X R2, R2, 0x1, R0, P2 ;  /* 0x0000000102027824 */ /* 0x000fc400010e0600 */
[----:B--2---:R-:W-:Y:S01]  /*2b430*/  IMAD.X R17, R17, 0x1, R0, P1 ;  /* 0x0000000111117824 */ /* 0x004fe200008e0600 */
[----:B------:R-:W-:-:S04]  /*2b440*/  IADD3 R21, P1, R21, R3, RZ ;  /* 0x0000000315157210 */ /* 0x000fc80007f3e0ff */
[----:B------:R-:W-:Y:S01]  /*2b450*/  STL [R1+0x1630], R17 ;  /* 0x0016301101007387 */ /* 0x000fe20000100800 */
[----:B------:R-:W-:Y:S02]  /*2b460*/  STL [R1+0x1604], R21 ;  /* 0x0016041501007387 */ /* 0x000fe40000100800 */
[----:B------:R-:W-:Y:S02]  /*2b470*/  STL [R1+0x1628], R11 ;  /* 0x0016280b01007387 */ /* 0x000fe40000100800 */
[----:B------:R-:W-:Y:S01]  /*2b480*/  STL [R1+0x15fc], R18 ;  /* 0x0015fc1201007387 */ /* 0x000fe20000100800 */
[----:B------:R-:W-:Y:S01]  /*2b490*/  STL [R1+0x1620], R16 ;  /* 0x0016201001007387 */ /* 0x000fe20000100800 */
[----:B------:R-:W-:Y:S02]  /*2b4a0*/  STL [R1+0x15f4], R5 ;  /* 0x0015f40501007387 */ /* 0x000fe40000100800 */
[----:B------:R-:W-:Y:S02]  /*2b4b0*/  STL [R1+0x1618], R10 ;  /* 0x0016180a01007387 */ /* 0x000fe40000100800 */
[----:B------:R-:W-:Y:S02]  /*2b4c0*/  STL [R1+0x15ec], R7 ;  /* 0x0015ec0701007387 */ /* 0x000fe40000100800 */
[--C-:B------:R-:W-:Y:S01]  /*2b4d0*/  IMAD.X R13, R13, 0x1, R0.reuse, P1 ;  /* 0x000000010d0d7824 */ /* 0x100fe200008e0600 */
[----:B------:R-:W-:Y:S01]  /*2b4e0*/  STL [R1+0x1610], R9 ;  /* 0x0016100901007387 */ /* 0x000fe20000100800 */
[----:B------:R-:W-:Y:S01]  /*2b4f0*/  IADD3 R12, P1, R12, R3, RZ ;  /* 0x000000030c0c7210 */ /* 0x000fe20007f3e0ff */
        /* <DEDUP_REMOVED lines=12> */
[----:B------:R-:W-:-:S02]  /*2b5c0*/  IMAD.X R24, R24, 0x1, R0, P1 ;  /* 0x0000000118187824 */ /* 0x000fc400008e0600 */
[----:B------:R-:W-:Y:S01]  /*2b5d0*/  STL [R1+0x15b4], R19 ;  /* 0x0015b41301007387 */ /* 0x000fe20000100800 */
[-C--:B------:R-:W-:Y:S01]  /*2b5e0*/  IADD3 R28, P1, R28, R3.reuse, RZ ;  /* 0x000000031c1c7210 */ /* 0x080fe20007f3e0ff */
[----:B------:R-:W-:Y:S01]  /*2b5f0*/  STL [R1+0x15d8], R29 ;  /* 0x0015d81d01007387 */ /* 0x000fe20000100800 */
[----:B------:R-:W-:Y:S02]  /*2b600*/  STL [R1+0x15ac], R25 ;  /* 0x0015ac1901007387 */ /* 0x000fe40000100800 */
[----:B------:R0:W-:Y:S02]  /*2b610*/  STL [R1+0x1b98], R0 ;  /* 0x001b980001007387 */ /* 0x0001e40000100800 */
[----:B------:R-:W-:Y:S01]  /*2b620*/  STL [R1+0x15d0], R24 ;  /* 0x0015d01801007387 */ /* 0x000fe20000100800 */
        /* <DEDUP_REMOVED lines=3053> */
[--C-:B------:R-:W-:Y:S01]  /*37500*/  IMAD.X R20, R20, 0x1, R0.reuse, P2 ;  /* 0x0000000114147824 */ /* 0x100fe200010e0600 */
[----:B------:R-:W-:Y:S01]  /*37510*/  IADD3 R19, P2, R19, UR10, RZ ;  /* 0x0000000a13137c10 */ /* 0x000fe2000ff5e0ff */
[--C-:B------:R-:W-:Y:S01]  /*37520*/  IMAD.X R29, R29, 0x1, R0.reuse, P3 ;  /* 0x000000011d1d7824 */ /* 0x100fe200018e0600 */
[----:B------:R-:W-:Y:S01]  /*37530*/  IADD3 R25, P3, R25, UR10, RZ ;  /* 0x0000000a19197c10 */ /* 0x000fe2000ff7e0ff */
        /* <DEDUP_REMOVED lines=28> */
[----:B------:R-:W-:Y:S01]  /*37700*/  IADD3 R28, P4, R28, UR10, RZ ;  /* 0x0000000a1c1c7c10 */ /* 0x000fe2000ff9e0ff */
        /* <DEDUP_REMOVED lines=10> */
[----:B--2---:R-:W-:-:S03]  /*377b0*/  IADD3 R0, P5, R0, UR10, RZ ;  /* 0x0000000a00007c10 */ /* 0x004fc6000ffbe0ff */
[----:B---3--:R0:W-:Y:S04]  /*377c0*/  STL [R1+0x1aa4], R12 ;  /* 0x001aa40c01007387 */ /* 0x0081e80000100800 */
[----:B0-----:R-:W2:Y:S01]  /*377d0*/  LDL.LU R12, [R1+0x19b0] ;  /* 0x0019b000010c7983 */ /* 0x001ea20000300800 */
[----:B------:R-:W3:Y:S02]  /*377e0*/  LDL.LU R13, [R1+0x1a10] ;  /* 0x001a1000010d7983 */ /* 0x000ee40000300800 */
        /* <DEDUP_REMOVED lines=26> */
[----:B------:R0:W-:Y:S04]  /*37990*/  STL [R1+0x1a08], R0 ;  /* 0x001a080001007387 */ /* 0x0001e80000100800 */
[----:B0-----:R-:W2:Y:S02]  /*379a0*/  LDL.LU R0, [R1+0x1aa8] ;  /* 0x001aa80001007983 */ /* 0x001ea40000300800 */
[----:B--2---:R-:W-:-:S05]  /*379b0*/  IMAD.X R12, R12, 0x1, R0, P6 ;  /* 0x000000010c0c7824 */ /* 0x004fca00030e0600 */
[----:B------:R0:W-:Y:S04]  /*379c0*/  STL [R1+0x19b0], R12 ;  /* 0x0019b00c01007387 */ /* 0x0001e80000100800 */
[----:B0-----:R-:W2:Y:S02]  /*379d0*/  LDL.LU R12, [R1+0x1aa4] ;  /* 0x001aa400010c7983 */ /* 0x001ea40000300800 */
[----:B--2---:R-:W-:-:S05]  /*379e0*/  IADD3 R12, P6, R12, UR10, RZ ;  /* 0x0000000a0c0c7c10 */ /* 0x004fca000ffde0ff */
[----:B------:R0:W-:Y:S04]  /*379f0*/  STL [R1+0x1a0c], R12 ;  /* 0x001a0c0c01007387 */ /* 0x0001e80000100800 */
[----:B0-----:R-:W2:Y:S01]  /*37a00*/  LDL.LU R12, [R1+0x1aa0] ;  /* 0x001aa000010c7983 */ /* 0x001ea20000300800 */
[----:B----4-:R-:W-:Y:S01]  /*37a10*/  IADD3.X R23, R23, UR6, RZ, P2, !PT ;  /* 0x0000000617177c10 */ /* 0x010fe200097fe4ff */
[----:B------:R-:W-:Y:S01]  /*37a20*/  IADD3 R22, P2, R22, UR10, RZ ;  /* 0x0000000a16167c10 */ /* 0x000fe2000ff5e0ff */
[----:B------:R-:W-:Y:S01]  /*37a30*/  IADD3.X R20, R20, UR6, RZ, P3, !PT ;  /* 0x0000000614147c10 */ /* 0x000fe20009ffe4ff */
[----:B------:R-:W-:Y:S01]  /*37a40*/  IADD3 R19, P3, R19, UR10, RZ ;  /* 0x0000000a13137c10 */ /* 0x000fe2000ff7e0ff */
[----:B------:R-:W-:Y:S01]  /*37a50*/  IADD3.X R29, R29, UR6, RZ, P4, !PT ;  /* 0x000000061d1d7c10 */ /* 0x000fe2000a7fe4ff */
[----:B------:R-:W-:Y:S01]  /*37a60*/  IADD3 R25, P4, R25, UR10, RZ ;  /* 0x0000000a19197c10 */ /* 0x000fe2000ff9e0ff */
[----:B------:R-:W-:Y:S01]  /*37a70*/  IADD3.X R24, R24, UR6, RZ, P5, !PT ;  /* 0x0000000618187c10 */ /* 0x000fe2000affe4ff */
[----:B--2---:R-:W-:Y:S01]  /*37a80*/  IMAD.X R12, R12, 0x1, R0, P1 ;  /* 0x000000010c0c7824 */ /* 0x004fe200008e0600 */
[----:B---3--:R-:W-:-:S04]  /*37a90*/  IADD3 R13, P1, R13, UR10, RZ ;  /* 0x0000000a0d0d7c10 */ /* 0x008fc8000ff3e0ff */
[----:B------:R0:W-:Y:S04]  /*37aa0*/  STL [R1+0x19c0], R12 ;  /* 0x0019c00c01007387 */ /* 0x0001e80000100800 */
[----:B0-----:R0:W5:Y:S01]  /*37ab0*/  LDL.LU R12, [R1+0x1a9c] ;  /* 0x001a9c00010c7983 */ /* 0x0011620000300800 */
[----:B------:R1:W-:Y:S03]  /*37ac0*/  STL [R1+0x1a10], R13 ;  /* 0x001a100d01007387 */ /* 0x0003e60000100800 */
[----:B-1----:R0:W5:Y:S01]  /*37ad0*/  LDL.LU R13, [R1+0x1a98] ;  /* 0x001a9800010d7983 */ /* 0x0021620000300800 */
[----:B------:R1:W-:Y:S03]  /*37ae0*/  STL [R1+0x19e8], R23 ;  /* 0x0019e81701007387 */ /* 0x0003e60000100800 */
[----:B-1----:R-:W2:Y:S01]  /*37af0*/  LDL.LU R23, [R1+0x1a94] ;  /* 0x001a940001177983 */ /* 0x002ea20000300800 */
[----:B------:R1:W-:Y:S03]  /*37b00*/  STL [R1+0x1a14], R22 ;  /* 0x001a141601007387 */ /* 0x0003e60000100800 */
[----:B-1----:R-:W3:Y:S01]  /*37b10*/  LDL.LU R22, [R1+0x1a90] ;  /* 0x001a900001167983 */ /* 0x002ee20000300800 */
[----:B------:R1:W-:Y:S03]  /*37b20*/  STL [R1+0x19e0], R20 ;  /* 0x0019e01401007387 */ /* 0x0003e60000100800 */
[----:B-1----:R-:W4:Y:S01]  /*37b30*/  LDL.LU R20, [R1+0x1a8c] ;  /* 0x001a8c0001147983 */ /* 0x002f220000300800 */
[----:B------:R1:W-:Y:S03]  /*37b40*/  STL [R1+0x1a18], R19 ;  /* 0x001a181301007387 */ /* 0x0003e60000100800 */
[----:B-1----:R-:W4:Y:S01]  /*37b50*/  LDL.LU R19, [R1+0x1a88] ;  /* 0x001a880001137983 */ /* 0x002f220000300800 */
[----:B------:R1:W-:Y:S01]  /*37b60*/  STL [R1+0x19f0], R29 ;  /* 0x0019f01d01007387 */ /* 0x0003e20000100800 */
[----:B------:R-:W-:-:S02]  /*37b70*/  IADD3 R28, P5, R28, UR10, RZ ;  /* 0x0000000a1c1c7c10 */ /* 0x000fc4000ffbe0ff */
[----:B------:R-:W-:Y:S01]  /*37b80*/  IADD3.X R3, R3, UR6, RZ, P6, !PT ;  /* 0x0000000603037c10 */ /* 0x000fe2000b7fe4ff */
[----:B------:R-:W-:Y:S01]  /*37b90*/  IADD3 R2, P6, R2, UR10, RZ ;  /* 0x0000000a02027c10 */ /* 0x000fe2000ffde0ff */
[----:B------:R-:W-:Y:S01]  /*37ba0*/  IADD3.X R17, R17, UR6, RZ, P1, !PT ;  /* 0x0000000611117c10 */ /* 0x000fe20008ffe4ff */
[----:B------:R-:W-:Y:S01]  /*37bb0*/  IADD3 R21, P1, R21, UR10, RZ ;  /* 0x0000000a15157c10 */ /* 0x000fe2000ff3e0ff */
[----:B-1----:R0:W5:Y:S01]  /*37bc0*/  LDL.LU R29, [R1+0x1a84] ;  /* 0x001a8400011d7983 */ /* 0x0021620000300800 */
[----:B------:R1:W-:Y:S01]  /*37bd0*/  STL [R1+0x1a1c], R25 ;  /* 0x001a1c1901007387 */ /* 0x0003e20000100800 */
[----:B------:R-:W-:Y:S01]  /*37be0*/  IADD3.X R11, R11, UR6, RZ, P2, !PT ;  /* 0x000000060b0b7c10 */ /* 0x000fe200097fe4ff */
[----:B------:R-:W-:Y:S01]  /*37bf0*/  IADD3 R18, P2, R18, UR10, RZ ;  /* 0x0000000a12127c10 */ /* 0x000fe2000ff5e0ff */
[----:B------:R-:W-:Y:S01]  /*37c00*/  IADD3.X R16, R16, UR6, RZ, P3, !PT ;  /* 0x0000000610107c10 */ /* 0x000fe20009ffe4ff */
[----:B-1----:R0:W5:Y:S01]  /*37c10*/  LDL.LU R25, [R1+0x1a80] ;  /* 0x001a800001197983 */ /* 0x0021620000300800 */
[----:B------:R1:W-:Y:S01]  /*37c20*/  STL [R1+0x19ec], R24 ;  /* 0x0019ec1801007387 */ /* 0x0003e20000100800 */
[----:B------:R-:W-:-:S02]  /*37c30*/  IADD3 R5, P3, R5, UR10, RZ ;  /* 0x0000000a05057c10 */ /* 0x000fc4000ff7e0ff */
[----:B------:R-:W-:Y:S01]  /*37c40*/  IADD3.X R10, R10, UR6, RZ, P4, !PT ;  /* 0x000000060a0a7c10 */ /* 0x000fe2000a7fe4ff */
[----:B------:R-:W-:Y:S01]  /*37c50*/  IADD3 R7, P4, R7, UR10, RZ ;  /* 0x0000000a07077c10 */ /* 0x000fe2000ff9e0ff */
[----:B-1----:R0:W5:Y:S01]  /*37c60*/  LDL.LU R24, [R1+0x1a7c] ;  /* 0x001a7c0001187983 */ /* 0x0021620000300800 */
[----:B------:R1:W-:Y:S01]  /*37c70*/  STL [R1+0x1a2c], R28 ;  /* 0x001a2c1c01007387 */ /* 0x0003e20000100800 */
[----:B------:R-:W-:Y:S01]  /*37c80*/  IADD3.X R9, R9, UR6, RZ, P5, !PT ;  /* 0x0000000609097c10 */ /* 0x000fe2000affe4ff */
[----:B------:R-:W-:Y:S01]  /*37c90*/  IADD3 R6, P5, R6, UR10, RZ ;  /* 0x0000000a06067c10 */ /* 0x000fe2000ffbe0ff */
[----:B-1----:R0:W5:Y:S01]  /*37ca0*/  LDL.LU R28, [R1+0x1a78] ;  /* 0x001a7800011c7983 */ /* 0x0021620000300800 */
[----:B------:R-:W-:Y:S02]  /*37cb0*/  STL [R1+0x19dc], R3 ;  /* 0x0019dc0301007387 */ /* 0x000fe40000100800 */
[----:B------:R1:W-:Y:S02]  /*37cc0*/  STL [R1+0x1a28], R2 ;  /* 0x001a280201007387 */ /* 0x0003e40000100800 */
[----:B------:R-:W-:Y:S01]  /*37cd0*/  STL [R1+0x19d8], R17 ;  /* 0x0019d81101007387 */ /* 0x000fe20000100800 */
[----:B------:R-:W-:Y:S01]  /*37ce0*/  STL [R1+0x1a24], R21 ;  /* 0x001a241501007387 */ /* 0x000fe20000100800 */
[----:B------:R-:W-:Y:S02]  /*37cf0*/  STL [R1+0x19d4], R11 ;  /* 0x0019d40b01007387 */ /* 0x000fe40000100800 */
[----:B------:R-:W-:Y:S02]  /*37d00*/  STL [R1+0x1a20], R18 ;  /* 0x001a201201007387 */ /* 0x000fe40000100800 */
[----:B------:R-:W-:Y:S01]  /*37d10*/  STL [R1+0x19fc], R16 ;  /* 0x0019fc1001007387 */ /* 0x000fe20000100800 */
[----:B------:R2:W-:Y:S01]  /*37d20*/  STL [R1+0x19a8], R5 ;  /* 0x0019a80501007387 */ /* 0x0005e20000100800 */
[----:B------:R-:W-:Y:S01]  /*37d30*/  IADD3.X R4, R4, UR6, RZ, P6, !PT ;  /* 0x0000000604047c10 */ /* 0x000fe2000b7fe4ff */
[----:B------:R-:W-:Y:S02]  /*37d40*/  STL [R1+0x19f8], R10 ;  /* 0x0019f80a01007387 */ /* 0x000fe40000100800 */
[----:B------:R3:W-:Y:S01]  /*37d50*/  STL [R1+0x1990], R7 ;  /* 0x0019900701007387 */ /* 0x0007e20000100800 */
[----:B------:R-:W-:Y:S01]  /*37d60*/  IADD3.X R8, R8, UR6, RZ, P1, !PT ;  /* 0x0000000608087c10 */ /* 0x000fe20008ffe4ff */
[----:B------:R-:W-:Y:S01]  /*37d70*/  STL [R1+0x19d0], R9 ;  /* 0x0019d00901007387 */ /* 0x000fe20000100800 */
[----:B------:R-:W-:-:S03]  /*37d80*/  IADD3.X R14, R14, UR6, RZ, P2, !PT ;  /* 0x000000060e0e7c10 */ /* 0x000fc600097fe4ff */
[----:B-1----:R-:W1:Y:S01]  /*37d90*/  S2R R2, SR_TID.X ;  /* 0x0000000000027919 */ /* 0x002e620000002100 */
[----:B------:R-:W-:Y:S01]  /*37da0*/  STL [R1+0x9f4], R6 ;  /* 0x0009f40601007387 */ /* 0x000fe20000100800 */
[----:B------:R-:W-:Y:S01]  /*37db0*/  IADD3.X R15, R15, UR6, RZ, P3, !PT ;  /* 0x000000060f0f7c10 */ /* 0x000fe20009ffe4ff */
[----:B------:R4:W-:Y:S01]  /*37dc0*/  STL [R1+0x19cc], R4 ;  /* 0x0019cc0401007387 */ /* 0x0009e20000100800 */
[----:B------:R-:W-:Y:S01]  /*37dd0*/  IADD3.X R26, R26, UR6, RZ, P4, !PT ;  /* 0x000000061a1a7c10 */ /* 0x000fe2000a7fe4ff */
[----:B------:R0:W-:Y:S01]  /*37de0*/  STL [R1+0x19c8], R8 ;  /* 0x0019c80801007387 */ /* 0x0001e20000100800 */
[----:B------:R-:W-:Y:S01]  /*37df0*/  IADD3.X R27, R27, UR6, RZ, P5, !PT ;  /* 0x000000061b1b7c10 */ /* 0x000fe2000affe4ff */
[----:B------:R0:W-:Y:S02]  /*37e00*/  STL [R1+0x19ac], R14 ;  /* 0x0019ac0e01007387 */ /* 0x0001e40000100800 */
[----:B------:R0:W-:Y:S01]  /*37e10*/  STL [R1+0x19a4], R15 ;  /* 0x0019a40f01007387 */ /* 0x0001e20000100800 */
[----:B------:R0:W-:Y:S01]  /*37e20*/  STL [R1+0x9f8], R26 ;  /* 0x0009f81a01007387 */ /* 0x0001e20000100800 */
[----:B------:R-:W-:-:S04]  /*37e30*/  IMAD.MOV.U32 R3, RZ, RZ, c[0x0][0x188] ;  /* 0x00006200ff037624 */ /* 0x000fc800078e00ff */
[----:B------:R-:W-:-:S04]  /*37e40*/  IMAD.SHL.U32 R3, R3, 0x40, RZ ;  /* 0x0000004003037824 */ /* 0x000fc800078e00ff */
[----:B------:R-:W-:Y:S01]  /*37e50*/  IMAD.SHL.U32 R3, R3, 0x2, RZ ;  /* 0x0000000203037824 */ /* 0x000fe200078e00ff */
[----:B-1----:R-:W-:-:S05]  /*37e60*/  LOP3.LUT R2, R2, 0x3f, RZ, 0xc0, !PT ;  /* 0x0000003f02027812 */ /* 0x002fca00078ec0ff */
[----:B------:R-:W-:Y:S02]  /*37e70*/  IMAD.SHL.U32 R2, R2, 0x2, RZ ;  /* 0x0000000202027824 */ /* 0x000fe400078e00ff */
[----:B--2---:R-:W-:Y:S02]  /*37e80*/  IMAD.MOV.U32 R5, RZ, RZ, R23 ;  /* 0x000000ffff057224 */ /* 0x004fe400078e0017 */
[----:B---3--:R-:W-:Y:S02]  /*37e90*/  IMAD.MOV.U32 R7, RZ, RZ, R22 ;  /* 0x000000ffff077224 */ /* 0x008fe400078e0016 */
[----:B----4-:R-:W-:-:S05]  /*37ea0*/  IMAD.MOV.U32 R4, RZ, RZ, R20 ;  /* 0x000000ffff047224 */ /* 0x010fca00078e0014 */
[----:B------:R0:W-:Y:S01]  /*37eb0*/  STL.64 [R1+0x390], R4 ;  /* 0x0003900401007387 */ /* 0x0001e20000100a00 */
[----:B------:R0:W-:Y:S02]  /*37ec0*/  STL [R1+0x9f0], R27 ;  /* 0x0009f01b01007387 */ /* 0x0001e40000100800 */
[----:B------:R-:W-:-:S05]  /*37ed0*/  IMAD.MOV.U32 R6, RZ, RZ, R19 ;  /* 0x000000ffff067224 */ /* 0x000fca00078e0013 */
[----:B------:R0:W-:Y:S01]  /*37ee0*/  STL.64 [R1+0x398], R6 ;  /* 0x0003980601007387 */ /* 0x0001e20000100a00 */
[----:B------:R-:W-:Y:S01]  /*37ef0*/  @!P0 CALL.REL.NOINC `(.L_x_2) ;  /* 0x0000001000008944 */ /* 0x000fe20003c00000 */
[----:B------:R-:W-:Y:S05]  /*37f00*/  BRA `(.L_x_3) ;  /* 0xfffd13c000007947 */ /* 0x000fea000383ffff */
.L_x_2:
[----:B0-----:R-:W2:Y:S04]  /*37f10*/  LDL.LU R26, [R1+0x2e8] ;  /* 0x0002e800011a7983 */ /* 0x001ea80000300800 */
[----:B------:R-:W3:Y:S04]  /*37f20*/  LDL.LU R27, [R1+0x2ec] ;  /* 0x0002ec00011b7983 */ /* 0x000ee80000300800 */
[----:B--2---:R0:W-:Y:S04]  /*37f30*/  STL [R1+0x1b18], R26 ;  /* 0x001b181a01007387 */ /* 0x0041e80000100800 */
[----:B0-----:R-:W2:Y:S04]  /*37f40*/  LDL.LU R26, [R1+0x250] ;  /* 0x00025000011a7983 */ /* 0x001ea80000300800 */
        /* <DEDUP_REMOVED lines=29> */
[----:B------:R-:W2:Y:S01]  /*38120*/  LDL.LU R2, [R1+0x228] ;  /* 0x0002280001027983 */ /* 0x000ea20000300800 */
[----:B0----5:R-:W-:-:S03]  /*38130*/  IMAD.MOV.U32 R26, RZ, RZ, R13 ;  /* 0x000000ffff1a7224 */ /* 0x021fc600078e000d */
        /* <DEDUP_REMOVED lines=36> */
[----:B--2---:R-:W-:Y:S04]  /*38380*/  STL [R1+0x1b94], R2 ;  /* 0x001b940201007387 */ /* 0x004fe80000100800 */
[----:B------:R-:W2:Y:S04]  /*38390*/  LDL.LU R0, [R1+0x2a4] ;  /* 0x0002a40001007983 */ /* 0x000ea80000300800 */
[----:B--2---:R0:W-:Y:S04]  /*383a0*/  STL [R1+0x1b0c], R0 ;  /* 0x001b0c0001007387 */ /* 0x0041e80000100800 */
[----:B0-----:R-:W2:Y:S01]  /*383b0*/  LDL.LU R0, [R1+0x2bc] ;  /* 0x0002bc0001007983 */ /* 0x001ea20000300800 */
[----:B------:R-:W-:-:S05]  /*383c0*/  IMAD.MOV.U32 R2, RZ, RZ, R12 ;  /* 0x000000ffff027224 */ /* 0x000fca00078e000c */
[----:B------:R-:W-:Y:S01]  /*383d0*/  F2FP.PACK_AB R26, R2, R26 ;  /* 0x0000001a021a723e */ /* 0x000fe200000000ff */
[----:B--2---:R0:W-:Y:S04]  /*383e0*/  STL [R1+0x1b14], R0 ;  /* 0x001b140001007387 */ /* 0x0041e80000100800 */
[----:B0-----:R-:W2:Y:S04]  /*383f0*/  LDL.LU R0, [R1+0x2ac] ;  /* 0x0002ac0001007983 */ /* 0x001ea80000300800 */
[----:B------:R-:W4:Y:S04]  /*38400*/  LDL.LU R3, [R1+0x2a0] ;  /* 0x0002a00001037983 */ /* 0x000f280000300800 */
[----:B------:R-:W2:Y:S04]  /*38410*/  LDL.LU R28, [R1+0x2b4] ;  /* 0x0002b400011c7983 */ /* 0x000ea80000300800 */
        /* <DEDUP_REMOVED lines=21> */
[----:B------:R0:W-:Y:S04]  /*38570*/  STL [R1+0x1a7c], R25 ;  /* 0x001a7c1901007387 */ /* 0x0001e80000100800 */
[----:B0-----:R-:W2:Y:S04]  /*38580*/  LDL.LU R25, [R1+0x22c] ;  /* 0x00022c0001197983 */ /* 0x001ea80000300800 */
[----:B------:R0:W-:Y:S04]  /*38590*/  STL [R1+0x1a78], R24 ;  /* 0x001a781801007387 */ /* 0x0001e80000100800 */
[----:B0-----:R-:W2:Y:S04]  /*385a0*/  LDL.LU R24, [R1+0x218] ;  /* 0x0002180001187983 */ /* 0x001ea80000300800 */
[----:B------:R-:W2:Y:S04]  /*385b0*/  LDL.LU R2, [R1+0x1b94] ;  /* 0x001b940001027983 */ /* 0x000ea80000300800 */
[----:B------:R0:W-:Y:S04]  /*385c0*/  STL [R1+0x9c], R26 ;  /* 0x00009c1a01007387 */ /* 0x0001e80000100800 */
[----:B0-----:R-:W2:Y:S02]  /*385d0*/  LDL.LU R26, [R1+0x1b90] ;  /* 0x001b9000011a7983 */ /* 0x001ea40000300800 */
[----:B--2---:R-:W-:-:S02]  /*385e0*/  F2FP.PACK_AB R26, R2, R26 ;  /* 0x0000001a021a723e */ /* 0x004fc400000000ff */
        /* <DEDUP_REMOVED lines=58> */
[----:B0-----:R-:W3:Y:S01]  /*38990*/  LDL.LU R26, [R1+0x1b18] ;  /* 0x001b1800011a7983 */ /* 0x001ee20000300800 */
[----:B--2---:R-:W-:-:S03]  /*389a0*/  F2FP.PACK_AB R2, R0, R2 ;  /* 0x000000020002723e */ /* 0x004fc600000000ff */
[----:B------:R-:W2:Y:S04]  /*389b0*/  LDL.LU R0, [R1+0x1b14] ;  /* 0x001b140001007983 */ /* 0x000ea80000300800 */
[----:B------:R0:W-:Y:S04]  /*389c0*/  STL [R1+0x5c], R2 ;  /* 0x00005c0201007387 */ /* 0x0001e80000100800 */
[----:B0-----:R-:W2:Y:S02]  /*389d0*/  LDL.LU R2, [R1+0x1b10] ;  /* 0x001b100001027983 */ /* 0x001ea40000300800 */
[----:B--2---:R-:W-:-:S02]  /*389e0*/  F2FP.PACK_AB R2, R0, R2 ;  /* 0x000000020002723e */ /* 0x004fc400000000ff */
[----:B------:R-:W4:Y:S04]  /*389f0*/  LDL.LU R0, [R1+0x1b0c] ;  /* 0x001b0c0001007983 */ /* 0x000f280000300800 */
[----:B------:R0:W-:Y:S04]  /*38a00*/  STL [R1+0x58], R2 ;  /* 0x0000580201007387 */ /* 0x0001e80000100800 */
[----:B0-----:R-:W2:Y:S02]  /*38a10*/  LDL.LU R2, [R1+0x1b08] ;  /* 0x001b080001027983 */ /* 0x001ea40000300800 */
[----:B--2---:R-:W-:-:S02]  /*38a20*/  F2FP.PACK_AB R24, R2, R24 ;  /* 0x000000180218723e */ /* 0x004fc400000000ff */
[----:B------:R-:W2:Y:S01]  /*38a30*/  LDL.LU R2, [R1+0x1b04] ;  /* 0x001b040001027983 */ /* 0x000ea20000300800 */
[----:B----4-:R-:W-:-:S03]  /*38a40*/  F2FP.PACK_AB R3, R0, R3 ;  /* 0x000000030003723e */ /* 0x010fc600000000ff */
[----:B------:R2:W-:Y:S01]  /*38a50*/  STL [R1+0x54], R24 ;  /* 0x0000541801007387 */ /* 0x0005e20000100800 */
[----:B------:R-:W-:Y:S02]  /*38a60*/  F2FP.PACK_AB R0, R20, R23 ;  /* 0x000000171400723e */ /* 0x000fe400000000ff */
[----:B--2---:R-:W-:Y:S02]  /*38a70*/  F2FP.PACK_AB R24, R25, R2 ;  /* 0x000000021918723e */ /* 0x004fe400000000ff */
[----:B------:R-:W-:-:S03]  /*38a80*/  F2FP.PACK_AB R2, R28, R29 ;  /* 0x0000001d1c02723e */ /* 0x000fc600000000ff */
[----:B------:R-:W-:Y:S04]  /*38a90*/  STL [R1+0x50], R24 ;  /* 0x0000501801007387 */ /* 0x000fe80000100800 */
[----:B------:R0:W-:Y:S04]  /*38aa0*/  STL [R1+0x4c], R3 ;  /* 0x00004c0301007387 */ /* 0x0001e80000100800 */
[----:B------:R1:W-:Y:S01]  /*38ab0*/  STL [R1+0x48], R2 ;  /* 0x0000480201007387 */ /* 0x0003e20000100800 */
[----:B0-----:R-:W-:-:S03]  /*38ac0*/  F2FP.PACK_AB R3, R19, R22 ;  /* 0x000000161303723e */ /* 0x001fc600000000ff */
[----:B------:R0:W-:Y:S01]  /*38ad0*/  STL [R1+0x44], R0 ;  /* 0x0000440001007387 */ /* 0x0001e20000100800 */
[----:B-1----:R-:W-:-:S03]  /*38ae0*/  F2FP.PACK_AB R2, R17, R21 ;  /* 0x000000151102723e */ /* 0x002fc600000000ff */
[----:B------:R1:W-:Y:S04]  /*38af0*/  STL [R1+0x40], R3 ;  /* 0x0000400301007387 */ /* 0x0003e80000100800 */
[----:B------:R2:W-:Y:S01]  /*38b00*/  STL [R1+0x3c], R2 ;  /* 0x00003c0201007387 */ /* 0x0005e20000100800 */
[----:B0-----:R-:W-:Y:S02]  /*38b10*/  F2FP.PACK_AB R0, R11, R18 ;  /* 0x000000120b00723e */ /* 0x001fe400000000ff */
[----:B-1----:R-:W-:-:S03]  /*38b20*/  F2FP.PACK_AB R3, R16, R5 ;  /* 0x000000051003723e */ /* 0x002fc600000000ff */
[----:B------:R0:W-:Y:S01]  /*38b30*/  STL [R1+0x38], R0 ;  /* 0x0000380001007387 */ /* 0x0001e20000100800 */
[----:B--2---:R-:W-:-:S03]  /*38b40*/  F2FP.PACK_AB R2, R10, R7 ;  /* 0x000000070a02723e */ /* 0x004fc600000000ff */
[----:B------:R1:W-:Y:S04]  /*38b50*/  STL [R1+0x34], R3 ;  /* 0x0000340301007387 */ /* 0x0003e80000100800 */
[----:B------:R2:W-:Y:S01]  /*38b60*/  STL [R1+0x30], R2 ;  /* 0x0000300201007387 */ /* 0x0005e20000100800 */
[----:B0-----:R-:W-:Y:S02]  /*38b70*/  F2FP.PACK_AB R0, R9, R6 ;  /* 0x000000060900723e */ /* 0x001fe400000000ff */
[----:B-1----:R-:W-:-:S03]  /*38b80*/  F2FP.PACK_AB R3, R4, R8 ;  /* 0x000000080403723e */ /* 0x002fc600000000ff */
[----:B------:R0:W-:Y:S01]  /*38b90*/  STL [R1+0x2c], R0 ;  /* 0x00002c0001007387 */ /* 0x0001e20000100800 */
[----:B--2---:R-:W-:-:S03]  /*38ba0*/  F2FP.PACK_AB R2, R12, R13 ;  /* 0x0000000d0c02723e */ /* 0x004fc600000000ff */
[----:B------:R-:W-:Y:S04]  /*38bb0*/  STL [R1+0x28], R3 ;  /* 0x0000280301007387 */ /* 0x000fe80000100800 */
[----:B------:R-:W-:Y:S04]  /*38bc0*/  STL [R1+0x24], R2 ;  /* 0x0000240201007387 */ /* 0x000fe80000100800 */
[----:B------:R-:W2:Y:S01]  /*38bd0*/  LDL.LU R7, [R1+0x2f8] ;  /* 0x0002f80001077983 */ /* 0x000ea20000300800 */
[----:B0-----:R-:W-:-:S05]  /*38be0*/  F2FP.PACK_AB R0, R14, R15 ;  /* 0x0000000f0e00723e */ /* 0x001fca00000000ff */
[----:B------:R-:W-:Y:S04]  /*38bf0*/  STL [R1+0x20], R0 ;  /* 0x0000200001007387 */ /* 0x000fe80000100800 */
        /* <DEDUP_REMOVED lines=36> */
[----:B------:R-:W4:Y:S04]  /*38e40*/  LDL.LU R4, [R1+0x368] ;  /* 0x0003680001047983 */ /* 0x000f280000300800 */
[----:B----4-:R0:W-:Y:S04]  /*38e50*/  STL [R1+0x1ab8], R4 ;  /* 0x001ab80401007387 */ /* 0x0101e80000100800 */
[----:B0-----:R-:W4:Y:S04]  /*38e60*/  LDL.LU R4, [R1+0x31c] ;  /* 0x00031c0001047983 */ /* 0x001f280000300800 */
[----:B------:R-:W2:Y:S04]  /*38e70*/  LDL.LU R11, [R1+0x2f0] ;  /* 0x0002f000010b7983 */ /* 0x000ea80000300800 */
[----:B--2---:R0:W-:Y:S04]  /*38e80*/  STL [R1+0x1ab4], R11 ;  /* 0x001ab40b01007387 */ /* 0x0041e80000100800 */
[----:B0-----:R-:W2:Y:S04]  /*38e90*/  LDL.LU R11, [R1+0x36c] ;  /* 0x00036c00010b7983 */ /* 0x001ea80000300800 */
        /* <DEDUP_REMOVED lines=36> */
[----:B------:R-:W2:Y:S01]  /*390e0*/  LDL.LU R25, [R1+0x38c] ;  /* 0x00038c0001197983 */ /* 0x000ea20000300800 */
[----:B---3--:R-:W-:-:S02]  /*390f0*/  IMAD.MOV.U32 R7, RZ, RZ, R26 ;  /* 0x000000ffff077224 */ /* 0x008fc400078e001a */
[----:B------:R-:W-:-:S05]  /*39100*/  IMAD.MOV.U32 R6, RZ, RZ, R27 ;  /* 0x000000ffff067224 */ /* 0x000fca00078e001b */
[----:B------:R-:W-:Y:S01]  /*39110*/  F2FP.PACK_AB R7, R6, R7 ;  /* 0x000000070607723e */ /* 0x000fe200000000ff */
[----:B--2---:R0:W-:Y:S04]  /*39120*/  STL [R1+0x1a80], R25 ;  /* 0x001a801901007387 */ /* 0x0041e80000100800 */
[----:B0-----:R-:W2:Y:S04]  /*39130*/  LDL.LU R25, [R1+0x37c] ;  /* 0x00037c0001197983 */ /* 0x001ea80000300800 */
[----:B------:R-:W3:Y:S04]  /*39140*/  LDL.LU R22, [R1+0x388] ;  /* 0x0003880001167983 */ /* 0x000ee80000300800 */
        /* <DEDUP_REMOVED lines=39> */
[----:B------:R0:W-:Y:S04]  /*393c0*/  STL [R1], R7 ;  /* 0x0000000701007387 */ /* 0x0001e80000100800 */
[----:B0-----:R-:W2:Y:S02]  /*393d0*/  LDL.LU R7, [R1+0x1ac4] ;  /* 0x001ac40001077983 */ /* 0x001ea40000300800 */
[----:B--2---:R-:W-:-:S02]  /*393e0*/  F2FP.PACK_AB R7, R6, R7 ;  /* 0x000000070607723e */ /* 0x004fc400000000ff */
[----:B------:R-:W2:Y:S02]  /*393f0*/  LDL.LU R6, [R1+0x1ac0] ;  /* 0x001ac00001067983 */ /* 0x000ea40000300800 */
[----:B--2---:R-:W-:Y:S02]  /*39400*/  F2FP.PACK_AB R6, R5, R6 ;  /* 0x000000060506723e */ /* 0x004fe400000000ff */
[----:B------:R-:W4:Y:S02]  /*39410*/  LDL.LU R5, [R1+0x1abc] ;  /* 0x001abc0001057983 */ /* 0x000f240000300800 */
[----:B----4-:R-:W-:Y:S02]  /*39420*/  F2FP.PACK_AB R5, R4, R5 ;  /* 0x000000050405723e */ /* 0x010fe400000000ff */
[----:B------:R-:W2:Y:S02]  /*39430*/  LDL.LU R4, [R1+0x1ab8] ;  /* 0x001ab80001047983 */ /* 0x000ea40000300800 */
[----:B--2---:R-:W-:-:S02]  /*39440*/  F2FP.PACK_AB R4, R11, R4 ;  /* 0x000000040b04723e */ /* 0x004fc400000000ff */
[----:B------:R-:W2:Y:S02]  /*39450*/  LDL.LU R11, [R1+0x1ab4] ;  /* 0x001ab400010b7983 */ /* 0x000ea40000300800 */
[----:B--2---:R-:W-:Y:S02]  /*39460*/  F2FP.PACK_AB R11, R10, R11 ;  /* 0x0000000b0a0b723e */ /* 0x004fe400000000ff */
[----:B------:R-:W2:Y:S02]  /*39470*/  LDL.LU R10, [R1+0x1ab0] ;  /* 0x001ab000010a7983 */ /* 0x000ea40000300800 */
[----:B--2---:R-:W-:Y:S02]  /*39480*/  F2FP.PACK_AB R10, R9, R10 ;  /* 0x0000000a090a723e */ /* 0x004fe400000000ff */
        /* <DEDUP_REMOVED lines=22> */
[----:B------:R-:W3:Y:S01]  /*395f0*/  LDL.LU R25, [R1+0x1a80] ;  /* 0x001a800001197983 */ /* 0x000ee20000300800 */
[----:B------:R-:W-:Y:S02]  /*39600*/  F2FP.PACK_AB R21, R24, R21 ;  /* 0x000000151815723e */ /* 0x000fe400000000ff */
[----:B---3--:R-:W-:Y:S02]  /*39610*/  F2FP.PACK_AB R22, R25, R22 ;  /* 0x000000161916723e */ /* 0x008fe400000000ff */
[----:B------:R-:W2:Y:S04]  /*39620*/  LDL.LU R25, [R1+0x1a7c] ;  /* 0x001a7c0001197983 */ /* 0x000ea80000300800 */
[----:B------:R-:W3:Y:S01]  /*39630*/  LDL.LU R24, [R1+0x1a78] ;  /* 0x001a780001187983 */ /* 0x000ee20000300800 */
[----:B------:R-:W-:-:S02]  /*39640*/  F2FP.PACK_AB R20, R2, R20 ;  /* 0x000000140214723e */ /* 0x000fc400000000ff */
[----:B------:R-:W-:Y:S02]  /*39650*/  F2FP.PACK_AB R27, R0, R27 ;  /* 0x0000001b001b723e */ /* 0x000fe400000000ff */
[----:B------:R-:W-:Y:S02]  /*39660*/  F2FP.PACK_AB R26, R3, R26 ;  /* 0x0000001a031a723e */ /* 0x000fe400000000ff */
[----:B--2---:R-:W-:Y:S02]  /*39670*/  F2FP.PACK_AB R25, R28, R25 ;  /* 0x000000191c19723e */ /* 0x004fe400000000ff */
[----:B---3--:R-:W-:Y:S02]  /*39680*/  F2FP.PACK_AB R24, R29, R24 ;  /* 0x000000181d18723e */ /* 0x008fe400000000ff */
.L_x_1:
[----:B------:R-:W1:Y:S04]  /*39690*/  S2R R29, SR_TID.X ;  /* 0x00000000001d7919 */ /* 0x000e680000002100 */
[----:B------:R-:W-:Y:S01]  /*396a0*/  BAR.SYNC.DEFER_BLOCKING 0x0 ;  /* 0x0000000000007b1d */ /* 0x000fe20000010000 */
[----:B01----:R-:W-:-:S02]  /*396b0*/  IMAD.SHL.U32 R0, R29, 0x80, RZ ;  /* 0x000000801d007824 */ /* 0x003fc400078e00ff */
[C---:B------:R-:W-:Y:S02]  /*396c0*/  IMAD.SHL.U32 R2, R29.reuse, 0x20, RZ ;  /* 0x000000201d027824 */ /* 0x040fe400078e00ff */
[C---:B------:R-:W-:Y:S01]  /*396d0*/  IMAD.SHL.U32 R3, R29.reuse, 0x4, RZ ;  /* 0x000000041d037824 */ /* 0x040fe200078e00ff */
[----:B------:R-:W-:Y:S01]  /*396e0*/  LOP3.LUT R0, R0, 0xc00, RZ, 0xc0, !PT ;  /* 0x00000c0000007812 */ /* 0x000fe200078ec0ff */
[----:B------:R-:W-:-:S03]  /*396f0*/  IMAD.SHL.U32 R28, R29, 0x8, RZ ;  /* 0x000000081d1c7824 */ /* 0x000fc600078e00ff */
[----:B------:R-:W-:Y:S02]  /*39700*/  LOP3.LUT R0, R0, 0x60, R2, 0xf8, !PT ;  /* 0x0000006000007812 */ /* 0x000fe400078ef802 */
[----:B------:R-:W2:Y:S01]  /*39710*/  LDL R2, [R1+0x1a50] ;  /* 0x001a500001027983 */ /* 0x000ea20000100800 */
[----:B------:R-:W-:Y:S02]  /*39720*/  LOP3.LUT R28, R28, 0x100, RZ, 0xc0, !PT ;  /* 0x000001001c1c7812 */ /* 0x000fe400078ec0ff */
[----:B------:R-:W-:Y:S02]  /*39730*/  LOP3.LUT R0, R0, 0x70, R3, 0x78, !PT ;  /* 0x0000007000007812 */ /* 0x000fe400078e7803 */
[----:B------:R-:W3:Y:S01]  /*39740*/  LDL.LU R3, [R1+0x1a70] ;  /* 0x001a700001037983 */ /* 0x000ee20000300800 */
[----:B------:R-:W-:Y:S02]  /*39750*/  LOP3.LUT R29, R29, 0x3f, RZ, 0xc0, !PT ;  /* 0x0000003f1d1d7812 */ /* 0x000fe400078ec0ff */
[----:B------:R-:W-:-:S05]  /*39760*/  IMAD.IADD R0, R28, 0x1, R0 ;  /* 0x000000011c007824 */ /* 0x000fca00078e0200 */
[----:B------:R0:W-:Y:S04]  /*39770*/  STS.128 [R0], R24 ;  /* 0x0000001800007388 */ /* 0x0001e80000000c00 */
[----:B------:R-:W-:Y:S04]  /*39780*/  STS.128 [R0+0x80], R20 ;  /* 0x0000801400007388 */ /* 0x000fe80000000c00 */
[----:B------:R-:W-:Y:S04]  /*39790*/  STS.128 [R0+0x200], R16 ;  /* 0x0002001000007388 */ /* 0x000fe80000000c00 */
[----:B------:R-:W-:Y:S04]  /*397a0*/  STS.128 [R0+0x280], R12 ;  /* 0x0002800c00007388 */ /* 0x000fe80000000c00 */
[----:B------:R-:W-:Y:S01]  /*397b0*/  BAR.SYNC.DEFER_BLOCKING 0x0 ;  /* 0x0000000000007b1d */ /* 0x000fe20000010000 */
[----:B--2---:R-:W-:Y:S01]  /*397c0*/  ISETP.GE.AND P0, PT, R2, c[0x0][0x178], PT ;  /* 0x00005e0002007a0c */ /* 0x004fe20003f06270 */
[----:B------:R-:W-:Y:S01]  /*397d0*/  IMAD.U32 R2, RZ, RZ, UR7 ;  /* 0x00000007ff027e24 */ /* 0x000fe2000f8e00ff */
[----:B---3--:R-:W-:-:S04]  /*397e0*/  LOP3.LUT R3, R3, 0xc00, RZ, 0xc0, !PT ;  /* 0x00000c0003037812 */ /* 0x008fc800078ec0ff */
[----:B------:R-:W-:Y:S01]  /*397f0*/  ISETP.LT.AND P0, PT, R2, c[0x0][0x17c], !P0 ;  /* 0x00005f0002007a0c */ /* 0x000fe20004701270 */
[----:B------:R-:W-:-:S05]  /*39800*/  IMAD R28, R29, 0x10, R3 ;  /* 0x000000101d1c7824 */ /* 0x000fca00078e0203 */
[----:B------:R-:W1:Y:S01]  /*39810*/  LDS.128 R20, [R28] ;  /* 0x000000001c147984 */ /* 0x000e620000000c00 */
[C---:B------:R-:W-:Y:S02]  /*39820*/  LOP3.LUT R29, R28.reuse, 0x20, RZ, 0x3c, !PT ;  /* 0x000000201c1d7812 */ /* 0x040fe400078e3cff */
[C---:B0-----:R-:W-:Y:S02]  /*39830*/  LOP3.LUT R26, R28.reuse, 0x40, RZ, 0x3c, !PT ;  /* 0x000000401c1a7812 */ /* 0x041fe400078e3cff */
[----:B------:R-:W-:-:S03]  /*39840*/  LOP3.LUT R2, R28, 0x60, RZ, 0x3c, !PT ;  /* 0x000000601c027812 */ /* 0x000fc600078e3cff */
[----:B------:R-:W-:Y:S04]  /*39850*/  LDS.128 R16, [R26] ;  /* 0x000000001a107984 */ /* 0x000fe80000000c00 */
[----:B-1----:R-:W-:Y:S01]  /*39860*/  STL.64 [R1+0xb0], R20 ;  /* 0x0000b01401007387 */ /* 0x002fe20000100a00 */
[----:B------:R-:W-:Y:S02]  /*39870*/  IMAD.MOV.U32 R27, RZ, RZ, R22 ;  /* 0x000000ffff1b7224 */ /* 0x000fe400078e0016 */
[----:B------:R-:W-:Y:S01]  /*39880*/  IMAD.MOV.U32 R13, RZ, RZ, R20 ;  /* 0x000000ffff0d7224 */ /* 0x000fe200078e0014 */
[----:B------:R-:W-:Y:S04]  /*39890*/  STL [R1+0xbc], R23 ;  /* 0x0000bc1701007387 */ /* 0x000fe80000100800 */
[----:B------:R-:W0:Y:S04]  /*398a0*/  LDS.128 R20, [R29] ;  /* 0x000000001d147984 */ /* 0x000e280000000c00 */
[----:B------:R-:W-:Y:S04]  /*398b0*/  STL [R1+0x130], R26 ;  /* 0x0001301a01007387 */ /* 0x000fe80000100800 */
[----:B------:R-:W-:Y:S04]  /*398c0*/  STL [R1+0x134], R2 ;  /* 0x0001340201007387 */ /* 0x000fe80000100800 */
[----:B------:R-:W-:Y:S04]  /*398d0*/  STL [R1+0x1ba8], R27 ;  /* 0x001ba81b01007387 */ /* 0x000fe80000100800 */
[----:B------:R-:W-:Y:S04]  /*398e0*/  STL [R1+0x1ba4], R13 ;  /* 0x001ba40d01007387 */ /* 0x000fe80000100800 */
[----:B------:R-:W1:Y:S04]  /*398f0*/  LDS.128 R12, [R2] ;  /* 0x00000000020c7984 */ /* 0x000e680000000c00 */
[----:B------:R-:W-:Y:S06]  /*39900*/  BAR.SYNC.DEFER_BLOCKING 0x0 ;  /* 0x0000000000007b1d */ /* 0x000fec0000010000 */
[----:B0-----:R0:W-:Y:S04]  /*39910*/  STL.64 [R1+0xd0], R20 ;  /* 0x0000d01401007387 */ /* 0x0011e80000100a00 */
[----:B------:R2:W-:Y:S04]  /*39920*/  STL.64 [R1+0xd8], R22 ;  /* 0x0000d81601007387 */ /* 0x0005e80000100a00 */
[----:B0-----:R-:W3:Y:S04]  /*39930*/  LDL.LU R20, [R1+0x80] ;  /* 0x0000800001147983 */ /* 0x001ee80000300800 */
[----:B------:R-:W-:Y:S04]  /*39940*/  STL.64 [R1+0xf0], R16 ;  /* 0x0000f01001007387 */ /* 0x000fe80000100a00 */
[----:B------:R-:W-:Y:S04]  /*39950*/  STL.64 [R1+0xf8], R18 ;  /* 0x0000f81201007387 */ /* 0x000fe80000100a00 */
[----:B-1----:R-:W-:Y:S04]  /*39960*/  STL.64 [R1+0x120], R12 ;  /* 0x0001200c01007387 */ /* 0x002fe80000100a00 */
[----:B------:R-:W-:Y:S04]  /*39970*/  STL.64 [R1+0x128], R14 ;  /* 0x0001280e01007387 */ /* 0x000fe80000100a00 */
[----:B------:R-:W3:Y:S04]  /*39980*/  LDL.LU R21, [R1+0x84] ;  /* 0x0000840001157983 */ /* 0x000ee80000300800 */
[----:B--2---:R-:W2:Y:S04]  /*39990*/  LDL.LU R22, [R1+0x88] ;  /* 0x0000880001167983 */ /* 0x004ea80000300800 */
[----:B------:R-:W2:Y:S04]  /*399a0*/  LDL.LU R23, [R1+0x8c] ;  /* 0x00008c0001177983 */ /* 0x000ea80000300800 */
[----:B--2---:R-:W-:Y:S04]  /*399b0*/  STL.64 [R1+0x1bb8], R22 ;  /* 0x001bb81601007387 */ /* 0x004fe80000100a00 */
[----:B---3--:R0:W-:Y:S04]  /*399c0*/  STL.64 [R1+0x1bb0], R20 ;  /* 0x001bb01401007387 */ /* 0x0081e80000100a00 */
[----:B0-----:R-:W2:Y:S04]  /*399d0*/  LDL.LU R20, [R1+0x50] ;  /* 0x0000500001147983 */ /* 0x001ea80000300800 */
[----:B------:R-:W2:Y:S04]  /*399e0*/  LDL.LU R21, [R1+0x54] ;  /* 0x0000540001157983 */ /* 0x000ea80000300800 */
[----:B------:R-:W3:Y:S04]  /*399f0*/  LDL.LU R22, [R1+0x58] ;  /* 0x0000580001167983 */ /* 0x000ee80000300800 */
[----:B------:R-:W3:Y:S04]  /*39a00*/  LDL.LU R23, [R1+0x5c] ;  /* 0x00005c0001177983 */ /* 0x000ee80000300800 */
[----:B------:R-:W4:Y:S04]  /*39a10*/  LDL.LU R16, [R1+0x10] ;  /* 0x0000100001107983 */ /* 0x000f280000300800 */
[----:B------:R-:W4:Y:S04]  /*39a20*/  LDL.LU R17, [R1+0x14] ;  /* 0x0000140001117983 */ /* 0x000f280000300800 */
[----:B------:R-:W4:Y:S04]  /*39a30*/  LDL.LU R18, [R1+0x18] ;  /* 0x0000180001127983 */ /* 0x000f280000300800 */
[----:B------:R-:W4:Y:S04]  /*39a40*/  LDL.LU R19, [R1+0x1c] ;  /* 0x00001c0001137983 */ /* 0x000f280000300800 */
[----:B---3--:R-:W-:Y:S04]  /*39a50*/  STL.64 [R1+0x1bc8], R22 ;  /* 0x001bc81601007387 */ /* 0x008fe80000100a00 */
[----:B--2---:R0:W-:Y:S04]  /*39a60*/  STL.64 [R1+0x1bc0], R20 ;  /* 0x001bc01401007387 */ /* 0x0041e80000100a00 */
[----:B0-----:R-:W2:Y:S04]  /*39a70*/  LDL.LU R20, [R1+0x30] ;  /* 0x0000300001147983 */ /* 0x001ea80000300800 */
[----:B------:R-:W2:Y:S04]  /*39a80*/  LDL.LU R21, [R1+0x34] ;  /* 0x0000340001157983 */ /* 0x000ea80000300800 */
[----:B------:R-:W3:Y:S04]  /*39a90*/  LDL.LU R22, [R1+0x38] ;  /* 0x0000380001167983 */ /* 0x000ee80000300800 */
[----:B------:R-:W3:Y:S04]  /*39aa0*/  LDL.LU R23, [R1+0x3c] ;  /* 0x00003c0001177983 */ /* 0x000ee80000300800 */
        /* <DEDUP_REMOVED lines=8> */
[----:B0-----:R-:W2:Y:S04]  /*39b30*/  LDL.LU R20, [R1] ;  /* 0x0000000001147983 */ /* 0x001ea80000300800 */
[----:B------:R-:W2:Y:S04]  /*39b40*/  LDL.LU R21, [R1+0x4] ;  /* 0x0000040001157983 */ /* 0x000ea80000300800 */
[----:B------:R-:W2:Y:S04]  /*39b50*/  LDL.LU R22, [R1+0x8] ;  /* 0x0000080001167983 */ /* 0x000ea80000300800 */
[----:B------:R-:W2:Y:S04]  /*39b60*/  LDL.LU R23, [R1+0xc] ;  /* 0x00000c0001177983 */ /* 0x000ea80000300800 */
[----:B------:R0:W-:Y:S04]  /*39b70*/  STS.128 [R0], R8 ;  /* 0x0000000800007388 */ /* 0x0001e80000000c00 */
[----:B------:R1:W-:Y:S04]  /*39b80*/  STS.128 [R0+0x80], R4 ;  /* 0x0000800400007388 */ /* 0x0003e80000000c00 */
[----:B----4-:R-:W-:Y:S04]  /*39b90*/  STS.128 [R0+0x280], R16 ;  /* 0x0002801000007388 */ /* 0x010fe80000000c00 */
[----:B------:R-:W3:Y:S04]  /*39ba0*/  LDL.LU R12, [R1+0x60] ;  /* 0x00006000010c7983 */ /* 0x000ee80000300800 */
[----:B------:R-:W3:Y:S04]  /*39bb0*/  LDL.LU R13, [R1+0x64] ;  /* 0x00006400010d7983 */ /* 0x000ee80000300800 */
[----:B------:R-:W3:Y:S04]  /*39bc0*/  LDL.LU R14, [R1+0x68] ;  /* 0x00006800010e7983 */ /* 0x000ee80000300800 */
[----:B------:R-:W3:Y:S04]  /*39bd0*/  LDL.LU R15, [R1+0x6c] ;  /* 0x00006c00010f7983 */ /* 0x000ee80000300800 */
[----:B------:R-:W4:Y:S04]  /*39be0*/  LDL R3, [R1+0x1a50] ;  /* 0x001a500001037983 */ /* 0x000f280000100800 */
[----:B0-----:R-:W5:Y:S04]  /*39bf0*/  LDL.LU R8, [R1+0x40] ;  /* 0x0000400001087983 */ /* 0x001f680000300800 */
[----:B------:R-:W5:Y:S04]  /*39c00*/  LDL.LU R9, [R1+0x44] ;  /* 0x0000440001097983 */ /* 0x000f680000300800 */
[----:B------:R-:W5:Y:S04]  /*39c10*/  LDL.LU R10, [R1+0x48] ;  /* 0x00004800010a7983 */ /* 0x000f680000300800 */
[----:B------:R-:W5:Y:S04]  /*39c20*/  LDL.LU R11, [R1+0x4c] ;  /* 0x00004c00010b7983 */ /* 0x000f680000300800 */
[----:B-1----:R-:W3:Y:S04]  /*39c30*/  LDL.LU R4, [R1+0x70] ;  /* 0x0000700001047983 */ /* 0x002ee80000300800 */
[----:B------:R-:W3:Y:S04]  /*39c40*/  LDL.LU R5, [R1+0x74] ;  /* 0x0000740001057983 */ /* 0x000ee80000300800 */
[----:B------:R-:W3:Y:S04]  /*39c50*/  LDL.LU R6, [R1+0x78] ;  /* 0x0000780001067983 */ /* 0x000ee80000300800 */
[----:B------:R-:W3:Y:S04]  /*39c60*/  LDL.LU R7, [R1+0x7c] ;  /* 0x00007c0001077983 */ /* 0x000ee80000300800 */
[----:B--2---:R-:W-:Y:S04]  /*39c70*/  STS.128 [R0+0x200], R20 ;  /* 0x0002001400007388 */ /* 0x004fe80000000c00 */
[----:B------:R-:W-:Y:S06]  /*39c80*/  BAR.SYNC.DEFER_BLOCKING 0x0 ;  /* 0x0000000000007b1d */ /* 0x000fec0000010000 */
[----:B------:R-:W0:Y:S04]  /*39c90*/  LDS.128 R20, [R28] ;  /* 0x000000001c147984 */ /* 0x000e280000000c00 */
[----:B0-----:R-:W-:Y:S01]  /*39ca0*/  STL.64 [R1+0xa0], R20 ;  /* 0x0000a01401007387 */ /* 0x001fe20000100a00 */
[----:B------:R-:W-:-:S02]  /*39cb0*/  IMAD.MOV.U32 R17, RZ, RZ, R20 ;  /* 0x000000ffff117224 */ /* 0x000fc400078e0014 */
[----:B------:R-:W-:Y:S01]  /*39cc0*/  IMAD.MOV.U32 R18, RZ, RZ, R22 ;  /* 0x000000ffff127224 */ /* 0x000fe200078e0016 */
[----:B------:R-:W-:Y:S04]  /*39cd0*/  STL.64 [R1+0xa8], R22 ;  /* 0x0000a81601007387 */ /* 0x000fe80000100a00 */
[----:B------:R-:W0:Y:S04]  /*39ce0*/  LDS.128 R20, [R29] ;  /* 0x000000001d147984 */ /* 0x000e280000000c00 */
[----:B0-----:R-:W-:Y:S04]  /*39cf0*/  STL.64 [R1+0xc0], R20 ;  /* 0x0000c01401007387 */ /* 0x001fe80000100a00 */
[----:B------:R-:W-:Y:S04]  /*39d00*/  STL.64 [R1+0xc8], R22 ;  /* 0x0000c81601007387 */ /* 0x000fe80000100a00 */
[----:B------:R-:W0:Y:S04]  /*39d10*/  LDS.128 R20, [R26] ;  /* 0x000000001a147984 */ /* 0x000e280000000c00 */
[----:B0-----:R-:W-:Y:S04]  /*39d20*/  STL.64 [R1+0xe0], R20 ;  /* 0x0000e01401007387 */ /* 0x001fe80000100a00 */
[----:B------:R-:W-:Y:S04]  /*39d30*/  STL.64 [R1+0xe8], R22 ;  /* 0x0000e81601007387 */ /* 0x000fe80000100a00 */
[----:B------:R-:W0:Y:S04]  /*39d40*/  LDS.128 R20, [R2] ;  /* 0x0000000002147984 */ /* 0x000e280000000c00 */
[----:B------:R-:W-:Y:S06]  /*39d50*/  BAR.SYNC.DEFER_BLOCKING 0x0 ;  /* 0x0000000000007b1d */ /* 0x000fec0000010000 */
[----:B0-----:R-:W-:Y:S04]  /*39d60*/  STL.64 [R1+0x110], R20 ;  /* 0x0001101401007387 */ /* 0x001fe80000100a00 */
[----:B------:R0:W-:Y:S04]  /*39d70*/  STL.64 [R1+0x118], R22 ;  /* 0x0001181601007387 */ /* 0x0001e80000100a00 */
[----:B0-----:R-:W2:Y:S04]  /*39d80*/  LDL.LU.64 R22, [R1+0x1be8] ;  /* 0x001be80001167983 */ /* 0x001ea80000300a00 */
[----:B------:R-:W2:Y:S04]  /*39d90*/  LDL.LU.64 R20, [R1+0x1be0] ;  /* 0x001be00001147983 */ /* 0x000ea80000300a00 */
[----:B--2---:R0:W-:Y:S04]  /*39da0*/  STS.128 [R0], R20 ;  /* 0x0000001400007388 */ /* 0x0041e80000000c00 */
[----:B0-----:R-:W2:Y:S04]  /*39db0*/  LDL.LU.64 R22, [R1+0x1bd8] ;  /* 0x001bd80001167983 */ /* 0x001ea80000300a00 */
[----:B------:R-:W2:Y:S04]  /*39dc0*/  LDL.LU.64 R20, [R1+0x1bd0] ;  /* 0x001bd00001147983 */ /* 0x000ea80000300a00 */
[----:B--2---:R0:W-:Y:S04]  /*39dd0*/  STS.128 [R0+0x80], R20 ;  /* 0x0000801400007388 */ /* 0x0041e80000000c00 */
[----:B0-----:R-:W2:Y:S04]  /*39de0*/  LDL.LU.64 R22, [R1+0x1bc8] ;  /* 0x001bc80001167983 */ /* 0x001ea80000300a00 */
[----:B------:R-:W2:Y:S04]  /*39df0*/  LDL.LU.64 R20, [R1+0x1bc0] ;  /* 0x001bc00001147983 */ /* 0x000ea80000300a00 */
[----:B-----5:R0:W-:Y:S04]  /*39e00*/  STS.128 [R0+0x200], R8 ;  /* 0x0002000800007388 */ /* 0x0201e80000000c00 */
[----:B0-----:R-:W5:Y:S04]  /*39e10*/  LDL.LU R8, [R1+0x90] ;  /* 0x0000900001087983 */ /* 0x001f680000300800 */
[----:B------:R-:W5:Y:S04]  /*39e20*/  LDL.LU R9, [R1+0x94] ;  /* 0x0000940001097983 */ /* 0x000f680000300800 */
[----:B------:R-:W5:Y:S04]  /*39e30*/  LDL.LU R10, [R1+0x98] ;  /* 0x00009800010a7983 */ /* 0x000f680000300800 */
[----:B------:R-:W5:Y:S04]  /*39e40*/  LDL.LU R11, [R1+0x9c] ;  /* 0x00009c00010b7983 */ /* 0x000f680000300800 */
[----:B--2---:R-:W-:Y:S04]  /*39e50*/  STS.128 [R0+0x280], R20 ;  /* 0x0002801400007388 */ /* 0x004fe80000000c00 */
[----:B------:R-:W-:Y:S06]  /*39e60*/  BAR.SYNC.DEFER_BLOCKING 0x0 ;  /* 0x0000000000007b1d */ /* 0x000fec0000010000 */
[----:B------:R-:W0:Y:S04]  /*39e70*/  LDS.128 R20, [R28] ;  /* 0x000000001c147984 */ /* 0x000e280000000c00 */
[----:B------:R-:W-:Y:S04]  /*39e80*/  LDS.128 R24, [R26] ;  /* 0x000000001a187984 */ /* 0x000fe80000000c00 */
[----:B0-----:R-:W-:Y:S04]  /*39e90*/  STL.64 [R1+0x10], R20 ;  /* 0x0000101401007387 */ /* 0x001fe80000100a00 */
[----:B------:R-:W-:Y:S04]  /*39ea0*/  STL.64 [R1+0x18], R22 ;  /* 0x0000181601007387 */ /* 0x000fe80000100a00 */
[----:B------:R-:W0:Y:S04]  /*39eb0*/  LDS.128 R20, [R29] ;  /* 0x000000001d147984 */ /* 0x000e280000000c00 */
[----:B0-----:R-:W-:Y:S04]  /*39ec0*/  STL.64 [R1+0x40], R20 ;  /* 0x0000401401007387 */ /* 0x001fe80000100a00 */
[----:B------:R0:W-:Y:S04]  /*39ed0*/  STL.64 [R1+0x48], R22 ;  /* 0x0000481601007387 */ /* 0x0001e80000100a00 */
[----:B0-----:R-:W2:Y:S04]  /*39ee0*/  LDL.LU.64 R22, [R1+0x1bb8] ;  /* 0x001bb80001167983 */ /* 0x001ea80000300a00 */
[----:B------:R-:W2:Y:S04]  /*39ef0*/  LDL.LU.64 R20, [R1+0x1bb0] ;  /* 0x001bb00001147983 */ /* 0x000ea80000300a00 */
[----:B------:R-:W-:Y:S04]  /*39f00*/  STL [R1+0x1b98], R29 ;  /* 0x001b981d01007387 */ /* 0x000fe80000100800 */
[----:B------:R-:W-:Y:S04]  /*39f10*/  STL.64 [R1+0x50], R24 ;  /* 0x0000501801007387 */ /* 0x000fe80000100a00 */
[----:B------:R-:W-:Y:S04]  /*39f20*/  STL.64 [R1+0x58], R26 ;  /* 0x0000581a01007387 */ /* 0x000fe80000100a00 */
[----:B------:R-:W0:Y:S04]  /*39f30*/  LDS.128 R24, [R2] ;  /* 0x0000000002187984 */ /* 0x000e280000000c00 */
[----:B------:R-:W-:Y:S06]  /*39f40*/  BAR.SYNC.DEFER_BLOCKING 0x0 ;  /* 0x0000000000007b1d */ /* 0x000fec0000010000 */
[----:B---3--:R-:W-:Y:S04]  /*39f50*/  STS.128 [R0], R12 ;  /* 0x0000000c00007388 */ /* 0x008fe80000000c00 */
[----:B0-----:R-:W-:Y:S04]  /*39f60*/  STL.64 [R1+0x100], R24 ;  /* 0x0001001801007387 */ /* 0x001fe80000100a00 */
[----:B------:R0:W-:Y:S04]  /*39f70*/  STL.64 [R1+0x108], R26 ;  /* 0x0001081a01007387 */ /* 0x0001e80000100a00 */
[----:B0-----:R-:W3:Y:S04]  /*39f80*/  LDL.LU R27, [R1+0x1ba8] ;  /* 0x001ba800011b7983 */ /* 0x001ee80000300800 */
[----:B------:R-:W3:Y:S01]  /*39f90*/  LDL.LU R13, [R1+0x1ba4] ;  /* 0x001ba400010d7983 */ /* 0x000ee20000300800 */
[----:B----4-:R-:W-:-:S03]  /*39fa0*/  IMAD R2, R3, c[0x0][0x194], RZ ;  /* 0x0000650003027a24 */ /* 0x010fc600078e02ff */
[----:B------:R-:W4:Y:S04]  /*39fb0*/  LDL R15, [R1+0x1a54] ;  /* 0x001a5400010f7983 */ /* 0x000f280000100800 */
[----:B------:R-:W3:Y:S04]  /*39fc0*/  LDL R14, [R1+0x1a58] ;  /* 0x001a5800010e7983 */ /* 0x000ee80000100800 */
[----:B------:R0:W-:Y:S04]  /*39fd0*/  STS.128 [R0+0x80], R4 ;  /* 0x0000800400007388 */ /* 0x0001e80000000c00 */
[----:B-----5:R-:W-:Y:S01]  /*39fe0*/  STS.128 [R0+0x280], R8 ;  /* 0x0002800800007388 */ /* 0x020fe20000000c00 */
[----:B------:R-:W-:-:S02]  /*39ff0*/  ULDC UR6, c[0x0][0x17c] ;  /* 0x00005f0000067ab9 */ /* 0x000fc40000000800 */
[----:B------:R-:W-:Y:S01]  /*3a000*/  ULDC UR5, c[0x0][0x198] ;  /* 0x0000660000057ab9 */ /* 0x000fe20000000800 */
[----:B------:R-:W5:Y:S01]  /*3a010*/  LDL R19, [R1+0x1a64] ;  /* 0x001a640001137983 */ /* 0x000f620000100800 */
[----:B------:R-:W-:Y:S02]  /*3a020*/  UISETP.GE.AND UP0, UPT, UR7, UR6, UPT ;  /* 0x000000060700728c */ /* 0x000fe4000bf06270 */
[----:B------:R-:W-:Y:S01]  /*3a030*/  UIMAD UR4, UR7, UR5, URZ ;  /* 0x00000005070472a4 */ /* 0x000fe2000f8e023f */
[----:B------:R-:W5:Y:S01]  /*3a040*/  LDL R26, [R1+0x1a68] ;  /* 0x001a6800011a7983 */ /* 0x000f620000100800 */
[----:B0-----:R-:W-:-:S04]  /*3a050*/  LEA R6, P1, R2, c[0x0][0x170], 0x1 ;  /* 0x00005c0002067a11 */ /* 0x001fc800078208ff */
[----:B------:R-:W-:Y:S01]  /*3a060*/  IMAD.U32 R16, RZ, RZ, UR4 ;  /* 0x00000004ff107e24 */ /* 0x000fe2000f8e00ff */
[----:B------:R-:W-:Y:S01]  /*3a070*/  PLOP3.LUT P2, PT, PT, PT, UP0, 0x40, 0x0 ;  /* 0x000000000000781c */ /* 0x000fe20003f4e808 */
[----:B------:R-:W5:Y:S01]  /*3a080*/  LDL.LU R29, [R1+0x10] ;  /* 0x00001000011d7983 */ /* 0x000f620000300800 */
[----:B------:R-:W-:Y:S02]  /*3a090*/  LEA.HI.X.SX32 R7, R2, c[0x0][0x174], 0x1, P1 ;  /* 0x00005d0002077a11 */ /* 0x000fe400008f0eff */
[----:B------:R-:W-:Y:S01]  /*3a0a0*/  PLOP3.LUT P1, PT, PT, PT, UP0, 0x40, 0x0 ;  /* 0x000000000000781c */ /* 0x000fe20003f2e808 */
[----:B--2---:R0:W-:Y:S02]  /*3a0b0*/  STS.128 [R0+0x200], R20 ;  /* 0x0002001400007388 */ /* 0x0041e40000000c00 */
[----:B0-----:R-:W-:-:S04]  /*3a0c0*/  IMAD.MOV.U32 R21, RZ, RZ, c[0x0][0x194] ;  /* 0x00006500ff157624 */ /* 0x001fc800078e00ff */
[----:B------:R-:W-:-:S04]  /*3a0d0*/  IMAD R3, R21, 0x40, R2 ;  /* 0x0000004015037824 */ /* 0x000fc800078e0202 */
[----:B------:R-:W-:Y:S01]  /*3a0e0*/  IMAD R12, R21, 0x40, R3 ;  /* 0x00000040150c7824 */ /* 0x000fe200078e0203 */
[----:B------:R-:W-:-:S04]  /*3a0f0*/  LEA R4, P3, R3, c[0x0][0x170], 0x1 ;  /* 0x00005c0003047a11 */ /* 0x000fc800078608ff */
[C---:B------:R-:W-:Y:S01]  /*3a100*/  LEA R2, P4, R12.reuse, c[0x0][0x170], 0x1 ;  /* 0x00005c000c027a11 */ /* 0x040fe200078808ff */
[----:B------:R-:W-:Y:S01]  /*3a110*/  IMAD R0, R21, 0x40, R12 ;  /* 0x0000004015007824 */ /* 0x000fe200078e020c */
[----:B------:R-:W-:Y:S02]  /*3a120*/  LEA.HI.X.SX32 R5, R3, c[0x0][0x174], 0x1, P3 ;  /* 0x00005d0003057a11 */ /* 0x000fe400018f0eff */
[----:B------:R-:W-:Y:S01]  /*3a130*/  LEA.HI.X.SX32 R3, R12, c[0x0][0x174], 0x1, P4 ;  /* 0x00005d000c037a11 */ /* 0x000fe200020f0eff */
[----:B------:R-:W-:Y:S02]  /*3a140*/  STL [R1+0x1ba0], R4 ;  /* 0x001ba00401007387 */ /* 0x000fe40000100800 */
[C---:B------:R-:W-:Y:S02]  /*3a150*/  IMAD.WIDE R8, R16.reuse, 0x2, R4 ;  /* 0x0000000210087825 */ /* 0x040fe400078e0204 */
[----:B------:R0:W-:Y:S02]  /*3a160*/  STL [R1+0x1b9c], R5 ;  /* 0x001b9c0501007387 */ /* 0x0001e40000100800 */
[----:B------:R-:W-:-:S02]  /*3a170*/  IMAD.WIDE R10, R16, 0x2, R2 ;  /* 0x00000002100a7825 */ /* 0x000fc400078e0202 */
[----:B0-----:R-:W2:Y:S04]  /*3a180*/  LDL R5, [R1+0x1a6c] ;  /* 0x001a6c0001057983 */ /* 0x001ea80000100800 */
[----:B------:R-:W-:Y:S01]  /*3a190*/  BAR.SYNC.DEFER_BLOCKING 0x0 ;  /* 0x0000000000007b1d */ /* 0x000fe20000010000 */
[----:B----4-:R-:W-:Y:S02]  /*3a1a0*/  ISETP.LT.AND P1, PT, R15, c[0x0][0x178], P1 ;  /* 0x00005e000f007a0c */ /* 0x010fe40000f21270 */
[----:B---3--:R-:W-:Y:S01]  /*3a1b0*/  ISETP.LT.AND P2, PT, R14, c[0x0][0x178], P2 ;  /* 0x00005e000e007a0c */ /* 0x008fe20001741270 */
[----:B------:R-:W-:-:S05]  /*3a1c0*/  IMAD.WIDE R14, R16, 0x2, R6 ;  /* 0x00000002100e7825 */ /* 0x000fca00078e0206 */
[----:B------:R-:W-:Y:S04]  /*3a1d0*/  @P0 STG.E.U16 [R14.64], R13 ;  /* 0x0000000d0e000986 */ /* 0x000fe8000c101508 */
[----:B------:R-:W0:Y:S04]  /*3a1e0*/  LDS.128 R12, [R28] ;  /* 0x000000001c0c7984 */ /* 0x000e280000000c00 */
[----:B------:R1:W-:Y:S04]  /*3a1f0*/  @P1 STG.E.U16 [R8.64], R27 ;  /* 0x0000001b08001986 */ /* 0x0003e8000c101508 */
[----:B------:R3:W-:Y:S01]  /*3a200*/  @P2 STG.E.U16 [R10.64], R17 ;  /* 0x000000110a002986 */ /* 0x0007e2000c101508 */
[----:B-1----:R-:W-:Y:S01]  /*3a210*/  LEA R8, P2, R0, c[0x0][0x170], 0x1 ;  /* 0x00005c0000087a11 */ /* 0x002fe200078408ff */
[----:B---3--:R-:W-:-:S03]  /*3a220*/  IMAD R17, R21, 0x40, R0 ;  /* 0x0000004015117824 */ /* 0x008fc600078e0200 */
[----:B------:R-:W-:Y:S01]  /*3a230*/  LEA.HI.X.SX32 R9, R0, c[0x0][0x174], 0x1, P2 ;  /* 0x00005d0000097a11 */ /* 0x000fe200010f0eff */
[----:B------:R-:W-:Y:S01]  /*3a240*/  IMAD R0, R21, 0x40, R17 ;  /* 0x0000004015007824 */ /* 0x000fe200078e0211 */
[----:B------:R-:W-:-:S04]  /*3a250*/  LEA R24, P3, R17, c[0x0][0x170], 0x1 ;  /* 0x00005c0011187a11 */ /* 0x000fc800078608ff */
[C---:B------:R-:W-:Y:S02]  /*3a260*/  LEA R22, P4, R0.reuse, c[0x0][0x170], 0x1 ;  /* 0x00005c0000167a11 */ /* 0x040fe400078808ff */
[----:B------:R-:W-:Y:S01]  /*3a270*/  LEA.HI.X.SX32 R25, R17, c[0x0][0x174], 0x1, P3 ;  /* 0x00005d0011197a11 */ /* 0x000fe200018f0eff */
[----:B------:R-:W-:Y:S01]  /*3a280*/  IMAD R17, R21, 0x40, R0 ;  /* 0x0000004015117824 */ /* 0x000fe200078e0200 */
[----:B------:R-:W-:Y:S01]  /*3a290*/  LEA.HI.X.SX32 R23, R0, c[0x0][0x174], 0x1, P4 ;  /* 0x00005d0000177a11 */ /* 0x000fe200020f0eff */
[----:B0-----:R-:W-:Y:S04]  /*3a2a0*/  STL [R1+0x1ae8], R13 ;  /* 0x001ae80d01007387 */ /* 0x001fe80000100800 */
[----:B------:R0:W-:Y:S04]  /*3a2b0*/  STL [R1+0x1aec], R13 ;  /* 0x001aec0d01007387 */ /* 0x0001e80000100800 */
[----:B0-----:R-:W3:Y:S04]  /*3a2c0*/  LDL R13, [R1+0x1a5c] ;  /* 0x001a5c00010d7983 */ /* 0x001ee80000100800 */
[----:B------:R0:W-:Y:S04]  /*3a2d0*/  STL [R1+0x1adc], R15 ;  /* 0x001adc0f01007387 */ /* 0x0001e80000100800 */
[----:B------:R-:W4:Y:S01]  /*3a2e0*/  LDL R0, [R1+0x1a60] ;  /* 0x001a600001007983 */ /* 0x000f220000100800 */
[----:B------:R-:W-:-:S02]  /*3a2f0*/  PLOP3.LUT P1, PT, PT, PT, UP0, 0x40, 0x0 ;  /* 0x000000000000781c */ /* 0x000fc40003f2e808 */
[----:B------:R-:W-:Y:S01]  /*3a300*/  PLOP3.LUT P0, PT, PT, PT, UP0, 0x40, 0x0 ;  /* 0x000000000000781c */ /* 0x000fe20003f0e808 */
[----:B------:R-:W-:Y:S01]  /*3a310*/  IMAD.WIDE R10, R16, 0x2, R8 ;  /* 0x00000002100a7825 */ /* 0x000fe200078e0208 */
[----:B------:R-:W-:Y:S01]  /*3a320*/  LEA R20, P3, R17, c[0x0][0x170], 0x1 ;  /* 0x00005c0011147a11 */ /* 0x000fe200078608ff */
[----:B0-----:R-:W3:Y:S01]  /*3a330*/  LDL R15, [R1+0x1a50] ;  /* 0x001a5000010f7983 */ /* 0x001ee20000100800 */
[----:B-----5:R-:W-:-:S03]  /*3a340*/  ISETP.LT.AND P0, PT, R26, c[0x0][0x178], P0 ;  /* 0x00005e001a007a0c */ /* 0x020fc60000701270 */
[----:B------:R-:W5:Y:S01]  /*3a350*/  LDL R4, [R1+0x1a58] ;  /* 0x001a580001047983 */ /* 0x000f620000100800 */
[----:B--2---:R-:W-:-:S13]  /*3a360*/  ISETP.LT.AND P1, PT, R5, c[0x0][0x178], P1 ;  /* 0x00005e0005007a0c */ /* 0x004fda0000f21270 */
[----:B------:R0:W-:Y:S01]  /*3a370*/  @P1 STG.E.U16 [R10.64], R18 ;  /* 0x000000120a001986 */ /* 0x0001e2000c101508 */
[----:B------:R-:W-:Y:S01]  /*3a380*/  PLOP3.LUT P1, PT, PT, PT, UP0, 0x40, 0x0 ;  /* 0x000000000000781c */ /* 0x000fe20003f2e808 */
[----:B0-----:R-:W-:-:S05]  /*3a390*/  IMAD.WIDE R10, R16, 0x2, R24 ;  /* 0x00000002100a7825 */ /* 0x001fca00078e0218 */
[----:B------:R0:W-:Y:S01]  /*3a3a0*/  @P0 STG.E.U16 [R10.64], R29 ;  /* 0x0000001d0a000986 */ /* 0x0001e2000c101508 */
[----:B----4-:R-:W-:Y:S01]  /*3a3b0*/  ISETP.LT.AND P1, PT, R0, c[0x0][0x178], P1 ;  /* 0x00005e0000007a0c */ /* 0x010fe20000f21270 */
[----:B------:R-:W-:Y:S01]  /*3a3c0*/  IMAD R0, R21, 0x40, R17 ;  /* 0x0000004015007824 */ /* 0x000fe200078e0211 */
[----:B------:R-:W-:Y:S02]  /*3a3d0*/  LEA.HI.X.SX32 R21, R17, c[0x0][0x174], 0x1, P3 ;  /* 0x00005d0011157a11 */ /* 0x000fe400018f0eff */
[----:B------:R-:W2:Y:S04]  /*3a3e0*/  LDL.LU R17, [R1+0xb0] ;  /* 0x0000b00001117983 */ /* 0x000ea80000300800 */
[----:B0-----:R-:W4:Y:S01]  /*3a3f0*/  LDL R11, [R1+0x18] ;  /* 0x00001800010b7983 */ /* 0x001f220000100800 */
[----:B------:R-:W-:-:S04]  /*3a400*/  PLOP3.LUT P2, PT, PT, PT, UP0, 0x40, 0x0 ;  /* 0x000000000000781c */ /* 0x000fc80003f4e808 */
[----:B------:R-:W-:Y:S01]  /*3a410*/  ISETP.LT.AND P2, PT, R19, c[0x0][0x178], P2 ;  /* 0x00005e0013007a0c */ /* 0x000fe20001741270 */
[----:B------:R-:W-:Y:S01]  /*3a420*/  IMAD.WIDE R18, R16, 0x2, R22 ;  /* 0x0000000210127825 */ /* 0x000fe200078e0216 */
[----:B------:R-:W-:Y:S02]  /*3a430*/  PLOP3.LUT P0, PT, PT, PT, UP0, 0x40, 0x0 ;  /* 0x000000000000781c */ /* 0x000fe40003f0e808 */
[----:B------:R-:W-:Y:S02]  /*3a440*/  LEA R10, P3, R0, c[0x0][0x170], 0x1 ;  /* 0x00005c00000a7a11 */ /* 0x000fe400078608ff */
[----:B---3--:R-:W-:Y:S01]  /*3a450*/  ISETP.LT.AND P0, PT, R13, c[0x0][0x178], P0 ;  /* 0x00005e000d007a0c */ /* 0x008fe20000701270 */
[----:B------:R-:W-:-:S06]  /*3a460*/  UISETP.GE.AND UP1, UPT, UR11, UR6, UPT ;  /* 0x000000060b00728c */ /* 0x000fcc000bf26270 */
[----:B------:R-:W-:Y:S01]  /*3a470*/  PLOP3.LUT P4, PT, PT, PT, UP1, 0x40, 0x0 ;  /* 0x000000000000781c */ /* 0x000fe20003f8e818 */
[----:B----4-:R0:W-:Y:S02]  /*3a480*/  @P2 STG.E.U16 [R18.64], R11 ;  /* 0x0000000b12002986 */ /* 0x0101e4000c101508 */
[----:B0-----:R-:W-:Y:S01]  /*3a490*/  IMAD.WIDE R18, R16, 0x2, R20 ;  /* 0x0000000210127825 */ /* 0x001fe200078e0214 */
[----:B------:R-:W-:-:S04]  /*3a4a0*/  LEA.HI.X.SX32 R11, R0, c[0x0][0x174], 0x1, P3 ;  /* 0x00005d00000b7a11 */ /* 0x000fc800018f0eff */
[----:B------:R2:W-:Y:S01]  /*3a4b0*/  @P1 STG.E.U16 [R18.64], R12 ;  /* 0x0000000c12001986 */ /* 0x0005e2000c101508 */
[----:B------:R-:W-:Y:S02]  /*3a4c0*/  PLOP3.LUT P3, PT, PT, PT, UP1, 0x40, 0x0 ;  /* 0x000000000000781c */ /* 0x000fe40003f6e818 */
[----:B--2---:R-:W-:Y:S01]  /*3a4d0*/  PRMT R12, R17, 0x7632, R12 ;  /* 0x00007632110c7816 */ /* 0x004fe2000000000c */
[----:B------:R-:W-:Y:S01]  /*3a4e0*/  IMAD.WIDE R16, R16, 0x2, R10 ;  /* 0x0000000210107825 */ /* 0x000fe200078e020a */
[----:B------:R-:W2:Y:S01]  /*3a4f0*/  LDL R19, [R1+0x1a54] ;  /* 0x001a540001137983 */ /* 0x000ea20000100800 */
[----:B------:R-:W-:-:S03]  /*3a500*/  ISETP.LT.AND P3, PT, R5, c[0x0][0x178], P3 ;  /* 0x00005e0005007a0c */ /* 0x000fc60001f61270 */
[----:B------:R0:W-:Y:S01]  /*3a510*/  @P0 STG.E.U16 [R16.64], R14 ;  /* 0x0000000e10000986 */ /* 0x0001e2000c101508 */
[----:B-----5:R-:W-:-:S03]  /*3a520*/  ISETP.LT.AND P0, PT, R4, c[0x0][0x178], P4 ;  /* 0x00005e0004007a0c */ /* 0x020fc60002701270 */
[----:B0-----:R-:W3:Y:S04]  /*3a530*/  LDL.LU R16, [R1+0xa0] ;  /* 0x0000a00001107983 */ /* 0x001ee80000300800 */
[----:B------:R-:W4:Y:S04]  /*3a540*/  LDL.LU R17, [R1+0xa8] ;  /* 0x0000a80001117983 */ /* 0x000f280000300800 */
[----:B------:R-:W5:Y:S04]  /*3a550*/  LDL.LU R4, [R1+0x1ba0] ;  /* 0x001ba00001047983 */ /* 0x000f680000300800 */
[----:B------:R-:W5:Y:S01]  /*3a560*/  LDL.LU R5, [R1+0x1b9c] ;  /* 0x001b9c0001057983 */ /* 0x000f620000300800 */
[----:B------:R-:W-:Y:S01]  /*3a570*/  PLOP3.LUT P2, PT, PT, PT, UP1, 0x40, 0x0 ;  /* 0x000000000000781c */ /* 0x000fe20003f4e818 */
[----:B------:R-:W-:-:S03]  /*3a580*/  UIADD3 UR4, UR4, UR5, URZ ;  /* 0x0000000504047290 */ /* 0x000fc6000fffe03f */
[----:B------:R-:W-:Y:S02]  /*3a590*/  ISETP.LT.AND P1, PT, R15, c[0x0][0x178], P2 ;  /* 0x00005e000f007a0c */ /* 0x000fe40001721270 */
[----:B------:R-:W-:Y:S01]  /*3a5a0*/  PLOP3.LUT P2, PT, PT, PT, UP1, 0x40, 0x0 ;  /* 0x000000000000781c */ /* 0x000fe20003f4e818 */
[----:B------:R-:W-:Y:S01]  /*3a5b0*/  IMAD.U32 R0, RZ, RZ, UR4 ;  /* 0x00000004ff007e24 */ /* 0x000fe2000f8e00ff */
[----:B------:R-:W-:Y:S01]  /*3a5c0*/  PLOP3.LUT P5, PT, PT, PT, UP1, 0x40, 0x0 ;  /* 0x000000000000781c */ /* 0x000fe20003fae818 */
[----:B------:R0:W-:Y:S01]  /*3a5d0*/  STL.64 [R1+0x1b90], R6 ;  /* 0x001b900601007387 */ /* 0x0001e20000100a00 */
[----:B--2---:R-:W-:Y:S01]  /*3a5e0*/  ISETP.LT.AND P2, PT, R19, c[0x0][0x178], P2 ;  /* 0x00005e0013007a0c */ /* 0x004fe20001741270 */
[----:B------:R-:W-:Y:S02]  /*3a5f0*/  IMAD.WIDE R18, R0, 0x2, R6 ;  /* 0x0000000200127825 */ /* 0x000fe400078e0206 */
[----:B0-----:R-:W2:Y:S04]  /*3a600*/  LDL R6, [R1+0x1a60] ;  /* 0x001a600001067983 */ /* 0x001ea80000100800 */
[----:B------:R0:W-:Y:S01]  /*3a610*/  @P1 STG.E.U16 [R18.64], R12 ;  /* 0x0000000c12001986 */ /* 0x0001e2000c101508 */
[----:B------:R-:W-:-:S03]  /*3a620*/  ISETP.LT.AND P1, PT, R26, c[0x0][0x178], P5 ;  /* 0x00005e001a007a0c */ /* 0x000fc60002f21270 */
[----:B------:R-:W2:Y:S01]  /*3a630*/  LDL.LU R7, [R1+0x18] ;  /* 0x0000180001077983 */ /* 0x000ea20000300800 */
[----:B0-----:R-:W-:Y:S01]  /*3a640*/  PRMT R12, R27, 0x7632, R12 ;  /* 0x000076321b0c7816 */ /* 0x001fe2000000000c */
[----:B-----5:R-:W-:Y:S02]  /*3a650*/  IMAD.WIDE R26, R0, 0x2, R4 ;  /* 0x00000002001a7825 */ /* 0x020fe400078e0204 */
[----:B------:R0:W-:Y:S04]  /*3a660*/  STL.64 [R1+0x1b88], R4 ;  /* 0x001b880401007387 */ /* 0x0001e80000100a00 */
[----:B------:R1:W-:Y:S04]  /*3a670*/  @P2 STG.E.U16 [R26.64], R12 ;  /* 0x0000000c1a002986 */ /* 0x0003e8000c101508 */
[----:B0-----:R-:W5:Y:S01]  /*3a680*/  LDL R5, [R1+0x1a64] ;  /* 0x001a640001057983 */ /* 0x001f620000100800 */
[----:B-1----:R-:W-:-:S03]  /*3a690*/  PRMT R12, R29, 0x7632, R12 ;  /* 0x000076321d0c7816 */ /* 0x002fc6000000000c */
[----:B------:R-:W5:Y:S01]  /*3a6a0*/  LDL.LU R29, [R1+0x1b98] ;  /* 0x001b9800011d7983 */ /* 0x000f620000300800 */
[----:B---3--:R-:W-:Y:S01]  /*3a6b0*/  PRMT R28, R16, 0x7632, R28 ;  /* 0x00007632101c7816 */ /* 0x008fe2000000001c */
[----:B------:R-:W-:Y:S01]  /*3a6c0*/  IMAD.WIDE R18, R0, 0x2, R2 ;  /* 0x0000000200127825 */ /* 0x000fe200078e0202 */
[----:B----4-:R-:W-:-:S03]  /*3a6d0*/  PRMT R14, R17, 0x7632, R14 ;  /* 0x00007632110e7816 */ /* 0x010fc6000000000e */
[C---:B------:R-:W-:Y:S01]  /*3a6e0*/  IMAD.WIDE R16, R0.reuse, 0x2, R8 ;  /* 0x0000000200107825 */ /* 0x040fe200078e0208 */
[----:B------:R-:W-:Y:S01]  /*3a6f0*/  @P0 STG.E.U16 [R18.64], R28 ;  /* 0x0000001c12000986 */ /* 0x000fe2000c101508 */
[----:B------:R-:W-:Y:S02]  /*3a700*/  PLOP3.LUT P0, PT, PT, PT, UP1, 0x40, 0x0 ;  /* 0x000000000000781c */ /* 0x000fe40003f0e818 */
[----:B------:R-:W-:Y:S01]  /*3a710*/  IMAD.WIDE R26, R0, 0x2, R24 ;  /* 0x00000002001a7825 */ /* 0x000fe200078e0218 */
[----:B------:R-:W-:Y:S01]  /*3a720*/  PLOP3.LUT P2, PT, PT, PT, UP1, 0x40, 0x0 ;  /* 0x000000000000781c */ /* 0x000fe20003f4e818 */
[----:B------:R0:W-:Y:S04]  /*3a730*/  @P3 STG.E.U16 [R16.64], R14 ;  /* 0x0000000e10003986 */ /* 0x0001e8000c101508 */
[----:B------:R1:W-:Y:S01]  /*3a740*/  @P1 STG.E.U16 [R26.64], R12 ;  /* 0x0000000c1a001986 */ /* 0x0003e2000c101508 */
[----:B------:R-:W-:-:S03]  /*3a750*/  PLOP3.LUT P3, PT, PT, PT, UP1, 0x40, 0x0 ;  /* 0x000000000000781c */ /* 0x000fc60003f6e818 */
[----:B------:R-:W-:Y:S04]  /*3a760*/  STL [R1+0x1b80], R13 ;  /* 0x001b800d01007387 */ /* 0x000fe80000100800 */
[----:B------:R-:W-:Y:S01]  /*3a770*/  STL [R1+0x1b84], R23 ;  /* 0x001b841701007387 */ /* 0x000fe20000100800 */
[----:B0-----:R-:W-:Y:S01]  /*3a780*/  IMAD.WIDE R16, R0, 0x2, R22 ;  /* 0x0000000200107825 */ /* 0x001fe200078e0216 */
[----:B-1----:R-:W-:-:S03]  /*3a790*/  PRMT R12, R12, 0x7632, R12 ;  /* 0x000076320c0c7816 */ /* 0x002fc6000000000c */
[----:B------:R-:W-:-:S04]  /*3a7a0*/  IMAD.WIDE R18, R0, 0x2, R20 ;  /* 0x0000000200127825 */ /* 0x000fc800078e0214 */
[----:B------:R-:W-:Y:S01]  /*3a7b0*/  IMAD.WIDE R26, R0, 0x2, R10 ;  /* 0x00000002001a7825 */ /* 0x000fe200078e020a */
[----:B--2---:R-:W-:Y:S02]  /*3a7c0*/  ISETP.LT.AND P1, PT, R6, c[0x0][0x178], P2 ;  /* 0x00005e0006007a0c */ /* 0x004fe40001721270 */
[----:B------:R-:W-:Y:S02]  /*3a7d0*/  PRMT R28, R7, 0x7632, R28 ;  /* 0x00007632071c7816 */ /* 0x000fe4000000001c */
[----:B-----5:R-:W-:Y:S02]  /*3a7e0*/  ISETP.LT.AND P0, PT, R5, c[0x0][0x178], P0 ;  /* 0x00005e0005007a0c */ /* 0x020fe40000701270 */
[----:B------:R-:W0:Y:S01]  /*3a7f0*/  LDS.128 R4, [R29] ;  /* 0x000000001d047984 */ /* 0x000e220000000c00 */
[----:B------:R-:W-:-:S10]  /*3a800*/  ISETP.LT.AND P2, PT, R13, c[0x0][0x178], P3 ;  /* 0x00005e000d007a0c */ /* 0x000fd40001f41270 */
[----:B------:R-:W-:Y:S04]  /*3a810*/  @P0 STG.E.U16 [R16.64], R28 ;  /* 0x0000001c10000986 */ /* 0x000fe8000c101508 */
[----:B------:R-:W-:Y:S04]  /*3a820*/  @P1 STG.E.U16 [R18.64], R12 ;  /* 0x0000000c12001986 */ /* 0x000fe8000c101508 */
[----:B0-----:R-:W-:Y:S04]  /*3a830*/  STL.64 [R1+0x30], R4 ;  /* 0x0000300401007387 */ /* 0x001fe80000100a00 */
[----:B------:R0:W-:Y:S04]  /*3a840*/  STL.64 [R1+0x38], R6 ;  /* 0x0000380601007387 */ /* 0x0001e80000100a00 */
[----:B0-----:R-:W2:Y:S04]  /*3a850*/  LDL.LU.64 R6, [R1+0x1b90] ;  /* 0x001b900001067983 */ /* 0x001ea80000300a00 */
[----:B------:R-:W3:Y:S04]  /*3a860*/  LDL.LU.64 R4, [R1+0x1b88] ;  /* 0x001b880001047983 */ /* 0x000ee80000300a00 */
[----:B------:R-:W4:Y:S04]  /*3a870*/  LDL R29, [R1+0x1a60] ;  /* 0x001a6000011d7983 */ /* 0x000f280000100800 */
[----:B------:R-:W5:Y:S04]  /*3a880*/  LDL R23, [R1+0xd8] ;  /* 0x0000d80001177983 */ /* 0x000f680000100800 */
[----:B------:R-:W2:Y:S04]  /*3a890*/  LDL R13, [R1+0xc0] ;  /* 0x0000c000010d7983 */ /* 0x000ea80000100800 */
[----:B------:R0:W-:Y:S04]  /*3a8a0*/  STL [R1+0x1b7c], R11 ;  /* 0x001b7c0b01007387 */ /* 0x0001e80000100800 */
[----:B------:R-:W2:Y:S04]  /*3a8b0*/  LDL R17, [R1+0x1a54] ;  /* 0x001a540001117983 */ /* 0x000ea80000100800 */
[----:B------:R-:W3:Y:S04]  /*3a8c0*/  LDL R28, [R1+0x1a64] ;  /* 0x001a6400011c7983 */ /* 0x000ee80000100800 */
[----:B0-----:R-:W3:Y:S04]  /*3a8d0*/  LDL R11, [R1+0x1a58] ;  /* 0x001a5800010b7983 */ /* 0x001ee80000100800 */
[----:B------:R-:W4:Y:S04]  /*3a8e0*/  LDL R18, [R1+0x1a6c] ;  /* 0x001a6c0001127983 */ /* 0x000f280000100800 */
[----:B------:R-:W5:Y:S04]  /*3a8f0*/  LDL R19, [R1+0x1a68] ;  /* 0x001a680001137983 */ /* 0x000f680000100800 */
[----:B------:R-:W5:Y:S01]  /*3a900*/  LDL.LU R12, [R1+0xd0] ;  /* 0x0000d000010c7983 */ /* 0x000f620000300800 */
[----:B------:R-:W-:-:S02]  /*3a910*/  UISETP.GE.AND UP0, UPT, UR12, UR6, UPT ;  /* 0x000000060c00728c */ /* 0x000fc4000bf06270 */
[----:B------:R-:W-:-:S04]  /*3a920*/  UIADD3 UR4, UR4, UR5, URZ ;  /* 0x0000000504047290 */ /* 0x000fc8000fffe03f */
[----:B------:R-:W-:Y:S02]  /*3a930*/  PLOP3.LUT P3, PT, PT, PT, UP0, 0x40, 0x0 ;  /* 0x000000000000781c */ /* 0x000fe40003f6e808 */
[----:B------:R-:W-:Y:S02]  /*3a940*/  PLOP3.LUT P1, PT, PT, PT, UP0, 0x40, 0x0 ;  /* 0x000000000000781c */ /* 0x000fe40003f2e808 */
[----:B------:R-:W-:Y:S01]  /*3a950*/  ISETP.LT.AND P0, PT, R15, c[0x0][0x178], P3 ;  /* 0x00005e000f007a0c */ /* 0x000fe20001f01270 */
[----:B------:R-:W-:Y:S01]  /*3a960*/  IMAD.U32 R0, RZ, RZ, UR4 ;  /* 0x00000004ff007e24 */ /* 0x000fe2000f8e00ff */
[----:B------:R-:W-:-:S05]  /*3a970*/  PRMT R14, R14, 0x7632, R14 ;  /* 0x000076320e0e7816 */ /* 0x000fca000000000e */
[----:B------:R-:W-:Y:S01]  /*3a980*/  @P2 STG.E.U16 [R26.64], R14 ;  /* 0x0000000e1a002986 */ /* 0x000fe2000c101508 */
[----:B------:R-:W-:Y:S02]  /*3a990*/  PLOP3.LUT P2, PT, PT, PT, UP0, 0x40, 0x0 ;  /* 0x000000000000781c */ /* 0x000fe40003f4e808 */
[----:B------:R-:W-:Y:S02]  /*3a9a0*/  PLOP3.LUT P4, PT, PT, PT, UP0, 0x40, 0x0 ;  /* 0x000000000000781c */ /* 0x000fe40003f8e808 */
[----:B------:R-:W-:Y:S02]  /*3a9b0*/  PLOP3.LUT P5, PT, PT, PT, UP0, 0x40, 0x0 ;  /* 0x000000000000781c */ /* 0x000fe40003fae808 */
[----:B--2---:R-:W-:Y:S01]  /*3a9c0*/  ISETP.LT.AND P1, PT, R17, c[0x0][0x178], P1 ;  /* 0x00005e0011007a0c */ /* 0x004fe20000f21270 */
[----:B------:R-:W-:Y:S01]  /*3a9d0*/  IMAD.WIDE R16, R0, 0x2, R6 ;  /* 0x0000000200107825 */ /* 0x000fe200078e0206 */
[----:B---3--:R-:W-:Y:S02]  /*3a9e0*/  ISETP.LT.AND P2, PT, R11, c[0x0][0x178], P2 ;  /* 0x00005e000b007a0c */ /* 0x008fe40001741270 */
[----:B------:R-:W2:Y:S01]  /*3a9f0*/  LDL R11, [R1+0x48] ;  /* 0x00004800010b7983 */ /* 0x000ea20000100800 */
[----:B----4-:R-:W-:-:S03]  /*3aa00*/  ISETP.LT.AND P4, PT, R18, c[0x0][0x178], P4 ;  /* 0x00005e0012007a0c */ /* 0x010fc60002781270 */
[----:B------:R-:W-:Y:S01]  /*3aa10*/  STL [R1+0x1b74], R4 ;  /* 0x001b740401007387 */ /* 0x000fe20000100800 */
[----:B-----5:R-:W-:-:S03]  /*3aa20*/  ISETP.LT.AND P5, PT, R19, c[0x0][0x178], P5 ;  /* 0x00005e0013007a0c */ /* 0x020fc60002fa1270 */
[----:B------:R0:W-:Y:S01]  /*3aa30*/  @P0 STG.E.U16 [R16.64], R12 ;  /* 0x0000000c10000986 */ /* 0x0001e2000c101508 */
[----:B------:R-:W-:-:S03]  /*3aa40*/  IMAD.WIDE R18, R0, 0x2, R2 ;  /* 0x0000000200127825 */ /* 0x000fc600078e0202 */
[----:B------:R-:W-:Y:S04]  /*3aa50*/  STL [R1+0x1b70], R5 ;  /* 0x001b700501007387 */ /* 0x000fe80000100800 */
[----:B------:R1:W-:Y:S01]  /*3aa60*/  STL [R1+0x1b78], R3 ;  /* 0x001b780301007387 */ /* 0x0003e20000100800 */
[----:B0-----:R-:W-:-:S03]  /*3aa70*/  IMAD.WIDE R16, R0, 0x2, R4 ;  /* 0x0000000200107825 */ /* 0x001fc600078e0204 */
[----:B------:R-:W3:Y:S04]  /*3aa80*/  LDL R4, [R1+0x1a58] ;  /* 0x001a580001047983 */ /* 0x000ee80000100800 */
[----:B-1----:R-:W4:Y:S04]  /*3aa90*/  LDL R3, [R1+0x38] ;  /* 0x0000380001037983 */ /* 0x002f280000100800 */
[----:B------:R-:W5:Y:S04]  /*3aaa0*/  LDL R5, [R1+0x1a6c] ;  /* 0x001a6c0001057983 */ /* 0x000f680000100800 */
[----:B------:R0:W-:Y:S04]  /*3aab0*/  @P1 STG.E.U16 [R16.64], R23 ;  /* 0x0000001710001986 */ /* 0x0001e8000c101508 */
[----:B0-----:R-:W2:Y:S04]  /*3aac0*/  LDL.LU R23, [R1+0x1b84] ;  /* 0x001b840001177983 */ /* 0x001ea80000300800 */
[----:B------:R-:W2:Y:S04]  /*3aad0*/  LDL R16, [R1+0xc8] ;  /* 0x0000c80001107983 */ /* 0x000ea80000100800 */
[----:B------:R-:W3:Y:S01]  /*3aae0*/  LDL R17, [R1+0x40] ;  /* 0x0000400001117983 */ /* 0x000ee20000100800 */
[----:B------:R-:W-:-:S02]  /*3aaf0*/  PLOP3.LUT P3, PT, PT, PT, UP0, 0x40, 0x0 ;  /* 0x000000000000781c */ /* 0x000fc40003f6e808 */
[----:B------:R-:W-:Y:S01]  /*3ab00*/  PLOP3.LUT P0, PT, PT, PT, UP0, 0x40, 0x0 ;  /* 0x000000000000781c */ /* 0x000fe20003f0e808 */
[----:B------:R-:W-:Y:S01]  /*3ab10*/  IMAD.WIDE R26, R0, 0x2, R8 ;  /* 0x00000002001a7825 */ /* 0x000fe200078e0208 */
[----:B------:R-:W-:Y:S02]  /*3ab20*/  ISETP.LT.AND P3, PT, R28, c[0x0][0x178], P3 ;  /* 0x00005e001c007a0c */ /* 0x000fe40001f61270 */
[----:B------:R-:W-:Y:S01]  /*3ab30*/  ISETP.LT.AND P0, PT, R29, c[0x0][0x178], P0 ;  /* 0x00005e001d007a0c */ /* 0x000fe20000701270 */
[C---:B------:R-:W-:Y:S01]  /*3ab40*/  IMAD.WIDE R28, R0.reuse, 0x2, R24 ;  /* 0x00000002001c7825 */ /* 0x040fe200078e0218 */
[----:B------:R0:W-:Y:S04]  /*3ab50*/  @P2 STG.E.U16 [R18.64], R13 ;  /* 0x0000000d12002986 */ /* 0x0001e8000c101508 */
[----:B0-----:R-:W4:Y:S04]  /*3ab60*/  LDL.LU R13, [R1+0x1b80] ;  /* 0x001b8000010d7983 */ /* 0x001f280000300800 */
[----:B--2---:R0:W-:Y:S04]  /*3ab70*/  @P4 STG.E.U16 [R26.64], R16 ;  /* 0x000000101a004986 */ /* 0x0041e8000c101508 */
[----:B---3--:R1:W-:Y:S04]  /*3ab80*/  @P5 STG.E.U16 [R28.64], R17 ;  /* 0x000000111c005986 */ /* 0x0083e8000c101508 */
[----:B0-----:R-:W2:Y:S01]  /*3ab90*/  LDL.LU R26, [R1+0xd8] ;  /* 0x0000d800011a7983 */ /* 0x001ea20000300800 */
[----:B-1----:R-:W-:-:S03]  /*3aba0*/  IMAD.WIDE R16, R0, 0x2, R22 ;  /* 0x0000000200107825 */ /* 0x002fc600078e0216 */
[----:B------:R-:W3:Y:S04]  /*3abb0*/  LDL R27, [R1+0x1a68] ;  /* 0x001a6800011b7983 */ /* 0x000ee80000100800 */
[----:B------:R-:W2:Y:S04]  /*3abc0*/  LDL R29, [R1+0x1a60] ;  /* 0x001a6000011d7983 */ /* 0x000ea80000100800 */
[----:B------:R0:W-:Y:S04]  /*3abd0*/  @P3 STG.E.U16 [R16.64], R11 ;  /* 0x0000000b10003986 */ /* 0x0001e8000c101508 */
[----:B0-----:R-:W2:Y:S04]  /*3abe0*/  LDL.LU R11, [R1+0x1b7c] ;  /* 0x001b7c00010b7983 */ /* 0x001ea80000300800 */
[----:B------:R-:W2:Y:S01]  /*3abf0*/  LDL R17, [R1+0x30] ;  /* 0x0000300001117983 */ /* 0x000ea20000100800 */
[----:B------:R-:W-:Y:S01]  /*3ac00*/  PLOP3.LUT P1, PT, PT, PT, UP0, 0x40, 0x0 ;  /* 0x000000000000781c */ /* 0x000fe20003f2e808 */
[----:B------:R-:W-:-:S03]  /*3ac10*/  IMAD.WIDE R18, R0, 0x2, R20 ;  /* 0x0000000200127825 */ /* 0x000fc600078e0214 */
[----:B----4-:R-:W-:Y:S01]  /*3ac20*/  ISETP.LT.AND P1, PT, R13, c[0x0][0x178], P1 ;  /* 0x00005e000d007a0c */ /* 0x010fe20000f21270 */
[----:B------:R-:W-:-:S06]  /*3ac30*/  UISETP.GE.AND UP1, UPT, UR13, UR6, UPT ;  /* 0x000000060d00728c */ /* 0x000fcc000bf26270 */
[----:B------:R-:W-:Y:S02]  /*3ac40*/  PLOP3.LUT P4, PT, PT, PT, UP1, 0x40, 0x0 ;  /* 0x000000000000781c */ /* 0x000fe40003f8e818 */
[----:B------:R-:W-:-:S04]  /*3ac50*/  PLOP3.LUT P3, PT, PT, PT, UP1, 0x40, 0x0 ;  /* 0x000000000000781c */ /* 0x000fc80003f6e818 */
[----:B-----5:R-:W-:Y:S01]  /*3ac60*/  ISETP.LT.AND P3, PT, R5, c[0x0][0x178], P3 ;  /* 0x00005e0005007a0c */ /* 0x020fe20001f61270 */
[----:B--2---:R0:W-:Y:S02]  /*3ac70*/  @P0 STG.E.U16 [R18.64], R17 ;  /* 0x0000001112000986 */ /* 0x0041e4000c101508 */
[----:B0-----:R-:W-:Y:S02]  /*3ac80*/  IMAD.WIDE R16, R0, 0x2, R10 ;  /* 0x0000000200107825 */ /* 0x001fe400078e020a */
[----:B------:R-:W2:Y:S04]  /*3ac90*/  LDL R19, [R1+0x1a54] ;  /* 0x001a540001137983 */ /* 0x000ea80000100800 */
[----:B------:R0:W-:Y:S01]  /*3aca0*/  @P1 STG.E.U16 [R16.64], R3 ;  /* 0x0000000310001986 */ /* 0x0001e2000c101508 */
[----:B------:R-:W-:-:S03]  /*3acb0*/  ISETP.LT.AND P1, PT, R4, c[0x0][0x178], P4 ;  /* 0x00005e0004007a0c */ /* 0x000fc60002721270 */
[----:B0-----:R-:W4:Y:S04]  /*3acc0*/  LDL.LU R3, [R1+0x1b78] ;  /* 0x001b780001037983 */ /* 0x001f280000300800 */
[----:B------:R-:W5:Y:S04]  /*3acd0*/  LDL.LU R16, [R1+0xc0] ;  /* 0x0000c00001107983 */ /* 0x000f680000300800 */
[----:B------:R-:W4:Y:S04]  /*3ace0*/  LDL.LU R17, [R1+0xc8] ;  /* 0x0000c80001117983 */ /* 0x000f280000300800 */
[----:B------:R-:W4:Y:S04]  /*3acf0*/  LDL.LU R4, [R1+0x1b74] ;  /* 0x001b740001047983 */ /* 0x000f280000300800 */
[----:B------:R-:W4:Y:S01]  /*3ad00*/  LDL.LU R5, [R1+0x1b70] ;  /* 0x001b700001057983 */ /* 0x000f220000300800 */
[----:B------:R-:W-:Y:S01]  /*3ad10*/  PLOP3.LUT P2, PT, PT, PT, UP1, 0x40, 0x0 ;  /* 0x000000000000781c */ /* 0x000fe20003f4e818 */
[----:B------:R-:W-:-:S03]  /*3ad20*/  UIADD3 UR4, UR4, UR5, URZ ;  /* 0x0000000504047290 */ /* 0x000fc6000fffe03f */
[----:B------:R-:W-:Y:S02]  /*3ad30*/  ISETP.LT.AND P0, PT, R15, c[0x0][0x178], P2 ;  /* 0x00005e000f007a0c */ /* 0x000fe40001701270 */
[----:B------:R-:W-:Y:S01]  /*3ad40*/  PRMT R14, R12, 0x7632, R14 ;  /* 0x000076320c0e7816 */ /* 0x000fe2000000000e */
[----:B------:R-:W-:Y:S01]  /*3ad50*/  IMAD.U32 R12, RZ, RZ, UR4 ;  /* 0x00000004ff0c7e24 */ /* 0x000fe2000f8e00ff */
[----:B------:R-:W-:Y:S02]  /*3ad60*/  PLOP3.LUT P2, PT, PT, PT, UP1, 0x40, 0x0 ;  /* 0x000000000000781c */ /* 0x000fe40003f4e818 */
[----:B------:R-:W-:Y:S01]  /*3ad70*/  PLOP3.LUT P5, PT, PT, PT, UP1, 0x40, 0x0 ;  /* 0x000000000000781c */ /* 0x000fe20003fae818 */
[----:B------:R0:W-:Y:S01]  /*3ad80*/  STL.64 [R1+0x1b68], R6 ;  /* 0x001b680601007387 */ /* 0x0001e20000100a00 */
[----:B------:R-:W-:Y:S02]  /*3ad90*/  PRMT R0, R26, 0x7632, R0 ;  /* 0x000076321a007816 */ /* 0x000fe40000000000 */
[----:B--2---:R-:W-:Y:S01]  /*3ada0*/  ISETP.LT.AND P2, PT, R19, c[0x0][0x178], P2 ;  /* 0x00005e0013007a0c */ /* 0x004fe20001741270 */
[----:B------:R-:W-:-:S02]  /*3adb0*/  IMAD.WIDE R18, R12, 0x2, R6 ;  /* 0x000000020c127825 */ /* 0x000fc400078e0206 */
[----:B0-----:R-:W2:Y:S04]  /*3adc0*/  LDL.LU R6, [R1+0x38] ;  /* 0x0000380001067983 */ /* 0x001ea80000300800 */
[----:B------:R-:W-:Y:S01]  /*3add0*/  @P0 STG.E.U16 [R18.64], R14 ;  /* 0x0000000e12000986 */ /* 0x000fe2000c101508 */
[----:B---3--:R-:W-:-:S03]  /*3ade0*/  ISETP.LT.AND P0, PT, R27, c[0x0][0x178], P5 ;  /* 0x00005e001b007a0c */ /* 0x008fc60002f01270 */
[----:B------:R-:W3:Y:S01]  /*3adf0*/  LDL.LU R7, [R1+0x130] ;  /* 0x0001300001077983 */ /* 0x000ee20000300800 */
[----:B----4-:R-:W-:-:S03]  /*3ae00*/  IMAD.WIDE R26, R12, 0x2, R4 ;  /* 0x000000020c1a7825 */ /* 0x010fc600078e0204 */
[----:B------:R0:W-:Y:S04]  /*3ae10*/  STL.64 [R1+0x1b60], R4 ;  /* 0x001b600401007387 */ /* 0x0001e80000100a00 */
[----:B------:R1:W-:Y:S04]  /*3ae20*/  @P2 STG.E.U16 [R26.64], R0 ;  /* 0x000000001a002986 */ /* 0x0003e8000c101508 */
[----:B0-----:R-:W4:Y:S04]  /*3ae30*/  LDL.LU R4, [R1+0x48] ;  /* 0x0000480001047983 */ /* 0x001f280000300800 */
[----:B------:R-:W2:Y:S04]  /*3ae40*/  LDL.LU R5, [R1+0x30] ;  /* 0x0000300001057983 */ /* 0x000ea80000300800 */
[----:B-1----:R-:W2:Y:S01]  /*3ae50*/  LDL.LU R27, [R1+0x40] ;  /* 0x00004000011b7983 */ /* 0x002ea20000300800 */
[----:B-----5:R-:W-:Y:S01]  /*3ae60*/  PRMT R28, R16, 0x7632, R28 ;  /* 0x00007632101c7816 */ /* 0x020fe2000000001c */
[----:B------:R-:W-:-:S05]  /*3ae70*/  IMAD.WIDE R18, R12, 0x2, R2 ;  /* 0x000000020c127825 */ /* 0x000fca00078e0202 */
[----:B------:R0:W-:Y:S04]  /*3ae80*/  @P1 STG.E.U16 [R18.64], R28 ;  /* 0x0000001c12001986 */ /* 0x0001e8000c101508 */
[----:B0-----:R-:W5:Y:S01]  /*3ae90*/  LDL R19, [R1+0x1a64] ;  /* 0x001a640001137983 */ /* 0x001f620000100800 */
[----:B------:R-:W-:Y:S01]  /*3aea0*/  PRMT R14, R17, 0x7632, R14 ;  /* 0x00007632110e7816 */ /* 0x000fe2000000000e */
[----:B------:R-:W-:-:S05]  /*3aeb0*/  IMAD.WIDE R16, R12, 0x2, R8 ;  /* 0x000000020c107825 */ /* 0x000fca00078e0208 */
[----:B------:R0:W-:Y:S01]  /*3aec0*/  @P3 STG.E.U16 [R16.64], R14 ;  /* 0x0000000e10003986 */ /* 0x0001e2000c101508 */
[----:B------:R-:W-:Y:S02]  /*3aed0*/  PLOP3.LUT P1, PT, PT, PT, UP1, 0x40, 0x0 ;  /* 0x000000000000781c */ /* 0x000fe40003f2e818 */
[----:B------:R-:W-:Y:S02]  /*3aee0*/  PLOP3.LUT P2, PT, PT, PT, UP1, 0x40, 0x0 ;  /* 0x000000000000781c */ /* 0x000fe40003f4e818 */
[----:B------:R-:W-:Y:S01]  /*3aef0*/  PLOP3.LUT P3, PT, PT, PT, UP1, 0x40, 0x0 ;  /* 0x000000000000781c */ /* 0x000fe20003f6e818 */
[----:B------:R-:W-:Y:S04]  /*3af00*/  STL [R1+0x1b54], R13 ;  /* 0x001b540d01007387 */ /* 0x000fe80000100800 */
[----:B------:R-:W-:Y:S01]  /*3af10*/  STL [R1+0x1b58], R23 ;  /* 0x001b581701007387 */ /* 0x000fe20000100800 */
[----:B0-----:R-:W-:Y:S01]  /*3af20*/  IMAD.WIDE R16, R12, 0x2, R22 ;  /* 0x000000020c107825 */ /* 0x001fe200078e0216 */
[----:B----4-:R-:W-:-:S02]  /*3af30*/  PRMT R28, R4, 0x7632, R28 ;  /* 0x00007632041c7816 */ /* 0x010fc4000000001c */
[----:B--2---:R-:W-:Y:S01]  /*3af40*/  PRMT R0, R27, 0x7632, R0 ;  /* 0x000076321b007816 */ /* 0x004fe20000000000 */
[----:B------:R-:W-:Y:S01]  /*3af50*/  IMAD.WIDE R26, R12, 0x2, R24 ;  /* 0x000000020c1a7825 */ /* 0x000fe200078e0218 */
[----:B------:R-:W-:-:S04]  /*3af60*/  PRMT R14, R5, 0x7632, R14 ;  /* 0x00007632050e7816 */ /* 0x000fc8000000000e */
[----:B------:R0:W-:Y:S02]  /*3af70*/  @P0 STG.E.U16 [R26.64], R0 ;  /* 0x000000001a000986 */ /* 0x0001e4000c101508 */
[----:B0-----:R-:W-:Y:S02]  /*3af80*/  PRMT R0, R6, 0x7632, R0 ;  /* 0x0000763206007816 */ /* 0x001fe40000000000 */
[----:B---3--:R-:W0:Y:S01]  /*3af90*/  LDS.128 R4, [R7] ;  /* 0x0000000007047984 */ /* 0x008e220000000c00 */
[----:B-----5:R-:W-:Y:S02]  /*3afa0*/  ISETP.LT.AND P0, PT, R19, c[0x0][0x178], P1 ;  /* 0x00005e0013007a0c */ /* 0x020fe40000f01270 */
[----:B------:R-:W-:Y:S02]  /*3afb0*/  ISETP.LT.AND P1, PT, R29, c[0x0][0x178], P2 ;  /* 0x00005e001d007a0c */ /* 0x000fe40001721270 */
[----:B------:R-:W-:Y:S01]  /*3afc0*/  ISETP.LT.AND P2, PT, R13, c[0x0][0x178], P3 ;  /* 0x00005e000d007a0c */ /* 0x000fe20001f41270 */
[----:B------:R-:W-:-:S04]  /*3afd0*/  IMAD.WIDE R18, R12, 0x2, R20 ;  /* 0x000000020c127825 */ /* 0x000fc800078e0214 */
[----:B------:R-:W-:-:S04]  /*3afe0*/  IMAD.WIDE R26, R12, 0x2, R10 ;  /* 0x000000020c1a7825 */ /* 0x000fc800078e020a */
[----:B------:R-:W-:Y:S04]  /*3aff0*/  @P0 STG.E.U16 [R16.64], R28 ;  /* 0x0000001c10000986 */ /* 0x000fe8000c101508 */
        /* <DEDUP_REMOVED lines=8> */
[----:B------:R0:W-:Y:S04]  /*3b080*/  STL [R1+0x1b50], R11 ;  /* 0x001b500b01007387 */ /* 0x0001e80000100800 */
[----:B------:R-:W3:Y:S04]  /*3b090*/  LDL R28, [R1+0x1a64] ;  /* 0x001a6400011c7983 */ /* 0x000ee80000100800 */
[----:B------:R-:W3:Y:S04]  /*3b0a0*/  LDL R18, [R1+0x1a6c] ;  /* 0x001a6c0001127983 */ /* 0x000ee80000100800 */
[----:B0-----:R-:W3:Y:S04]  /*3b0b0*/  LDL R11, [R1+0x1a54] ;  /* 0x001a5400010b7983 */ /* 0x001ee80000100800 */
[----:B------:R-:W4:Y:S04]  /*3b0c0*/  LDL R19, [R1+0x1a68] ;  /* 0x001a680001137983 */ /* 0x000f280000100800 */
[----:B------:R-:W4:Y:S04]  /*3b0d0*/  LDL R27, [R1+0x1a58] ;  /* 0x001a5800011b7983 */ /* 0x000f280000100800 */
[----:B------:R-:W4:Y:S01]  /*3b0e0*/  LDL.LU R0, [R1+0xf0] ;  /* 0x0000f00001007983 */ /* 0x000f220000300800 */
[----:B------:R-:W-:-:S02]  /*3b0f0*/  UISETP.GE.AND UP0, UPT, UR14, UR6, UPT ;  /* 0x000000060e00728c */ /* 0x000fc4000bf06270 */
[----:B------:R-:W-:-:S04]  /*3b100*/  UIADD3 UR4, UR4, UR5, URZ ;  /* 0x0000000504047290 */ /* 0x000fc8000fffe03f */
[----:B------:R-:W-:Y:S02]  /*3b110*/  PLOP3.LUT P3, PT, PT, PT, UP0, 0x40, 0x0 ;  /* 0x000000000000781c */ /* 0x000fe40003f6e808 */
[----:B------:R-:W-:Y:S02]  /*3b120*/  PLOP3.LUT P1, PT, PT, PT, UP0, 0x40, 0x0 ;  /* 0x000000000000781c */ /* 0x000fe40003f2e808 */
[----:B------:R-:W-:Y:S01]  /*3b130*/  ISETP.LT.AND P0, PT, R15, c[0x0][0x178], P3 ;  /* 0x00005e000f007a0c */ /* 0x000fe20001f01270 */
[----:B------:R-:W-:-:S04]  /*3b140*/  IMAD.U32 R12, RZ, RZ, UR4 ;  /* 0x00000004ff0c7e24 */ /* 0x000fc8000f8e00ff */
[C---:B--2---:R-:W-:Y:S01]  /*3b150*/  IMAD.WIDE R16, R12.reuse, 0x2, R6 ;  /* 0x000000020c107825 */ /* 0x044fe200078e0206 */
[----:B---3--:R-:W-:Y:S02]  /*3b160*/  ISETP.LT.AND P1, PT, R11, c[0x0][0x178], P1 ;  /* 0x00005e000b007a0c */ /* 0x008fe40000f21270 */
[----:B------:R-:W2:Y:S04]  /*3b170*/  LDL R11, [R1+0x58] ;  /* 0x00005800010b7983 */ /* 0x000ea80000100800 */
[----:B------:R-:W-:Y:S04]  /*3b180*/  STL [R1+0x1b4c], R4 ;  /* 0x001b4c0401007387 */ /* 0x000fe80000100800 */
[----:B----4-:R0:W-:Y:S04]  /*3b190*/  @P0 STG.E.U16 [R16.64], R0 ;  /* 0x0000000010000986 */ /* 0x0101e8000c101508 */
[----:B------:R1:W-:Y:S01]  /*3b1a0*/  STL [R1+0x1b48], R5 ;  /* 0x001b480501007387 */ /* 0x0003e20000100800 */
[----:B0-----:R-:W-:-:S03]  /*3b1b0*/  IMAD.WIDE R16, R12, 0x2, R4 ;  /* 0x000000020c107825 */ /* 0x001fc600078e0204 */
[----:B------:R-:W3:Y:S04]  /*3b1c0*/  LDL R4, [R1+0x1a58] ;  /* 0x001a580001047983 */ /* 0x000ee80000100800 */
[----:B-1----:R-:W4:Y:S04]  /*3b1d0*/  LDL R5, [R1+0x1a6c] ;  /* 0x001a6c0001057983 */ /* 0x002f280000100800 */
[----:B------:R0:W-:Y:S04]  /*3b1e0*/  @P1 STG.E.U16 [R16.64], R23 ;  /* 0x0000001710001986 */ /* 0x0001e8000c101508 */
[----:B0-----:R-:W2:Y:S04]  /*3b1f0*/  LDL.LU R23, [R1+0x1b58] ;  /* 0x001b580001177983 */ /* 0x001ea80000300800 */
[----:B------:R-:W2:Y:S04]  /*3b200*/  LDL R16, [R1+0xe8] ;  /* 0x0000e80001107983 */ /* 0x000ea80000100800 */
[----:B------:R-:W3:Y:S01]  /*3b210*/  LDL R17, [R1+0x50] ;  /* 0x0000500001117983 */ /* 0x000ee20000100800 */
[----:B------:R-:W-:-:S02]  /*3b220*/  PLOP3.LUT P2, PT, PT, PT, UP0, 0x40, 0x0 ;  /* 0x000000000000781c */ /* 0x000fc40003f4e808 */
[----:B------:R-:W-:Y:S02]  /*3b230*/  PLOP3.LUT P4, PT, PT, PT, UP0, 0x40, 0x0 ;  /* 0x000000000000781c */ /* 0x000fe40003f8e808 */
[----:B------:R-:W-:Y:S02]  /*3b240*/  PLOP3.LUT P5, PT, PT, PT, UP0, 0x40, 0x0 ;  /* 0x000000000000781c */ /* 0x000fe40003fae808 */
[----:B------:R-:W-:Y:S02]  /*3b250*/  ISETP.LT.AND P2, PT, R27, c[0x0][0x178], P2 ;  /* 0x00005e001b007a0c */ /* 0x000fe40001741270 */
[----:B------:R-:W-:Y:S02]  /*3b260*/  ISETP.LT.AND P4, PT, R18, c[0x0][0x178], P4 ;  /* 0x00005e0012007a0c */ /* 0x000fe40002781270 */
[----:B------:R-:W-:Y:S02]  /*3b270*/  ISETP.LT.AND P5, PT, R19, c[0x0][0x178], P5 ;  /* 0x00005e0013007a0c */ /* 0x000fe40002fa1270 */
[----:B------:R-:W-:-:S02]  /*3b280*/  PLOP3.LUT P3, PT, PT, PT, UP0, 0x40, 0x0 ;  /* 0x000000000000781c */ /* 0x000fc40003f6e808 */
[----:B------:R-:W-:Y:S01]  /*3b290*/  PLOP3.LUT P0, PT, PT, PT, UP0, 0x40, 0x0 ;  /* 0x000000000000781c */ /* 0x000fe20003f0e808 */
[----:B------:R-:W-:Y:S01]  /*3b2a0*/  IMAD.WIDE R18, R12, 0x2, R2 ;  /* 0x000000020c127825 */ /* 0x000fe200078e0202 */
[----:B------:R-:W-:Y:S02]  /*3b2b0*/  ISETP.LT.AND P3, PT, R28, c[0x0][0x178], P3 ;  /* 0x00005e001c007a0c */ /* 0x000fe40001f61270 */
[----:B------:R-:W-:Y:S01]  /*3b2c0*/  ISETP.LT.AND P0, PT, R29, c[0x0][0x178], P0 ;  /* 0x00005e001d007a0c */ /* 0x000fe20000701270 */
[C---:B------:R-:W-:Y:S01]  /*3b2d0*/  IMAD.WIDE R26, R12.reuse, 0x2, R8 ;  /* 0x000000020c1a7825 */ /* 0x040fe200078e0208 */
[----:B-----5:R0:W-:Y:S03]  /*3b2e0*/  @P2 STG.E.U16 [R18.64], R13 ;  /* 0x0000000d12002986 */ /* 0x0201e6000c101508 */
[C---:B------:R-:W-:Y:S01]  /*3b2f0*/  IMAD.WIDE R28, R12.reuse, 0x2, R24 ;  /* 0x000000020c1c7825 */ /* 0x040fe200078e0218 */
[----:B0-----:R-:W5:Y:S04]  /*3b300*/  LDL.LU R13, [R1+0x1b54] ;  /* 0x001b5400010d7983 */ /* 0x001f680000300800 */
        /* <DEDUP_REMOVED lines=9> */
[----:B------:R-:W-:Y:S01]  /*3b3a0*/  UISETP.GE.AND UP1, UPT, UR15, UR6, UPT ;  /* 0x000000060f00728c */ /* 0x000fe2000bf26270 */
[----:B------:R-:W-:Y:S01]  /*3b3b0*/  IMAD.WIDE R18, R12, 0x2, R20 ;  /* 0x000000020c127825 */ /* 0x000fe200078e0214 */
[----:B------:R-:W-:-:S04]  /*3b3c0*/  UIADD3 UR4, UR4, UR5, URZ ;  /* 0x0000000504047290 */ /* 0x000fc8000fffe03f */
[----:B------:R-:W-:Y:S02]  /*3b3d0*/  PLOP3.LUT P2, PT, PT, PT, UP1, 0x40, 0x0 ;  /* 0x000000000000781c */ /* 0x000fe40003f4e818 */
[----:B------:R-:W-:Y:S01]  /*3b3e0*/  PRMT R14, R0, 0x7632, R14 ;  /* 0x00007632000e7816 */ /* 0x000fe2000000000e */
[----:B------:R-:W-:Y:S01]  /*3b3f0*/  IMAD.U32 R0, RZ, RZ, UR4 ;  /* 0x00000004ff007e24 */ /* 0x000fe2000f8e00ff */
[----:B--2---:R0:W-:Y:S01]  /*3b400*/  @P0 STG.E.U16 [R18.64], R17 ;  /* 0x0000001112000986 */ /* 0x0041e2000c101508 */
[----:B------:R-:W-:Y:S02]  /*3b410*/  ISETP.LT.AND P0, PT, R15, c[0x0][0x178], P2 ;  /* 0x00005e000f007a0c */ /* 0x000fe40001701270 */
[----:B------:R-:W-:-:S04]  /*3b420*/  PLOP3.LUT P2, PT, PT, PT, UP1, 0x40, 0x0 ;  /* 0x000000000000781c */ /* 0x000fc80003f4e818 */
[----:B------:R-:W-:Y:S02]  /*3b430*/  ISETP.LT.AND P2, PT, R29, c[0x0][0x178], P2 ;  /* 0x00005e001d007a0c */ /* 0x000fe40001741270 */
[----:B------:R-:W2:Y:S01]  /*3b440*/  LDL.LU R29, [R1+0x134] ;  /* 0x00013400011d7983 */ /* 0x000ea20000300800 */
[----:B0-----:R-:W-:-:S03]  /*3b450*/  IMAD.WIDE R18, R0, 0x2, R6 ;  /* 0x0000000200127825 */ /* 0x001fc600078e0206 */
[----:B------:R0:W-:Y:S04]  /*3b460*/  STL.64 [R1+0x1b40], R6 ;  /* 0x001b400601007387 */ /* 0x0001e80000100a00 */
[----:B0-----:R-:W2:Y:S04]  /*3b470*/  LDL.LU R6, [R1+0x20] ;  /* 0x0000200001067983 */ /* 0x001ea80000300800 */
[----:B------:R-:W2:Y:S01]  /*3b480*/  LDL.LU R7, [R1+0x28] ;  /* 0x0000280001077983 */ /* 0x000ea20000300800 */
[----:B------:R-:W-:-:S04]  /*3b490*/  PLOP3.LUT P1, PT, PT, PT, UP0, 0x40, 0x0 ;  /* 0x000000000000781c */ /* 0x000fc80003f2e808 */
[----:B-----5:R-:W-:Y:S01]  /*3b4a0*/  ISETP.LT.AND P1, PT, R13, c[0x0][0x178], P1 ;  /* 0x00005e000d007a0c */ /* 0x020fe20000f21270 */
[----:B------:R-:W-:Y:S01]  /*3b4b0*/  IMAD.WIDE R16, R12, 0x2, R10 ;  /* 0x000000020c107825 */ /* 0x000fe200078e020a */
[----:B------:R-:W-:Y:S02]  /*3b4c0*/  PLOP3.LUT P4, PT, PT, PT, UP1, 0x40, 0x0 ;  /* 0x000000000000781c */ /* 0x000fe40003f8e818 */
[----:B------:R-:W-:-:S04]  /*3b4d0*/  PLOP3.LUT P3, PT, PT, PT, UP1, 0x40, 0x0 ;  /* 0x000000000000781c */ /* 0x000fc80003f6e818 */
[----:B----4-:R-:W-:-:S05]  /*3b4e0*/  ISETP.LT.AND P3, PT, R5, c[0x0][0x178], P3 ;  /* 0x00005e0005007a0c */ /* 0x010fca0001f61270 */
[----:B--2---:R0:W-:Y:S01]  /*3b4f0*/  @P1 STG.E.U16 [R16.64], R7 ;  /* 0x0000000710001986 */ /* 0x0041e2000c101508 */
[----:B------:R-:W-:-:S03]  /*3b500*/  ISETP.LT.AND P1, PT, R4, c[0x0][0x178], P4 ;  /* 0x00005e0004007a0c */ /* 0x000fc60002721270 */
[----:B0-----:R-:W2:Y:S04]  /*3b510*/  LDL.LU R16, [R1+0xe0] ;  /* 0x0000e00001107983 */ /* 0x001ea80000300800 */
[----:B------:R-:W4:Y:S04]  /*3b520*/  LDL.LU R17, [R1+0xe8] ;  /* 0x0000e80001117983 */ /* 0x000f280000300800 */
[----:B------:R-:W5:Y:S04]  /*3b530*/  LDL.LU R4, [R1+0x1b4c] ;  /* 0x001b4c0001047983 */ /* 0x000f680000300800 */
[----:B------:R-:W5:Y:S01]  /*3b540*/  LDL.LU R5, [R1+0x1b48] ;  /* 0x001b480001057983 */ /* 0x000f620000300800 */
[----:B------:R-:W-:-:S02]  /*3b550*/  PLOP3.LUT P5, PT, PT, PT, UP1, 0x40, 0x0 ;  /* 0x000000000000781c */ /* 0x000fc40003fae818 */
[----:B------:R-:W-:Y:S01]  /*3b560*/  PRMT R12, R26, 0x7632, R12 ;  /* 0x000076321a0c7816 */ /* 0x000fe2000000000c */
[----:B------:R0:W-:Y:S01]  /*3b570*/  @P0 STG.E.U16 [R18.64], R14 ;  /* 0x0000000e12000986 */ /* 0x0001e2000c101508 */
[----:B---3--:R-:W-:Y:S01]  /*3b580*/  ISETP.LT.AND P0, PT, R27, c[0x0][0x178], P5 ;  /* 0x00005e001b007a0c */ /* 0x008fe20002f01270 */
[----:B0-----:R-:W-:Y:S01]  /*3b590*/  IMAD.WIDE R18, R0, 0x2, R2 ;  /* 0x0000000200127825 */ /* 0x001fe200078e0202 */
[----:B--2---:R-:W-:-:S03]  /*3b5a0*/  PRMT R28, R16, 0x7632, R28 ;  /* 0x00007632101c7816 */ /* 0x004fc6000000001c */
[----:B-----5:R-:W-:-:S05]  /*3b5b0*/  IMAD.WIDE R26, R0, 0x2, R4 ;  /* 0x00000002001a7825 */ /* 0x020fca00078e0204 */
[----:B------:R0:W-:Y:S04]  /*3b5c0*/  @P2 STG.E.U16 [R26.64], R12 ;  /* 0x0000000c1a002986 */ /* 0x0001e8000c101508 */
[----:B------:R1:W-:Y:S04]  /*3b5d0*/  @P1 STG.E.U16 [R18.64], R28 ;  /* 0x0000001c12001986 */ /* 0x0003e8000c101508 */
[----:B0-----:R-:W2:Y:S04]  /*3b5e0*/  LDL.LU R27, [R1+0x50] ;  /* 0x00005000011b7983 */ /* 0x001ea80000300800 */
[----:B-1----:R-:W3:Y:S04]  /*3b5f0*/  LDL R28, [R1+0x1a64] ;  /* 0x001a6400011c7983 */ /* 0x002ee80000100800 */
[----:B------:R-:W5:Y:S04]  /*3b600*/  LDL R18, [R1+0x1a60] ;  /* 0x001a600001127983 */ /* 0x000f680000100800 */
[----:B------:R-:W5:Y:S01]  /*3b610*/  LDL.LU R19, [R1+0x58] ;  /* 0x0000580001137983 */ /* 0x000f620000300800 */
[----:B----4-:R-:W-:Y:S01]  /*3b620*/  PRMT R14, R17, 0x7632, R14 ;  /* 0x00007632110e7816 */ /* 0x010fe2000000000e */
[----:B------:R-:W-:Y:S01]  /*3b630*/  IMAD.WIDE R16, R0, 0x2, R8 ;  /* 0x0000000200107825 */ /* 0x000fe200078e0208 */
[----:B------:R-:W-:-:S02]  /*3b640*/  PLOP3.LUT P1, PT, PT, PT, UP1, 0x40, 0x0 ;  /* 0x000000000000781c */ /* 0x000fc40003f2e818 */
[----:B------:R-:W-:Y:S02]  /*3b650*/  PLOP3.LUT P2, PT, PT, PT, UP1, 0x40, 0x0 ;  /* 0x000000000000781c */ /* 0x000fe40003f4e818 */
[----:B------:R0:W-:Y:S01]  /*3b660*/  @P3 STG.E.U16 [R16.64], R14 ;  /* 0x0000000e10003986 */ /* 0x0001e2000c101508 */
[----:B------:R-:W-:-:S03]  /*3b670*/  PLOP3.LUT P3, PT, PT, PT, UP1, 0x40, 0x0 ;  /* 0x000000000000781c */ /* 0x000fc60003f6e818 */
[----:B------:R-:W-:Y:S04]  /*3b680*/  STL [R1+0x1b20], R13 ;  /* 0x001b200d01007387 */ /* 0x000fe80000100800 */
[----:B------:R-:W-:Y:S01]  /*3b690*/  STL [R1+0x1b30], R22 ;  /* 0x001b301601007387 */ /* 0x000fe20000100800 */
[----:B0-----:R-:W-:-:S03]  /*3b6a0*/  PRMT R14, R6, 0x7632, R14 ;  /* 0x00007632060e7816 */ /* 0x001fc6000000000e */
[----:B------:R-:W-:Y:S01]  /*3b6b0*/  STL [R1+0x1b24], R23 ;  /* 0x001b241701007387 */ /* 0x000fe20000100800 */
[----:B--2---:R-:W-:Y:S01]  /*3b6c0*/  PRMT R12, R27, 0x7632, R12 ;  /* 0x000076321b0c7816 */ /* 0x004fe2000000000c */
[----:B------:R-:W-:-:S05]  /*3b6d0*/  IMAD.WIDE R26, R0, 0x2, R24 ;  /* 0x00000002001a7825 */ /* 0x000fca00078e0218 */
[----:B------:R0:W-:Y:S01]  /*3b6e0*/  @P0 STG.E.U16 [R26.64], R12 ;  /* 0x0000000c1a000986 */ /* 0x0001e2000c101508 */
[----:B---3--:R-:W-:Y:S02]  /*3b6f0*/  ISETP.LT.AND P0, PT, R28, c[0x0][0x178], P1 ;  /* 0x00005e001c007a0c */ /* 0x008fe40000f01270 */
[----:B-----5:R-:W-:Y:S02]  /*3b700*/  ISETP.LT.AND P1, PT, R18, c[0x0][0x178], P2 ;  /* 0x00005e0012007a0c */ /* 0x020fe40001721270 */
[----:B0-----:R-:W-:Y:S02]  /*3b710*/  PRMT R26, R19, 0x7632, R26 ;  /* 0x00007632131a7816 */ /* 0x001fe4000000001a */
[----:B------:R0:W1:Y:S01]  /*3b720*/  LDS.128 R16, [R29] ;  /* 0x000000001d107984 */ /* 0x0000620000000c00 */
[----:B------:R-:W-:Y:S01]  /*3b730*/  PRMT R12, R7, 0x7632, R12 ;  /* 0x00007632070c7816 */ /* 0x000fe2000000000c */
[C---:B------:R-:W-:Y:S01]  /*3b740*/  IMAD.WIDE R6, R0.reuse, 0x2, R22 ;  /* 0x0000000200067825 */ /* 0x040fe200078e0216 */
[----:B------:R-:W-:Y:S01]  /*3b750*/  ISETP.LT.AND P2, PT, R13, c[0x0][0x178], P3 ;  /* 0x00005e000d007a0c */ /* 0x000fe20001f41270 */
[----:B------:R-:W2:Y:S04]  /*3b760*/  LDL R22, [R1+0x128] ;  /* 0x0001280001167983 */ /* 0x000ea80000100800 */
[----:B------:R-:W3:Y:S04]  /*3b770*/  LDL R23, [R1+0x110] ;  /* 0x0001100001177983 */ /* 0x000ee80000100800 */
[----:B------:R-:W4:Y:S01]  /*3b780*/  LDL R13, [R1+0x118] ;  /* 0x00011800010d7983 */ /* 0x000f220000100800 */
[----:B0-----:R-:W-:-:S03]  /*3b790*/  IMAD.WIDE R28, R0, 0x2, R10 ;  /* 0x00000002001c7825 */ /* 0x001fc600078e020a */
[----:B-1----:R0:W-:Y:S04]  /*3b7a0*/  STL [R1+0x1b1c], R18 ;  /* 0x001b1c1201007387 */ /* 0x0021e80000100800 */
[----:B------:R-:W-:Y:S04]  /*3b7b0*/  STL [R1+0x1a80], R17 ;  /* 0x001a801101007387 */ /* 0x000fe80000100800 */
[----:B------:R1:W-:Y:S01]  /*3b7c0*/  STL [R1+0x1aa0], R17 ;  /* 0x001aa01101007387 */ /* 0x0003e20000100800 */
[----:B0-----:R-:W-:Y:S01]  /*3b7d0*/  PRMT R18, R26, 0x7610, R18 ;  /* 0x000076101a127816 */ /* 0x001fe20000000012 */
[----:B------:R-:W-:-:S02]  /*3b7e0*/  IMAD.WIDE R26, R0, 0x2, R20 ;  /* 0x00000002001a7825 */ /* 0x000fc400078e0214 */
[----:B-1----:R-:W5:Y:S04]  /*3b7f0*/  LDL R17, [R1+0x1a54] ;  /* 0x001a540001117983 */ /* 0x002f680000100800 */
[----:B------:R0:W-:Y:S04]  /*3b800*/  STL [R1+0x1a7c], R19 ;  /* 0x001a7c1301007387 */ /* 0x0001e80000100800 */
[----:B------:R-:W-:Y:S04]  /*3b810*/  @P0 STG.E.U16 [R6.64], R18 ;  /* 0x0000001206000986 */ /* 0x000fe8000c101508 */
[----:B0-----:R-:W2:Y:S04]  /*3b820*/  LDL.LU R19, [R1+0x1a6c] ;  /* 0x001a6c0001137983 */ /* 0x001ea80000300800 */
[----:B------:R0:W-:Y:S04]  /*3b830*/  STL.64 [R1+0x1b28], R20 ;  /* 0x001b281401007387 */ /* 0x0001e80000100a00 */
[----:B------:R-:W-:Y:S04]  /*3b840*/  @P1 STG.E.U16 [R26.64], R14 ;  /* 0x0000000e1a001986 */ /* 0x000fe8000c101508 */
[----:B0-----:R-:W3:Y:S04]  /*3b850*/  LDL R20, [R1+0x1a68] ;  /* 0x001a680001147983 */ /* 0x001ee80000100800 */
[----:B------:R-:W4:Y:S04]  /*3b860*/  LDL R21, [R1+0x1a64] ;  /* 0x001a640001157983 */ /* 0x000f280000100800 */
[----:B------:R0:W-:Y:S04]  /*3b870*/  STL.64 [R1+0x1b38], R10 ;  /* 0x001b380a01007387 */ /* 0x0001e80000100a00 */
[----:B------:R1:W-:Y:S04]  /*3b880*/  @P2 STG.E.U16 [R28.64], R12 ;  /* 0x0000000c1c002986 */ /* 0x0003e8000c101508 */
[----:B0-----:R-:W4:Y:S04]  /*3b890*/  LDL R11, [R1+0x1a58] ;  /* 0x001a5800010b7983 */ /* 0x001f280000100800 */
[----:B------:R-:W4:Y:S04]  /*3b8a0*/  LDL.LU.64 R6, [R1+0x1b40] ;  /* 0x001b400001067983 */ /* 0x000f280000300a00 */
[----:B------:R-:W4:Y:S04]  /*3b8b0*/  LDL R18, [R1+0x108] ;  /* 0x0001080001127983 */ /* 0x000f280000100800 */
[----:B-1----:R-:W4:Y:S04]  /*3b8c0*/  LDL R29, [R1+0x1a60] ;  /* 0x001a6000011d7983 */ /* 0x002f280000100800 */
[----:B------:R-:W4:Y:S01]  /*3b8d0*/  LDL.LU R12, [R1+0x120] ;  /* 0x00012000010c7983 */ /* 0x000f220000300800 */
[----:B------:R-:W-:-:S02]  /*3b8e0*/  UISETP.GE.AND UP0, UPT, UR16, UR6, UPT ;  /* 0x000000061000728c */ /* 0x000fc4000bf06270 */
[----:B------:R-:W-:-:S04]  /*3b8f0*/  UIADD3 UR4, UR4, UR5, URZ ;  /* 0x0000000504047290 */ /* 0x000fc8000fffe03f */
[----:B------:R-:W-:-:S04]  /*3b900*/  PLOP3.LUT P3, PT, PT, PT, UP0, 0x40, 0x0 ;  /* 0x000000000000781c */ /* 0x000fc80003f6e808 */
[----:B------:R-:W-:Y:S01]  /*3b910*/  ISETP.LT.AND P0, PT, R15, c[0x0][0x178], P3 ;  /* 0x00005e000f007a0c */ /* 0x000fe20001f01270 */
[----:B------:R-:W-:Y:S01]  /*3b920*/  IMAD.U32 R0, RZ, RZ, UR4 ;  /* 0x00000004ff007e24 */ /* 0x000fe2000f8e00ff */
[----:B------:R-:W-:Y:S02]  /*3b930*/  PLOP3.LUT P1, PT, PT, PT, UP0, 0x40, 0x0 ;  /* 0x000000000000781c */ /* 0x000fe40003f2e808 */
[----:B------:R-:W-:Y:S02]  /*3b940*/  PLOP3.LUT P2, PT, PT, PT, UP0, 0x40, 0x0 ;  /* 0x000000000000781c */ /* 0x000fe40003f4e808 */
[----:B------:R-:W-:Y:S02]  /*3b950*/  PLOP3.LUT P4, PT, PT, PT, UP0, 0x40, 0x0 ;  /* 0x000000000000781c */ /* 0x000fe40003f8e808 */
[----:B------:R-:W-:Y:S02]  /*3b960*/  PLOP3.LUT P5, PT, PT, PT, UP0, 0x40, 0x0 ;  /* 0x000000000000781c */ /* 0x000fe40003fae808 */
[----:B------:R-:W-:-:S02]  /*3b970*/  PLOP3.LUT P3, PT, PT, PT, UP0, 0x40, 0x0 ;  /* 0x000000000000781c */ /* 0x000fc40003f6e808 */
[----:B-----5:R-:W-:Y:S02]  /*3b980*/  ISETP.LT.AND P1, PT, R17, c[0x0][0x178], P1 ;  /* 0x00005e0011007a0c */ /* 0x020fe40000f21270 */
[----:B--2---:R-:W-:Y:S01]  /*3b990*/  ISETP.LT.AND P4, PT, R19, c[0x0][0x178], P4 ;  /* 0x00005e0013007a0c */ /* 0x004fe20002781270 */
[----:B------:R0:W-:Y:S04]  /*3b9a0*/  STL [R1+0x1b18], R19 ;  /* 0x001b181301007387 */ /* 0x0001e80000100800 */
[----:B0-----:R-:W2:Y:S01]  /*3b9b0*/  LDL R19, [R1+0x1a58] ;  /* 0x001a580001137983 */ /* 0x001ea20000100800 */
[----:B---3--:R-:W-:Y:S02]  /*3b9c0*/  ISETP.LT.AND P5, PT, R20, c[0x0][0x178], P5 ;  /* 0x00005e0014007a0c */ /* 0x008fe40002fa1270 */
[----:B----4-:R-:W-:Y:S01]  /*3b9d0*/  ISETP.LT.AND P3, PT, R21, c[0x0][0x178], P3 ;  /* 0x00005e0015007a0c */ /* 0x010fe20001f61270 */
[----:B------:R-:W-:Y:S01]  /*3b9e0*/  IMAD.WIDE R20, R0, 0x2, R2 ;  /* 0x0000000200147825 */ /* 0x000fe200078e0202 */
[----:B------:R-:W-:-:S03]  /*3b9f0*/  ISETP.LT.AND P2, PT, R11, c[0x0][0x178], P2 ;  /* 0x00005e000b007a0c */ /* 0x000fc60001741270 */
[----:B------:R-:W-:-:S04]  /*3ba00*/  IMAD.WIDE R26, R0, 0x2, R6 ;  /* 0x00000002001a7825 */ /* 0x000fc800078e0206 */
[----:B------:R-:W-:Y:S01]  /*3ba10*/  IMAD.WIDE R10, R0, 0x2, R4 ;  /* 0x00000002000a7825 */ /* 0x000fe200078e0204 */
[----:B------:R-:W-:Y:S01]  /*3ba20*/  @P0 STG.E.U16 [R26.64], R12 ;  /* 0x0000000c1a000986 */ /* 0x000fe2000c101508 */
[----:B------:R-:W-:-:S04]  /*3ba30*/  PLOP3.LUT P0, PT, PT, PT, UP0, 0x40, 0x0 ;  /* 0x000000000000781c */ /* 0x000fc80003f0e808 */
[----:B------:R-:W-:Y:S01]  /*3ba40*/  ISETP.LT.AND P0, PT, R29, c[0x0][0x178], P0 ;  /* 0x00005e001d007a0c */ /* 0x000fe20000701270 */
[C---:B------:R-:W-:Y:S01]  /*3ba50*/  IMAD.WIDE R28, R0.reuse, 0x2, R8 ;  /* 0x00000002001c7825 */ /* 0x040fe200078e0208 */
[----:B------:R0:W-:Y:S04]  /*3ba60*/  @P1 STG.E.U16 [R10.64], R22 ;  /* 0x000000160a001986 */ /* 0x0001e8000c101508 */
[----:B------:R1:W-:Y:S04]  /*3ba70*/  @P2 STG.E.U16 [R20.64], R23 ;  /* 0x0000001714002986 */ /* 0x0003e8000c101508 */
[----:B------:R3:W-:Y:S04]  /*3ba80*/  @P4 STG.E.U16 [R28.64], R13 ;  /* 0x0000000d1c004986 */ /* 0x0007e8000c101508 */
[----:B0-----:R-:W4:Y:S04]  /*3ba90*/  LDL.LU.64 R10, [R1+0x1b38] ;  /* 0x001b3800010a7983 */ /* 0x001f280000300a00 */
[----:B------:R-:W5:Y:S04]  /*3baa0*/  LDL.LU R22, [R1+0x1b30] ;  /* 0x001b300001167983 */ /* 0x000f680000300800 */
[----:B-1----:R-:W2:Y:S04]  /*3bab0*/  LDL.LU.64 R20, [R1+0x1b28] ;  /* 0x001b280001147983 */ /* 0x002ea80000300a00 */
[----:B------:R-:W5:Y:S04]  /*3bac0*/  LDL.LU R23, [R1+0x1b24] ;  /* 0x001b240001177983 */ /* 0x000f680000300800 */
[----:B---3--:R-:W3:Y:S04]  /*3bad0*/  LDL.LU R13, [R1+0x1b20] ;  /* 0x001b2000010d7983 */ /* 0x008ee80000300800 */
[----:B------:R-:W2:Y:S01]  /*3bae0*/  LDL R29, [R1+0x100] ;  /* 0x00010000011d7983 */ /* 0x000ea20000100800 */
[----:B------:R-:W-:Y:S01]  /*3baf0*/  IMAD.WIDE R26, R0, 0x2, R24 ;  /* 0x00000002001a7825 */ /* 0x000fe200078e0218 */
[----:B------:R-:W-:-:S04]  /*3bb00*/  PLOP3.LUT P1, PT, PT, PT, UP0, 0x40, 0x0 ;  /* 0x000000000000781c */ /* 0x000fc80003f2e808 */
[----:B--2---:R5:W-:Y:S02]  /*3bb10*/  @P5 STG.E.U16 [R26.64], R29 ;  /* 0x0000001d1a005986 */ /* 0x004be4000c101508 */
[----:B-----5:R-:W-:-:S05]  /*3bb20*/  IMAD.WIDE R26, R0, 0x2, R22 ;  /* 0x00000002001a7825 */ /* 0x020fca00078e0216 */
[----:B------:R0:W-:Y:S04]  /*3bb30*/  @P3 STG.E.U16 [R26.64], R18 ;  /* 0x000000121a003986 */ /* 0x0001e8000c101508 */
[----:B0-----:R-:W2:Y:S01]  /*3bb40*/  LDL.LU R18, [R1+0x1b1c] ;  /* 0x001b1c0001127983 */ /* 0x001ea20000300800 */
[----:B---3--:R-:W-:Y:S01]  /*3bb50*/  ISETP.LT.AND P1, PT, R13, c[0x0][0x178], P1 ;  /* 0x00005e000d007a0c */ /* 0x008fe20000f21270 */
[----:B------:R-:W-:Y:S01]  /*3bb60*/  UISETP.GE.AND UP1, UPT, UR17, UR6, UPT ;  /* 0x000000061100728c */ /* 0x000fe2000bf26270 */
[----:B------:R-:W-:-:S04]  /*3bb70*/  IMAD.WIDE R28, R0, 0x2, R20 ;  /* 0x00000002001c7825 */ /* 0x000fc800078e0214 */
[----:B----4-:R-:W-:Y:S01]  /*3bb80*/  IMAD.WIDE R26, R0, 0x2, R10 ;  /* 0x00000002001a7825 */ /* 0x010fe200078e020a */
[----:B------:R-:W-:Y:S01]  /*3bb90*/  PLOP3.LUT P4, PT, PT, PT, UP1, 0x40, 0x0 ;  /* 0x000000000000781c */ /* 0x000fe20003f8e818 */
[----:B------:R-:W-:Y:S01]  /*3bba0*/  @P0 STG.E.U16 [R28.64], R16 ;  /* 0x000000101c000986 */ /* 0x000fe2000c101508 */
[----:B------:R-:W-:Y:S01]  /*3bbb0*/  PLOP3.LUT P2, PT, PT, PT, UP1, 0x40, 0x0 ;  /* 0x000000000000781c */ /* 0x000fe20003f4e818 */
[----:B------:R-:W-:-:S03]  /*3bbc0*/  UIADD3 UR4, UR4, UR5, URZ ;  /* 0x0000000504047290 */ /* 0x000fc6000fffe03f */
[----:B--2---:R0:W-:Y:S01]  /*3bbd0*/  @P1 STG.E.U16 [R26.64], R18 ;  /* 0x000000121a001986 */ /* 0x0041e2000c101508 */
[----:B------:R-:W-:-:S03]  /*3bbe0*/  ISETP.LT.AND P1, PT, R19, c[0x0][0x178], P4 ;  /* 0x00005e0013007a0c */ /* 0x000fc60002721270 */
[----:B0-----:R-:W2:Y:S04]  /*3bbf0*/  LDL.LU R26, [R1+0x128] ;  /* 0x00012800011a7983 */ /* 0x001ea80000300800 */
[----:B------:R-:W3:Y:S04]  /*3bc00*/  LDL R27, [R1+0x1a68] ;  /* 0x001a6800011b7983 */ /* 0x000ee80000100800 */
[----:B------:R-:W4:Y:S01]  /*3bc10*/  LDL.LU R19, [R1+0x1b18] ;  /* 0x001b180001137983 */ /* 0x000f220000300800 */
[----:B------:R-:W-:Y:S02]  /*3bc20*/  ISETP.LT.AND P0, PT, R15, c[0x0][0x178], P2 ;  /* 0x00005e000f007a0c */ /* 0x000fe40001701270 */
[----:B------:R-:W-:Y:S01]  /*3bc30*/  PRMT R14, R12, 0x7632, R14 ;  /* 0x000076320c0e7816 */ /* 0x000fe2000000000e */
[----:B------:R-:W-:Y:S01]  /*3bc40*/  IMAD.U32 R12, RZ, RZ, UR4 ;  /* 0x00000004ff0c7e24 */ /* 0x000fe2000f8e00ff */
[----:B------:R-:W-:-:S03]  /*3bc50*/  PLOP3.LUT P3, PT, PT, PT, UP1, 0x40, 0x0 ;  /* 0x000000000000781c */ /* 0x000fc60003f6e818 */
[----:B------:R-:W-:-:S06]  /*3bc60*/  IMAD.WIDE R28, R12, 0x2, R6 ;  /* 0x000000020c1c7825 */ /* 0x000fcc00078e0206 */
[----:B------:R-:W-:Y:S01]  /*3bc70*/  @P0 STG.E.U16 [R28.64], R14 ;  /* 0x0000000e1c000986 */ /* 0x000fe2000c101508 */
[----:B----4-:R-:W-:-:S03]  /*3bc80*/  ISETP.LT.AND P3, PT, R19, c[0x0][0x178], P3 ;  /* 0x00005e0013007a0c */ /* 0x010fc60001f61270 */
[----:B------:R0:W-:Y:S04]  /*3bc90*/  STL [R1+0x1af8], R19 ;  /* 0x001af81301007387 */ /* 0x0001e80000100800 */
[----:B0-----:R-:W4:Y:S04]  /*3bca0*/  LDL R19, [R1+0x1a60] ;  /* 0x001a600001137983 */ /* 0x001f280000100800 */
[----:B------:R-:W5:Y:S04]  /*3bcb0*/  LDL.LU R28, [R1+0x110] ;  /* 0x00011000011c7983 */ /* 0x000f680000300800 */
[----:B------:R-:W4:Y:S01]  /*3bcc0*/  LDL.LU R29, [R1+0x118] ;  /* 0x00011800011d7983 */ /* 0x000f220000300800 */
[----:B------:R-:W-:-:S02]  /*3bcd0*/  PLOP3.LUT P5, PT, PT, PT, UP1, 0x40, 0x0 ;  /* 0x000000000000781c */ /* 0x000fc40003fae818 */
[----:B--2---:R-:W-:Y:S01]  /*3bce0*/  PRMT R0, R26, 0x7632, R0 ;  /* 0x000076321a007816 */ /* 0x004fe20000000000 */
[----:B------:R0:W-:Y:S01]  /*3bcf0*/  STL.64 [R1+0x1b08], R4 ;  /* 0x001b080401007387 */ /* 0x0001e20000100a00 */
[----:B---3--:R-:W-:Y:S01]  /*3bd00*/  ISETP.LT.AND P0, PT, R27, c[0x0][0x178], P5 ;  /* 0x00005e001b007a0c */ /* 0x008fe20002f01270 */
[----:B------:R-:W-:Y:S02]  /*3bd10*/  IMAD.WIDE R26, R12, 0x2, R4 ;  /* 0x000000020c1a7825 */ /* 0x000fe400078e0204 */
[----:B0-----:R-:W2:Y:S04]  /*3bd20*/  LDL.LU R4, [R1+0x108] ;  /* 0x0001080001047983 */ /* 0x001ea80000300800 */
[----:B------:R-:W3:Y:S04]  /*3bd30*/  LDL R5, [R1+0x1a64] ;  /* 0x001a640001057983 */ /* 0x000ee80000100800 */
[----:B------:R-:W-:Y:S04]  /*3bd40*/  STL [R1+0x1b00], R2 ;  /* 0x001b000201007387 */ /* 0x000fe80000100800 */
[----:B------:R-:W-:Y:S01]  /*3bd50*/  STL [R1+0x1afc], R3 ;  /* 0x001afc0301007387 */ /* 0x000fe20000100800 */
[----:B-----5:R-:W-:-:S02]  /*3bd60*/  PRMT R16, R28, 0x7632, R16 ;  /* 0x000076321c107816 */ /* 0x020fc40000000010 */
[----:B----4-:R-:W-:Y:S01]  /*3bd70*/  PRMT R14, R29, 0x7632, R14 ;  /* 0x000076321d0e7816 */ /* 0x010fe2000000000e */
[----:B------:R-:W-:-:S05]  /*3bd80*/  IMAD.WIDE R28, R12, 0x2, R2 ;  /* 0x000000020c1c7825 */ /* 0x000fca00078e0202 */
[----:B------:R-:W-:Y:S04]  /*3bd90*/  STL.64 [R1], R28 ;  /* 0x0000001c01007387 */ /* 0x000fe80000100a00 */
[----:B------:R0:W-:Y:S04]  /*3bda0*/  STL [R1+0x1b04], R3 ;  /* 0x001b040301007387 */ /* 0x0001e80000100800 */
[----:B0-----:R-:W4:Y:S01]  /*3bdb0*/  LDL.LU R3, [R1+0x100] ;  /* 0x0001000001037983 */ /* 0x001f220000300800 */
[----:B------:R-:W-:-:S03]  /*3bdc0*/  IMAD.WIDE R28, R12, 0x2, R8 ;  /* 0x000000020c1c7825 */ /* 0x000fc600078e0208 */
[----:B------:R0:W-:Y:S01]  /*3bdd0*/  STL.64 [R1+0x1b10], R8 ;  /* 0x001b100801007387 */ /* 0x0001e20000100a00 */
[----:B------:R-:W-:-:S04]  /*3bde0*/  PLOP3.LUT P2, PT, PT, PT, UP1, 0x40, 0x0 ;  /* 0x000000000000781c */ /* 0x000fc80003f4e818 */
[----:B------:R-:W-:Y:S01]  /*3bdf0*/  ISETP.LT.AND P2, PT, R17, c[0x0][0x178], P2 ;  /* 0x00005e0011007a0c */ /* 0x000fe20001741270 */
[----:B0-----:R-:W5:-:S12]  /*3be00*/  LDL.LU.64 R8, [R1] ;  /* 0x0000000001087983 */ /* 0x001f580000300a00 */
[----:B------:R4:W-:Y:S02]  /*3be10*/  @P2 STG.E.U16 [R26.64], R0 ;  /* 0x000000001a002986 */ /* 0x0009e4000c101508 */
[----:B----4-:R-:W-:Y:S02]  /*3be20*/  PRMT R0, R3, 0x7632, R0 ;  /* 0x0000763203007816 */ /* 0x010fe40000000000 */
[----:B------:R-:W4:Y:S01]  /*3be30*/  LDL.LU R3, [R1+0xb4] ;  /* 0x0000b40001037983 */ /* 0x000f220000300800 */
[----:B------:R-:W-:Y:S01]  /*3be40*/  UISETP.GE.AND UP0, UPT, UR18, UR6, UPT ;  /* 0x000000061200728c */ /* 0x000fe2000bf06270 */
[----:B------:R-:W-:Y:S01]  /*3be50*/  IMAD.WIDE R26, R12, 0x2, R24 ;  /* 0x000000020c1a7825 */ /* 0x000fe200078e0218 */
[----:B------:R-:W-:Y:S01]  /*3be60*/  PLOP3.LUT P4, PT, PT, PT, UP1, 0x40, 0x0 ;  /* 0x000000000000781c */ /* 0x000fe20003f8e818 */
[----:B------:R-:W-:-:S03]  /*3be70*/  UIADD3 UR4, UR4, UR5, URZ ;  /* 0x0000000504047290 */ /* 0x000fc6000fffe03f */
[----:B------:R-:W-:Y:S01]  /*3be80*/  PLOP3.LUT P2, PT, PT, PT, UP0, 0x40, 0x0 ;  /* 0x000000000000781c */ /* 0x000fe20003f4e808 */
[----:B-----5:R-:W-:Y:S01]  /*3be90*/  @P1 STG.E.U16 [R8.64], R16 ;  /* 0x0000001008001986 */ /* 0x020fe2000c101508 */
[----:B------:R-:W-:-:S03]  /*3bea0*/  PLOP3.LUT P1, PT, PT, PT, UP1, 0x40, 0x0 ;  /* 0x000000000000781c */ /* 0x000fc60003f2e818 */
[----:B------:R2:W-:Y:S01]  /*3beb0*/  @P3 STG.E.U16 [R28.64], R14 ;  /* 0x0000000e1c003986 */ /* 0x0005e2000c101508 */
[----:B------:R-:W-:Y:S02]  /*3bec0*/  PLOP3.LUT P3, PT, PT, PT, UP1, 0x40, 0x0 ;  /* 0x000000000000781c */ /* 0x000fe40003f6e818 */
[----:B---3--:R-:W-:Y:S01]  /*3bed0*/  ISETP.LT.AND P1, PT, R5, c[0x0][0x178], P1 ;  /* 0x00005e0005007a0c */ /* 0x008fe20000f21270 */
[----:B------:R0:W-:Y:S01]  /*3bee0*/  @P0 STG.E.U16 [R26.64], R0 ;  /* 0x000000001a000986 */ /* 0x0001e2000c101508 */
[----:B------:R-:W-:Y:S02]  /*3bef0*/  ISETP.LT.AND P3, PT, R19, c[0x0][0x178], P3 ;  /* 0x00005e0013007a0c */ /* 0x000fe40001f61270 */
[----:B------:R-:W-:Y:S01]  /*3bf00*/  ISETP.LT.AND P4, PT, R13, c[0x0][0x178], P4 ;  /* 0x00005e000d007a0c */ /* 0x000fe20002781270 */
[----:B------:R-:W3:Y:S01]  /*3bf10*/  LDL.LU R19, [R1+0xbc] ;  /* 0x0000bc0001137983 */ /* 0x000ee20000300800 */
[----:B------:R-:W-:Y:S02]  /*3bf20*/  PLOP3.LUT P0, PT, PT, PT, UP0, 0x40, 0x0 ;  /* 0x000000000000781c */ /* 0x000fe40003f0e808 */
[----:B------:R-:W-:Y:S01]  /*3bf30*/  ISETP.LT.AND P2, PT, R15, c[0x0][0x178], P2 ;  /* 0x00005e000f007a0c */ /* 0x000fe20001741270 */
[----:B------:R-:W-:Y:S01]  /*3bf40*/  STL [R1+0x1af0], R13 ;  /* 0x001af00d01007387 */ /* 0x000fe20000100800 */
[----:B--2---:R-:W-:Y:S01]  /*3bf50*/  PRMT R14, R4, 0x7632, R14 ;  /* 0x00007632040e7816 */ /* 0x004fe2000000000e */
[----:B------:R-:W-:Y:S01]  /*3bf60*/  IMAD.WIDE R8, R12, 0x2, R22 ;  /* 0x000000020c087825 */ /* 0x000fe200078e0216 */
[----:B------:R-:W-:Y:S01]  /*3bf70*/  ISETP.LT.AND P0, PT, R17, c[0x0][0x178], P0 ;  /* 0x00005e0011007a0c */ /* 0x000fe20000701270 */
[----:B------:R1:W-:Y:S02]  /*3bf80*/  STL [R1+0x1af4], R17 ;  /* 0x001af41101007387 */ /* 0x0003e40000100800 */
[----:B0-----:R-:W-:Y:S01]  /*3bf90*/  IMAD.U32 R0, RZ, RZ, UR4 ;  /* 0x00000004ff007e24 */ /* 0x001fe2000f8e00ff */
[----:B------:R-:W-:Y:S01]  /*3bfa0*/  PRMT R16, R16, 0x7632, R16 ;  /* 0x0000763210107816 */ /* 0x000fe20000000010 */
[----:B------:R-:W-:Y:S01]  /*3bfb0*/  IMAD.WIDE R4, R12, 0x2, R20 ;  /* 0x000000020c047825 */ /* 0x000fe200078e0214 */
[----:B------:R-:W-:-:S03]  /*3bfc0*/  PRMT R18, R18, 0x7632, R18 ;  /* 0x0000763212127816 */ /* 0x000fc60000000012 */
[----:B------:R-:W-:Y:S01]  /*3bfd0*/  IMAD.WIDE R26, R12, 0x2, R10 ;  /* 0x000000020c1a7825 */ /* 0x000fe200078e020a */
[----:B-1----:R-:W2:Y:S03]  /*3bfe0*/  LDL.LU R17, [R1+0xa4] ;  /* 0x0000a40001117983 */ /* 0x002ea60000300800 */
[----:B------:R-:W-:Y:S01]  /*3bff0*/  IMAD.WIDE R28, R0, 0x2, R6 ;  /* 0x00000002001c7825 */ /* 0x000fe200078e0206 */
[----:B------:R-:W5:Y:S04]  /*3c000*/  LDL R12, [R1+0x1a58] ;  /* 0x001a5800010c7983 */ /* 0x000f680000100800 */
[----:B------:R0:W-:Y:S04]  /*3c010*/  STL.64 [R1+0x1ae0], R6 ;  /* 0x001ae00601007387 */ /* 0x0001e80000100a00 */
[----:B------:R1:W-:Y:S04]  /*3c020*/  @P1 STG.E.U16 [R8.64], R14 ;  /* 0x0000000e08001986 */ /* 0x0003e8000c101508 */
[----:B------:R1:W-:Y:S04]  /*3c030*/  @P3 STG.E.U16 [R4.64], R16 ;  /* 0x0000001004003986 */ /* 0x0003e8000c101508 */
[----:B0-----:R-:W2:Y:S04]  /*3c040*/  LDL.LU R6, [R1+0xac] ;  /* 0x0000ac0001067983 */ /* 0x001ea80000300800 */
[----:B------:R-:W2:Y:S04]  /*3c050*/  LDL.LU R7, [R1+0x14] ;  /* 0x0000140001077983 */ /* 0x000ea80000300800 */
[----:B-1----:R-:W2:Y:S04]  /*3c060*/  LDL.LU.64 R8, [R1+0x1b10] ;  /* 0x001b100001087983 */ /* 0x002ea80000300a00 */
[----:B------:R-:W2:Y:S04]  /*3c070*/  LDL R14, [R1+0x1a68] ;  /* 0x001a6800010e7983 */ /* 0x000ea80000100800 */
[----:B------:R-:W2:Y:S04]  /*3c080*/  LDL.LU.64 R4, [R1+0x1b08] ;  /* 0x001b080001047983 */ /* 0x000ea80000300a00 */
[----:B------:R-:W-:Y:S04]  /*3c090*/  @P4 STG.E.U16 [R26.64], R18 ;  /* 0x000000121a004986 */ /* 0x000fe8000c101508 */
[----:B------:R-:W5:Y:S04]  /*3c0a0*/  LDL.LU R15, [R1+0x1c] ;  /* 0x00001c00010f7983 */ /* 0x000f680000300800 */
[----:B----4-:R0:W-:Y:S01]  /*3c0b0*/  @P2 STG.E.U16 [R28.64], R3 ;  /* 0x000000031c002986 */ /* 0x0101e2000c101508 */
[----:B------:R-:W-:-:S03]  /*3c0c0*/  PRMT R2, R3, 0x7632, R2 ;  /* 0x0000763203027816 */ /* 0x000fc60000000002 */
[----:B0-----:R-:W4:Y:S04]  /*3c0d0*/  LDL R28, [R1+0x1a64] ;  /* 0x001a6400011c7983 */ /* 0x001f280000100800 */
[----:B------:R-:W4:Y:S04]  /*3c0e0*/  LDL R29, [R1+0x1a60] ;  /* 0x001a6000011d7983 */ /* 0x000f280000100800 */
[----:B------:R-:W4:Y:S04]  /*3c0f0*/  LDL.LU R3, [R1+0x1b04] ;  /* 0x001b040001037983 */ /* 0x000f280000300800 */
[----:B------:R0:W-:Y:S04]  /*3c100*/  STL.S16 [R1+0x10], R2 ;  /* 0x0000100201007387 */ /* 0x0001e80000100600 */
[----:B0-----:R-:W5:Y:S01]  /*3c110*/  LDL.LU R2, [R1+0x1b00] ;  /* 0x001b000001027983 */ /* 0x001f620000300800 */
[----:B--2---:R-:W-:-:S05]  /*3c120*/  IMAD.WIDE R26, R0, 0x2, R4 ;  /* 0x00000002001a7825 */ /* 0x004fca00078e0204 */
[----:B---3--:R-:W-:Y:S01]  /*3c130*/  @P0 STG.E.U16 [R26.64], R19 ;  /* 0x000000131a000986 */ /* 0x008fe2000c101508 */
[----:B----4-:R-:W-:-:S05]  /*3c140*/  PRMT R3, R19, 0x7632, R3 ;  /* 0x0000763213037816 */ /* 0x010fca0000000003 */
[----:B------:R0:W-:Y:S04]  /*3c150*/  STL.S16 [R1+0x20], R3 ;  /* 0x0000200301007387 */ /* 0x0001e80000100600 */
[----:B0-----:R-:W2:Y:S04]  /*3c160*/  LDL.LU R3, [R1+0x1afc] ;  /* 0x001afc0001037983 */ /* 0x001ea80000300800 */
[----:B------:R-:W3:Y:S01]  /*3c170*/  LDL.LU R19, [R1+0x1af8] ;  /* 0x001af80001137983 */ /* 0x000ee20000300800 */
[----:B------:R-:W-:-:S04]  /*3c180*/  PLOP3.LUT P5, PT, PT, PT, UP0, 0x40, 0x0 ;  /* 0x000000000000781c */ /* 0x000fc80003fae808 */
[----:B-----5:R-:W-:Y:S02]  /*3c190*/  ISETP.LT.AND P1, PT, R12, c[0x0][0x178], P5 ;  /* 0x00005e000c007a0c */ /* 0x020fe40002f21270 */
[----:B------:R-:W-:Y:S02]  /*3c1a0*/  PLOP3.LUT P2, PT, PT, PT, UP0, 0x40, 0x0 ;  /* 0x000000000000781c */ /* 0x000fe40003f4e808 */
[----:B------:R-:W-:Y:S02]  /*3c1b0*/  PLOP3.LUT P3, PT, PT, PT, UP0, 0x40, 0x0 ;  /* 0x000000000000781c */ /* 0x000fe40003f6e808 */
[----:B------:R-:W-:Y:S01]  /*3c1c0*/  PRMT R13, R17, 0x7632, R13 ;  /* 0x00007632110d7816 */ /* 0x000fe2000000000d */
[----:B--2---:R-:W-:Y:S01]  /*3c1d0*/  IMAD.WIDE R26, R0, 0x2, R2 ;  /* 0x00000002001a7825 */ /* 0x004fe200078e0202 */
[----:B---3--:R-:W-:-:S05]  /*3c1e0*/  ISETP.LT.AND P0, PT, R19, c[0x0][0x178], P2 ;  /* 0x00005e0013007a0c */ /* 0x008fca0001701270 */
[----:B------:R0:W-:Y:S01]  /*3c1f0*/  @P1 STG.E.U16 [R26.64], R17 ;  /* 0x000000111a001986 */ /* 0x0001e2000c101508 */
[----:B------:R-:W-:-:S03]  /*3c200*/  ISETP.LT.AND P2, PT, R14, c[0x0][0x178], P3 ;  /* 0x00005e000e007a0c */ /* 0x000fc60001f41270 */
[----:B------:R-:W2:Y:S04]  /*3c210*/  LDL R14, [R1+0x1a50] ;  /* 0x001a5000010e7983 */ /* 0x000ea80000100800 */
[----:B0-----:R-:W3:Y:S04]  /*3c220*/  LDL.LU R17, [R1+0x1af4] ;  /* 0x001af40001117983 */ /* 0x001ee80000300800 */
[----:B------:R0:W-:Y:S04]  /*3c230*/  STL.S16 [R1+0xc], R13 ;  /* 0x00000c0d01007387 */ /* 0x0001e80000100600 */
[----:B0-----:R-:W4:Y:S01]  /*3c240*/  LDL.LU R13, [R1+0x1af0] ;  /* 0x001af000010d7983 */ /* 0x001f220000300800 */
[----:B------:R-:W-:-:S02]  /*3c250*/  PLOP3.LUT P3, PT, PT, PT, UP0, 0x40, 0x0 ;  /* 0x000000000000781c */ /* 0x000fc40003f6e808 */
[----:B------:R-:W-:Y:S02]  /*3c260*/  PLOP3.LUT P4, PT, PT, PT, UP0, 0x40, 0x0 ;  /* 0x000000000000781c */ /* 0x000fe40003f8e808 */
[----:B------:R-:W-:Y:S02]  /*3c270*/  PLOP3.LUT P5, PT, PT, PT, UP0, 0x40, 0x0 ;  /* 0x000000000000781c */ /* 0x000fe40003fae808 */
[----:B------:R-:W-:Y:S02]  /*3c280*/  ISETP.LT.AND P1, PT, R28, c[0x0][0x178], P3 ;  /* 0x00005e001c007a0c */ /* 0x000fe40001f21270 */
[----:B------:R-:W-:Y:S02]  /*3c290*/  ISETP.LT.AND P3, PT, R29, c[0x0][0x178], P4 ;  /* 0x00005e001d007a0c */ /* 0x000fe40002761270 */
[----:B----4-:R-:W-:Y:S02]  /*3c2a0*/  ISETP.LT.AND P4, PT, R13, c[0x0][0x178], P5 ;  /* 0x00005e000d007a0c */ /* 0x010fe40002f81270 */
[----:B------:R-:W4:Y:S01]  /*3c2b0*/  LDL.LU R13, [R1+0x1aec] ;  /* 0x001aec00010d7983 */ /* 0x000f220000300800 */
[----:B------:R-:W-:-:S04]  /*3c2c0*/  IMAD.WIDE R26, R0, 0x2, R8 ;  /* 0x00000002001a7825 */ /* 0x000fc800078e0208 */
[----:B------:R-:W-:Y:S01]  /*3c2d0*/  IMAD.WIDE R28, R0, 0x2, R24 ;  /* 0x00000002001c7825 */ /* 0x000fe200078e0218 */
[----:B------:R-:W-:Y:S04]  /*3c2e0*/  @P0 STG.E.U16 [R26.64], R6 ;  /* 0x000000061a000986 */ /* 0x000fe8000c101508 */
[----:B------:R-:W-:Y:S01]  /*3c2f0*/  @P2 STG.E.U16 [R28.64], R7 ;  /* 0x000000071c002986 */ /* 0x000fe2000c101508 */
[----:B----4-:R-:W-:-:S05]  /*3c300*/  PRMT R13, R6, 0x7632, R13 ;  /* 0x00007632060d7816 */ /* 0x010fca000000000d */
[----:B------:R0:W-:Y:S04]  /*3c310*/  STL.S16 [R1+0x18], R13 ;  /* 0x0000180d01007387 */ /* 0x0001e80000100600 */
[----:B0-----:R-:W4:Y:S01]  /*3c320*/  LDL.LU R13, [R1+0x1ae8] ;  /* 0x001ae800010d7983 */ /* 0x001f220000300800 */
[----:B------:R-:W-:Y:S01]  /*3c330*/  PRMT R28, R7, 0x7632, R28 ;  /* 0x00007632071c7816 */ /* 0x000fe2000000001c */
[----:B------:R-:W-:Y:S01]  /*3c340*/  IMAD.WIDE R6, R0, 0x2, R22 ;  /* 0x0000000200067825 */ /* 0x000fe200078e0216 */
[----:B------:R-:W-:-:S03]  /*3c350*/  PRMT R18, R15, 0x7632, R18 ;  /* 0x000076320f127816 */ /* 0x000fc60000000012 */
[----:B------:R-:W-:Y:S04]  /*3c360*/  STL.S16 [R1+0x8], R28 ;  /* 0x0000081c01007387 */ /* 0x000fe80000100600 */
[----:B------:R0:W-:Y:S01]  /*3c370*/  @P1 STG.E.U16 [R6.64], R15 ;  /* 0x0000000f06001986 */ /* 0x0001e2000c101508 */
[----:B------:R-:W-:-:S03]  /*3c380*/  IMAD.WIDE R26, R0, 0x2, R20 ;  /* 0x00000002001a7825 */ /* 0x000fc600078e0214 */
[----:B0-----:R-:W5:Y:S04]  /*3c390*/  LDL.LU.64 R6, [R1+0x1ae0] ;  /* 0x001ae00001067983 */ /* 0x001f680000300a00 */
[----:B------:R-:W2:Y:S04]  /*3c3a0*/  LDL.LU R15, [R1+0x1adc] ;  /* 0x001adc00010f7983 */ /* 0x000ea80000300800 */
[----:B----4-:R0:W-:Y:S04]  /*3c3b0*/  @P3 STG.E.U16 [R26.64], R13 ;  /* 0x0000000d1a003986 */ /* 0x0101e8000c101508 */
[----:B0-----:R-:W4:Y:S04]  /*3c3c0*/  LDL R26, [R1+0x1a64] ;  /* 0x001a6400011a7983 */ /* 0x001f280000100800 */
[----:B------:R-:W3:Y:S01]  /*3c3d0*/  LDL.LU.S16 R27, [R1+0x10] ;  /* 0x00001000011b7983 */ /* 0x000ee20000300600 */
[----:B------:R-:W-:Y:S01]  /*3c3e0*/  UISETP.GE.AND UP0, UPT, UR19, UR6, UPT ;  /* 0x000000061300728c */ /* 0x000fe2000bf06270 */
[----:B------:R-:W-:Y:S01]  /*3c3f0*/  IMAD.WIDE R28, R0, 0x2, R10 ;  /* 0x00000002001c7825 */ /* 0x000fe200078e020a */
[----:B------:R-:W-:-:S04]  /*3c400*/  UIADD3 UR4, UR4, UR5, URZ ;  /* 0x0000000504047290 */ /* 0x000fc8000fffe03f */
[----:B------:R-:W-:Y:S02]  /*3c410*/  PLOP3.LUT P0, PT, PT, PT, UP0, 0x40, 0x0 ;  /* 0x000000000000781c */ /* 0x000fe40003f0e808 */
[----:B--2---:R-:W-:Y:S01]  /*3c420*/  PRMT R0, R15, 0x7632, R0 ;  /* 0x000076320f007816 */ /* 0x004fe20000000000 */
[----:B------:R0:W-:Y:S01]  /*3c430*/  @P4 STG.E.U16 [R28.64], R15 ;  /* 0x0000000f1c004986 */ /* 0x0001e2000c101508 */
[----:B------:R-:W-:-:S03]  /*3c440*/  ISETP.LT.AND P0, PT, R14, c[0x0][0x178], P0 ;  /* 0x00005e000e007a0c */ /* 0x000fc60000701270 */
[----:B0-----:R-:W2:Y:S04]  /*3c450*/  LDL.LU.S16 R28, [R1+0xc] ;  /* 0x00000c00011c7983 */ /* 0x001ea80000300600 */
[----:B------:R0:W-:Y:S04]  /*3c460*/  STL.S16 [R1], R0 ;  /* 0x0000000001007387 */ /* 0x0001e80000100600 */
[----:B------:R-:W2:Y:S01]  /*3c470*/  LDL R29, [R1+0x1a68] ;  /* 0x001a6800011d7983 */ /* 0x000ea20000100800 */
[----:B0-----:R-:W-:-:S04]  /*3c480*/  IMAD.U32 R0, RZ, RZ, UR4 ;  /* 0x00000004ff007e24 */ /* 0x001fc8000f8e00ff */
[----:B-----5:R-:W-:-:S05]  /*3c490*/  IMAD.WIDE R14, R0, 0x2, R6 ;  /* 0x00000002000e7825 */ /* 0x020fca00078e0206 */
[----:B---3--:R0:W-:Y:S04]  /*3c4a0*/  @P0 STG.E.U16 [R14.64], R27 ;  /* 0x0000001b0e000986 */ /* 0x0081e8000c101508 */
[----:B0-----:R-:W3:Y:S04]  /*3c4b0*/  LDL.LU.S16 R14, [R1+0x20] ;  /* 0x00002000010e7983 */ /* 0x001ee80000300600 */
[----:B------:R-:W5:Y:S01]  /*3c4c0*/  LDL R15, [R1+0x1a60] ;  /* 0x001a6000010f7983 */ /* 0x000f620000100800 */
[----:B------:R-:W-:-:S04]  /*3c4d0*/  PLOP3.LUT P1, PT, PT, PT, UP0, 0x40, 0x0 ;  /* 0x000000000000781c */ /* 0x000fc80003f2e808 */
[----:B------:R-:W-:Y:S02]  /*3c4e0*/  ISETP.LT.AND P1, PT, R17, c[0x0][0x178], P1 ;  /* 0x00005e0011007a0c */ /* 0x000fe40000f21270 */
[----:B------:R-:W-:Y:S02]  /*3c4f0*/  PLOP3.LUT P3, PT, PT, PT, UP0, 0x40, 0x0 ;  /* 0x000000000000781c */ /* 0x000fe40003f6e808 */
[----:B------:R-:W-:Y:S02]  /*3c500*/  PRMT R16, R13, 0x7632, R16 ;  /* 0x000076320d107816 */ /* 0x000fe40000000010 */
[----:B------:R-:W-:Y:S01]  /*3c510*/  ISETP.LT.AND P3, PT, R12, c[0x0][0x178], P3 ;  /* 0x00005e000c007a0c */ /* 0x000fe20001f61270 */
[C---:B------:R-:W-:Y:S01]  /*3c520*/  IMAD.WIDE R12, R0.reuse, 0x2, R4 ;  /* 0x00000002000c7825 */ /* 0x040fe200078e0204 */
[----:B------:R-:W-:Y:S01]  /*3c530*/  PLOP3.LUT P6, PT, PT, PT, UP0, 0x40, 0x0 ;  /* 0x000000000000781c */ /* 0x000fe20003fce808 */
[----:B------:R-:W-:Y:S04]  /*3c540*/  STL [R1+0x1ad4], R8 ;  /* 0x001ad40801007387 */ /* 0x000fe80000100800 */
[----:B------:R-:W-:Y:S04]  /*3c550*/  STL [R1+0x1ad8], R8 ;  /* 0x001ad80801007387 */ /* 0x000fe80000100800 */
[----:B---3--:R0:W-:Y:S01]  /*3c560*/  @P1 STG.E.U16 [R12.64], R14 ;  /* 0x0000000e0c001986 */ /* 0x0081e2000c101508 */
[----:B-----5:R-:W-:Y:S01]  /*3c570*/  ISETP.LT.AND P6, PT, R15, c[0x0][0x178], P6 ;  /* 0x00005e000f007a0c */ /* 0x020fe200037c1270 */
[----:B0-----:R-:W-:-:S02]  /*3c580*/  IMAD.WIDE R14, R0, 0x2, R8 ;  /* 0x00000002000e7825 */ /* 0x001fc400078e0208 */
[----:B------:R-:W3:Y:S01]  /*3c590*/  LDL.LU.S16 R8, [R1+0x18] ;  /* 0x0000180001087983 */ /* 0x000ee20000300600 */
[----:B------:R-:W-:Y:S02]  /*3c5a0*/  PLOP3.LUT P4, PT, PT, PT, UP0, 0x40, 0x0 ;  /* 0x000000000000781c */ /* 0x000fe40003f8e808 */
[----:B------:R-:W-:Y:S02]  /*3c5b0*/  PLOP3.LUT P2, PT, PT, PT, UP0, 0x40, 0x0 ;  /* 0x000000000000781c */ /* 0x000fe40003f4e808 */
[----:B------:R-:W-:Y:S02]  /*3c5c0*/  ISETP.LT.AND P4, PT, R19, c[0x0][0x178], P4 ;  /* 0x00005e0013007a0c */ /* 0x000fe40002781270 */
[----:B----4-:R-:W-:Y:S01]  /*3c5d0*/  ISETP.LT.AND P2, PT, R26, c[0x0][0x178], P2 ;  /* 0x00005e001a007a0c */ /* 0x010fe20001741270 */
[C---:B------:R-:W-:Y:S01]  /*3c5e0*/  IMAD.WIDE R26, R0.reuse, 0x2, R2 ;  /* 0x00000002001a7825 */ /* 0x040fe200078e0202 */
[----:B------:R0:W-:Y:S04]  /*3c5f0*/  STL [R1+0x1ad0], R9 ;  /* 0x001ad00901007387 */ /* 0x0001e80000100800 */
[----:B--2---:R1:W-:Y:S04]  /*3c600*/  @P3 STG.E.U16 [R26.64], R28 ;  /* 0x0000001c1a003986 */ /* 0x0043e8000c101508 */
[----:B0-----:R-:W2:Y:S04]  /*3c610*/  LDL.LU.S16 R9, [R1+0x8] ;  /* 0x0000080001097983 */ /* 0x001ea80000300600 */
[----:B-1----:R-:W4:Y:S04]  /*3c620*/  LDL.LU.S16 R28, [R1] ;  /* 0x00000000011c7983 */ /* 0x002f280000300600 */
[----:B------:R-:W-:Y:S04]  /*3c630*/  STL [R1+0x1ac4], R22 ;  /* 0x001ac41601007387 */ /* 0x000fe80000100800 */
[----:B------:R-:W-:Y:S01]  /*3c640*/  STL [R1+0x1ac8], R22 ;  /* 0x001ac81601007387 */ /* 0x000fe20000100800 */
[----:B------:R-:W-:-:S03]  /*3c650*/  IMAD.WIDE R26, R0, 0x2, R22 ;  /* 0x00000002001a7825 */ /* 0x000fc600078e0216 */
[----:B------:R0:W-:Y:S04]  /*3c660*/  STL [R1+0x1ac0], R23 ;  /* 0x001ac01701007387 */ /* 0x0001e80000100800 */
[----:B0-----:R-:W5:Y:S04]  /*3c670*/  LDL R23, [R1+0x1a50] ;  /* 0x001a500001177983 */ /* 0x001f680000100800 */
[----:B---3--:R0:W-:Y:S04]  /*3c680*/  @P4 STG.E.U16 [R14.64], R8 ;  /* 0x000000080e004986 */ /* 0x0081e8000c101508 */
[----:B0-----:R-:W3:Y:S04]  /*3c690*/  LDL R15, [R1+0x1a5c] ;  /* 0x001a5c00010f7983 */ /* 0x001ee80000100800 */
[----:B------:R-:W4:Y:S01]  /*3c6a0*/  LDL.LU R8, [R1+0xd4] ;  /* 0x0000d40001087983 */ /* 0x000f220000300800 */
[----:B------:R-:W-:-:S04]  /*3c6b0*/  PLOP3.LUT P5, PT, PT, PT, UP0, 0x40, 0x0 ;  /* 0x000000000000781c */ /* 0x000fc80003fae808 */
[----:B------:R-:W-:Y:S01]  /*3c6c0*/  ISETP.LT.AND P5, PT, R29, c[0x0][0x178], P5 ;  /* 0x00005e001d007a0c */ /* 0x000fe20002fa1270 */
[----:B------:R-:W-:Y:S01]  /*3c6d0*/  UISETP.GE.AND UP1, UPT, UR20, UR6, UPT ;  /* 0x000000061400728c */ /* 0x000fe2000bf26270 */
[----:B------:R-:W-:Y:S01]  /*3c6e0*/  IMAD.WIDE R12, R0, 0x2, R24 ;  /* 0x00000002000c7825 */ /* 0x000fe200078e0218 */
[----:B------:R-:W-:Y:S01]  /*3c6f0*/  PLOP3.LUT P1, PT, PT, PT, UP0, 0x40, 0x0 ;  /* 0x000000000000781c */ /* 0x000fe20003f2e808 */
[----:B------:R-:W-:-:S03]  /*3c700*/  UIADD3 UR4, UR4, UR5, URZ ;  /* 0x0000000504047290 */ /* 0x000fc6000fffe03f */
[----:B------:R-:W-:-:S06]  /*3c710*/  PLOP3.LUT P0, PT, PT, PT, UP1, 0x40, 0x0 ;  /* 0x000000000000781c */ /* 0x000fcc0003f0e818 */
[----:B--2---:R0:W-:Y:S04]  /*3c720*/  @P5 STG.E.U16 [R12.64], R9 ;  /* 0x000000090c005986 */ /* 0x0041e8000c101508 */
[----:B------:R1:W-:Y:S01]  /*3c730*/  @P2 STG.E.U16 [R26.64], R18 ;  /* 0x000000121a002986 */ /* 0x0003e2000c101508 */
[C---:B0-----:R-:W-:Y:S01]  /*3c740*/  IMAD.WIDE R12, R0.reuse, 0x2, R20 ;  /* 0x00000002000c7825 */ /* 0x041fe200078e0214 */
[----:B-----5:R-:W-:Y:S02]  /*3c750*/  ISETP.LT.AND P0, PT, R23, c[0x0][0x178], P0 ;  /* 0x00005e0017007a0c */ /* 0x020fe40000701270 */
[----:B------:R-:W2:Y:S01]  /*3c760*/  LDL.LU R9, [R1+0xdc] ;  /* 0x0000dc0001097983 */ /* 0x000ea20000300800 */
[----:B-1----:R-:W-:-:S03]  /*3c770*/  IMAD.WIDE R26, R0, 0x2, R10 ;  /* 0x00000002001a7825 */ /* 0x002fc600078e020a */
[----:B------:R0:W-:Y:S01]  /*3c780*/  @P6 STG.E.U16 [R12.64], R16 ;  /* 0x000000100c006986 */ /* 0x0001e2000c101508 */
[----:B------:R-:W-:-:S03]  /*3c790*/  PLOP3.LUT P4, PT, PT, PT, UP1, 0x40, 0x0 ;  /* 0x000000000000781c */ /* 0x000fc60003f8e818 */
[----:B------:R1:W-:Y:S01]  /*3c7a0*/  STL [R1+0x1acc], R18 ;  /* 0x001acc1201007387 */ /* 0x0003e20000100800 */
[----:B------:R-:W-:Y:S01]  /*3c7b0*/  PLOP3.LUT P5, PT, PT, PT, UP1, 0x40, 0x0 ;  /* 0x000000000000781c */ /* 0x000fe20003fae818 */
[----:B0-----:R-:W-:Y:S02]  /*3c7c0*/  IMAD.U32 R12, RZ, RZ, UR4 ;  /* 0x00000004ff0c7e24 */ /* 0x001fe4000f8e00ff */
[----:B-1----:R-:W5:Y:S04]  /*3c7d0*/  LDL.LU R18, [R1+0xc4] ;  /* 0x0000c40001127983 */ /* 0x002f680000300800 */
[----:B------:R-:W2:Y:S04]  /*3c7e0*/  LDL.LU R23, [R1+0x44] ;  /* 0x0000440001177983 */ /* 0x000ea80000300800 */
[----:B------:R-:W2:Y:S04]  /*3c7f0*/  LDL R0, [R1+0x1a58] ;  /* 0x001a580001007983 */ /* 0x000ea80000100800 */
[----:B------:R0:W-:Y:S01]  /*3c800*/  STL [R1+0x1ab8], R19 ;  /* 0x001ab81301007387 */ /* 0x0001e20000100800 */
[----:B---3--:R-:W-:Y:S01]  /*3c810*/  ISETP.LT.AND P1, PT, R15, c[0x0][0x178], P1 ;  /* 0x00005e000f007a0c */ /* 0x008fe20000f21270 */
[----:B------:R-:W-:-:S12]  /*3c820*/  IMAD.WIDE R14, R12, 0x2, R6 ;  /* 0x000000020c0e7825 */ /* 0x000fd800078e0206 */
[----:B----4-:R1:W-:Y:S01]  /*3c830*/  @P1 STG.E.U16 [R26.64], R28 ;  /* 0x0000001c1a001986 */ /* 0x0103e2000c101508 */
[----:B------:R-:W-:Y:S02]  /*3c840*/  ISETP.LT.AND P1, PT, R19, c[0x0][0x178], P4 ;  /* 0x00005e0013007a0c */ /* 0x000fe40002721270 */
[----:B------:R-:W-:Y:S01]  /*3c850*/  ISETP.LT.AND P4, PT, R29, c[0x0][0x178], P5 ;  /* 0x00005e001d007a0c */ /* 0x000fe20002f81270 */
[----:B------:R3:W-:Y:S01]  /*3c860*/  @P0 STG.E.U16 [R14.64], R8 ;  /* 0x000000080e000986 */ /* 0x0007e2000c101508 */
[----:B0-----:R-:W-:-:S03]  /*3c870*/  PRMT R19, R8, 0x7632, R19 ;  /* 0x0000763208137816 */ /* 0x001fc60000000013 */
[----:B-1----:R-:W4:Y:S04]  /*3c880*/  LDL.LU R28, [R1+0x4c] ;  /* 0x00004c00011c7983 */ /* 0x002f280000300800 */
[----:B------:R-:W4:Y:S04]  /*3c890*/  LDL.LU R29, [R1+0x34] ;  /* 0x00003400011d7983 */ /* 0x000f280000300800 */
[----:B---3--:R-:W3:Y:S01]  /*3c8a0*/  LDL.LU R8, [R1+0x1ad8] ;  /* 0x001ad80001087983 */ /* 0x008ee20000300800 */
[----:B------:R-:W-:Y:S02]  /*3c8b0*/  PLOP3.LUT P2, PT, PT, PT, UP1, 0x40, 0x0 ;  /* 0x000000000000781c */ /* 0x000fe40003f4e818 */
[----:B------:R-:W-:-:S02]  /*3c8c0*/  PLOP3.LUT P3, PT, PT, PT, UP1, 0x40, 0x0 ;  /* 0x000000000000781c */ /* 0x000fc40003f6e818 */
[----:B------:R-:W-:Y:S01]  /*3c8d0*/  ISETP.LT.AND P2, PT, R17, c[0x0][0x178], P2 ;  /* 0x00005e0011007a0c */ /* 0x000fe20001741270 */
[C---:B------:R-:W-:Y:S01]  /*3c8e0*/  IMAD.WIDE R26, R12.reuse, 0x2, R4 ;  /* 0x000000020c1a7825 */ /* 0x040fe200078e0204 */
[----:B------:R0:W-:Y:S03]  /*3c8f0*/  STL [R1+0x1abc], R19 ;  /* 0x001abc1301007387 */ /* 0x0001e60000100800 */
[----:B------:R-:W-:Y:S01]  /*3c900*/  IMAD.WIDE R14, R12, 0x2, R2 ;  /* 0x000000020c0e7825 */ /* 0x000fe200078e0202 */
[----:B0-----:R-:W4:Y:S01]  /*3c910*/  LDL.LU R19, [R1+0xcc] ;  /* 0x0000cc0001137983 */ /* 0x001f220000300800 */
[----:B--2---:R-:W-:Y:S02]  /*3c920*/  ISETP.LT.AND P3, PT, R0, c[0x0][0x178], P3 ;  /* 0x00005e0000007a0c */ /* 0x004fe40001f61270 */
[----:B-----5:R-:W-:-:S04]  /*3c930*/  PRMT R22, R18, 0x7632, R22 ;  /* 0x0000763212167816 */ /* 0x020fc80000000016 */
[----:B------:R-:W-:Y:S07]  /*3c940*/  @P2 STG.E.U16 [R26.64], R9 ;  /* 0x000000091a002986 */ /* 0x000fee000c101508 */
[----:B------:R-:W-:Y:S01]  /*3c950*/  @P3 STG.E.U16 [R14.64], R18 ;  /* 0x000000120e003986 */ /* 0x000fe2000c101508 */
[----:B---3--:R-:W-:-:S05]  /*3c960*/  PRMT R8, R9, 0x7632, R8 ;  /* 0x0000763209087816 */ /* 0x008fca0000000008 */
[----:B------:R0:W-:Y:S04]  /*3c970*/  STL.S16 [R1+0xc], R8 ;  /* 0x00000c0801007387 */ /* 0x0001e80000100600 */
[----:B0-----:R-:W2:Y:S04]  /*3c980*/  LDL.LU R8, [R1+0x1ad4] ;  /* 0x001ad40001087983 */ /* 0x001ea80000300800 */
[----:B------:R-:W2:Y:S04]  /*3c990*/  LDL.LU R9, [R1+0x1ad0] ;  /* 0x001ad00001097983 */ /* 0x000ea80000300800 */
[----:B------:R-:W3:Y:S04]  /*3c9a0*/  LDL.LU R18, [R1+0x1acc] ;  /* 0x001acc0001127983 */ /* 0x000ee80000300800 */
[----:B------:R0:W-:Y:S04]  /*3c9b0*/  STL.S16 [R1], R22 ;  /* 0x0000001601007387 */ /* 0x0001e80000100600 */
[----:B0-----:R-:W5:Y:S01]  /*3c9c0*/  LDL.LU R22, [R1+0x1ac8] ;  /* 0x001ac80001167983 */ /* 0x001f620000300800 */
[----:B------:R-:W-:Y:S01]  /*3c9d0*/  IMAD.WIDE R14, R12, 0x2, R24 ;  /* 0x000000020c0e7825 */ /* 0x000fe200078e0218 */
[----:B------:R-:W-:-:S03]  /*3c9e0*/  PRMT R16, R23, 0x7632, R16 ;  /* 0x0000763217107816 */ /* 0x000fc60000000010 */
[----:B--2---:R-:W-:-:S05]  /*3c9f0*/  IMAD.WIDE R26, R12, 0x2, R8 ;  /* 0x000000020c1a7825 */ /* 0x004fca00078e0208 */
[----:B----4-:R-:W-:Y:S04]  /*3ca00*/  @P1 STG.E.U16 [R26.64], R19 ;  /* 0x000000131a001986 */ /* 0x010fe8000c101508 */
[----:B------:R-:W-:Y:S01]  /*3ca10*/  @P4 STG.E.U16 [R14.64], R23 ;  /* 0x000000170e004986 */ /* 0x000fe2000c101508 */
[----:B-----5:R-:W-:-:S05]  /*3ca20*/  PRMT R22, R19, 0x7632, R22 ;  /* 0x0000763213167816 */ /* 0x020fca0000000016 */
[----:B------:R0:W-:Y:S04]  /*3ca30*/  STL.S16 [R1+0x8], R22 ;  /* 0x0000081601007387 */ /* 0x0001e80000100600 */
[----:B0-----:R-:W2:Y:S04]  /*3ca40*/  LDL.LU R22, [R1+0x1ac4] ;  /* 0x001ac40001167983 */ /* 0x001ea80000300800 */
[----:B------:R-:W4:Y:S04]  /*3ca50*/  LDL R26, [R1+0x1a5c] ;  /* 0x001a5c00011a7983 */ /* 0x000f280000100800 */
[----:B------:R-:W5:Y:S04]  /*3ca60*/  LDL R27, [R1+0x1a50] ;  /* 0x001a5000011b7983 */ /* 0x000f680000100800 */
[----:B------:R-:W3:Y:S04]  /*3ca70*/  LDL.LU R19, [R1+0x3c] ;  /* 0x00003c0001137983 */ /* 0x000ee80000300800 */
[----:B------:R-:W2:Y:S04]  /*3ca80*/  LDL R14, [R1+0x1a64] ;  /* 0x001a6400010e7983 */ /* 0x000ea80000100800 */
[----:B------:R-:W3:Y:S04]  /*3ca90*/  LDL R15, [R1+0x1a60] ;  /* 0x001a6000010f7983 */ /* 0x000ee80000100800 */
[----:B------:R-:W3:Y:S01]  /*3caa0*/  LDL.LU R23, [R1+0x1ac0] ;  /* 0x001ac00001177983 */ /* 0x000ee20000300800 */
[----:B------:R-:W-:Y:S01]  /*3cab0*/  PLOP3.LUT P0, PT, PT, PT, UP1, 0x40, 0x0 ;  /* 0x000000000000781c */ /* 0x000fe20003f0e818 */
[----:B------:R-:W-:Y:S01]  /*3cac0*/  UISETP.GE.AND UP0, UPT, UR21, UR6, UPT ;  /* 0x000000061500728c */ /* 0x000fe2000bf06270 */
[----:B------:R-:W-:-:S02]  /*3cad0*/  PLOP3.LUT P1, PT, PT, PT, UP1, 0x40, 0x0 ;  /* 0x000000000000781c */ /* 0x000fc40003f2e818 */
[----:B------:R-:W-:-:S03]  /*3cae0*/  PLOP3.LUT P4, PT, PT, PT, UP1, 0x40, 0x0 ;  /* 0x000000000000781c */ /* 0x000fc60003f8e818 */
[----:B------:R-:W-:Y:S01]  /*3caf0*/  PLOP3.LUT P5, PT, PT, PT, UP0, 0x40, 0x0 ;  /* 0x000000000000781c */ /* 0x000fe20003fae808 */
[----:B------:R-:W-:Y:S01]  /*3cb00*/  UIADD3 UR4, UR4, UR5, URZ ;  /* 0x0000000504047290 */ /* 0x000fe2000fffe03f */
[----:B------:R-:W-:Y:S02]  /*3cb10*/  PLOP3.LUT P3, PT, PT, PT, UP0, 0x40, 0x0 ;  /* 0x000000000000781c */ /* 0x000fe40003f6e808 */
[----:B------:R-:W-:Y:S02]  /*3cb20*/  PRMT R13, R28, 0x7632, R13 ;  /* 0x000076321c0d7816 */ /* 0x000fe4000000000d */
[----:B------:R-:W-:Y:S01]  /*3cb30*/  ISETP.LT.AND P3, PT, R0, c[0x0][0x178], P3 ;  /* 0x00005e0000007a0c */ /* 0x000fe20001f61270 */
[----:B------:R-:W-:Y:S02]  /*3cb40*/  IMAD.U32 R0, RZ, RZ, UR4 ;  /* 0x00000004ff007e24 */ /* 0x000fe4000f8e00ff */
[----:B------:R0:W-:Y:S01]  /*3cb50*/  STL.S16 [R1+0x14], R13 ;  /* 0x0000140d01007387 */ /* 0x0001e20000100600 */
[----:B----4-:R-:W-:-:S02]  /*3cb60*/  ISETP.LT.AND P4, PT, R26, c[0x0][0x178], P4 ;  /* 0x00005e001a007a0c */ /* 0x010fc40002781270 */
[----:B-----5:R-:W-:Y:S02]  /*3cb70*/  ISETP.LT.AND P5, PT, R27, c[0x0][0x178], P5 ;  /* 0x00005e001b007a0c */ /* 0x020fe40002fa1270 */
[----:B--2---:R-:W-:Y:S02]  /*3cb80*/  ISETP.LT.AND P0, PT, R14, c[0x0][0x178], P0 ;  /* 0x00005e000e007a0c */ /* 0x004fe40000701270 */
[----:B---3--:R-:W-:Y:S01]  /*3cb90*/  ISETP.LT.AND P1, PT, R15, c[0x0][0x178], P1 ;  /* 0x00005e000f007a0c */ /* 0x008fe20000f21270 */
[----:B------:R-:W-:-:S04]  /*3cba0*/  IMAD.WIDE R26, R12, 0x2, R20 ;  /* 0x000000020c1a7825 */ /* 0x000fc800078e0214 */
[----:B------:R-:W-:-:S06]  /*3cbb0*/  IMAD.WIDE R14, R12, 0x2, R22 ;  /* 0x000000020c0e7825 */ /* 0x000fcc00078e0216 */
[----:B------:R-:W-:Y:S04]  /*3cbc0*/  @P0 STG.E.U16 [R14.64], R28 ;  /* 0x0000001c0e000986 */ /* 0x000fe8000c101508 */
[----:B------:R1:W-:Y:S01]  /*3cbd0*/  @P1 STG.E.U16 [R26.64], R29 ;  /* 0x0000001d1a001986 */ /* 0x0003e2000c101508 */
[----:B0-----:R-:W-:Y:S01]  /*3cbe0*/  IMAD.WIDE R12, R12, 0x2, R10 ;  /* 0x000000020c0c7825 */ /* 0x001fe200078e020a */
[----:B-1----:R-:W-:-:S05]  /*3cbf0*/  PRMT R26, R29, 0x7632, R26 ;  /* 0x000076321d1a7816 */ /* 0x002fca000000001a */
[----:B------:R0:W-:Y:S04]  /*3cc00*/  STL.S16 [R1+0x4], R26 ;  /* 0x0000041a01007387 */ /* 0x0001e80000100600 */
[----:B------:R1:W-:Y:S01]  /*3cc10*/  STL [R1+0x1ab4], R4 ;  /* 0x001ab40401007387 */ /* 0x0003e20000100800 */
[----:B------:R-:W-:-:S04]  /*3cc20*/  IMAD.WIDE R28, R0, 0x2, R2 ;  /* 0x00000002001c7825 */ /* 0x000fc800078e0202 */
[----:B0-----:R-:W-:Y:S02]  /*3cc30*/  IMAD.WIDE R26, R0, 0x2, R4 ;  /* 0x00000002001a7825 */ /* 0x001fe400078e0204 */
[----:B-1----:R-:W2:Y:S01]  /*3cc40*/  LDL R4, [R1+0x1a68] ;  /* 0x001a680001047983 */ /* 0x002ea20000100800 */
[----:B------:R-:W-:-:S03]  /*3cc50*/  PRMT R18, R19, 0x7632, R18 ;  /* 0x0000763213127816 */ /* 0x000fc60000000012 */
[----:B------:R0:W-:Y:S04]  /*3cc60*/  STL [R1+0x1ab0], R5 ;  /* 0x001ab00501007387 */ /* 0x0001e80000100800 */
[----:B------:R-:W-:Y:S04]  /*3cc70*/  @P4 STG.E.U16 [R12.64], R19 ;  /* 0x000000130c004986 */ /* 0x000fe8000c101508 */
[----:B0-----:R-:W3:Y:S04]  /*3cc80*/  LDL.LU.S16 R5, [R1] ;  /* 0x0000000001057983 */ /* 0x001ee80000300600 */
[----:B------:R0:W-:Y:S04]  /*3cc90*/  STL [R1+0x1aac], R3 ;  /* 0x001aac0301007387 */ /* 0x0001e80000100800 */
[----:B0-----:R-:W4:Y:S04]  /*3cca0*/  LDL R3, [R1+0x1a50] ;  /* 0x001a500001037983 */ /* 0x001f280000100800 */
[----:B------:R-:W5:Y:S04]  /*3ccb0*/  LDL.LU R19, [R1+0x1abc] ;  /* 0x001abc0001137983 */ /* 0x000f680000300800 */
[----:B------:R-:W3:Y:S01]  /*3ccc0*/  LDL.LU.S16 R12, [R1+0xc] ;  /* 0x00000c00010c7983 */ /* 0x000ee20000300600 */
[----:B------:R-:W-:Y:S01]  /*3ccd0*/  PLOP3.LUT P2, PT, PT, PT, UP0, 0x40, 0x0 ;  /* 0x000000000000781c */ /* 0x000fe20003f4e808 */
[----:B------:R-:W-:-:S02]  /*3cce0*/  IMAD.WIDE R14, R0, 0x2, R6 ;  /* 0x00000002000e7825 */ /* 0x000fc400078e0206 */
[----:B------:R-:W3:Y:S01]  /*3ccf0*/  LDL R13, [R1+0x1a64] ;  /* 0x001a6400010d7983 */ /* 0x000ee20000100800 */
[----:B------:R-:W-:Y:S02]  /*3cd00*/  ISETP.LT.AND P2, PT, R17, c[0x0][0x178], P2 ;  /* 0x00005e0011007a0c */ /* 0x000fe40001741270 */
[----:B------:R-:W-:-:S04]  /*3cd10*/  PLOP3.LUT P1, PT, PT, PT, UP0, 0x40, 0x0 ;  /* 0x000000000000781c */ /* 0x000fc80003f2e808 */
[----:B--2---:R-:W-:Y:S01]  /*3cd20*/  ISETP.LT.AND P1, PT, R4, c[0x0][0x178], P1 ;  /* 0x00005e0004007a0c */ /* 0x004fe20000f21270 */
[----:B-----5:R0:W-:Y:S04]  /*3cd30*/  @P5 STG.E.U16 [R14.64], R19 ;  /* 0x000000130e005986 */ /* 0x0201e8000c101508 */
[----:B0-----:R-:W2:Y:S04]  /*3cd40*/  LDL.LU R19, [R1+0x1ab8] ;  /* 0x001ab80001137983 */ /* 0x001ea80000300800 */
[----:B------:R-:W5:Y:S04]  /*3cd50*/  LDL R15, [R1+0x1a60] ;  /* 0x001a6000010f7983 */ /* 0x000f680000100800 */
[----:B---3--:R0:W-:Y:S04]  /*3cd60*/  @P2 STG.E.U16 [R26.64], R12 ;  /* 0x0000000c1a002986 */ /* 0x0081e8000c101508 */
[----:B0-----:R-:W3:Y:S04]  /*3cd70*/  LDL R26, [R1+0x1a5c] ;  /* 0x001a5c00011a7983 */ /* 0x001ee80000100800 */
[----:B------:R-:W3:Y:S04]  /*3cd80*/  LDL.LU.S16 R27, [R1+0x8] ;  /* 0x00000800011b7983 */ /* 0x000ee80000300600 */
[----:B------:R-:W3:Y:S04]  /*3cd90*/  LDL.LU.S16 R4, [R1+0x14] ;  /* 0x0000140001047983 */ /* 0x000ee80000300600 */
[----:B------:R0:W-:Y:S04]  /*3cda0*/  @P3 STG.E.U16 [R28.64], R5 ;  /* 0x000000051c003986 */ /* 0x0001e8000c101508 */
[----:B0-----:R-:W3:Y:S01]  /*3cdb0*/  LDL.LU.S16 R5, [R1+0x4] ;  /* 0x0000040001057983 */ /* 0x001ee20000300600 */
[----:B------:R-:W-:Y:S01]  /*3cdc0*/  PLOP3.LUT P5, PT, PT, PT, UP0, 0x40, 0x0 ;  /* 0x000000000000781c */ /* 0x000fe20003fae808 */
[----:B------:R-:W-:Y:S01]  /*3cdd0*/  UISETP.GE.AND UP1, UPT, UR22, UR6, UPT ;  /* 0x000000061600728c */ /* 0x000fe2000bf26270 */
[----:B------:R-:W-:-:S02]  /*3cde0*/  PLOP3.LUT P2, PT, PT, PT, UP0, 0x40, 0x0 ;  /* 0x000000000000781c */ /* 0x000fc40003f4e808 */
[----:B------:R-:W-:Y:S02]  /*3cdf0*/  PLOP3.LUT P0, PT, PT, PT, UP0, 0x40, 0x0 ;  /* 0x000000000000781c */ /* 0x000fe40003f0e808 */
[----:B------:R-:W-:Y:S01]  /*3ce00*/  ISETP.LT.AND P2, PT, R13, c[0x0][0x178], P2 ;  /* 0x00005e000d007a0c */ /* 0x000fe20001741270 */
[----:B------:R-:W-:Y:S01]  /*3ce10*/  IMAD.WIDE R12, R0, 0x2, R8 ;  /* 0x00000002000c7825 */ /* 0x000fe200078e0208 */
[----:B------:R-:W-:Y:S01]  /*3ce20*/  PLOP3.LUT P4, PT, PT, PT, UP1, 0x40, 0x0 ;  /* 0x000000000000781c */ /* 0x000fe20003f8e818 */
[----:B------:R-:W-:Y:S01]  /*3ce30*/  UIADD3 UR4, UR4, UR5, URZ ;  /* 0x0000000504047290 */ /* 0x000fe2000fffe03f */
[----:B------:R-:W-:Y:S01]  /*3ce40*/  PLOP3.LUT P3, PT, PT, PT, UP1, 0x40, 0x0 ;  /* 0x000000000000781c */ /* 0x000fe20003f6e818 */
[----:B------:R0:W-:Y:S01]  /*3ce50*/  STL [R1+0x1aa8], R9 ;  /* 0x001aa80901007387 */ /* 0x0001e20000100800 */
[----:B------:R-:W-:Y:S02]  /*3ce60*/  PLOP3.LUT P6, PT, PT, PT, UP0, 0x40, 0x0 ;  /* 0x000000000000781c */ /* 0x000fe40003fce808 */
[----:B----4-:R-:W-:-:S02]  /*3ce70*/  ISETP.LT.AND P4, PT, R3, c[0x0][0x178], P4 ;  /* 0x00005e0003007a0c */ /* 0x010fc40002781270 */
[----:B------:R-:W4:Y:S01]  /*3ce80*/  LDL.LU R3, [R1+0xfc] ;  /* 0x0000fc0001037983 */ /* 0x000f220000300800 */
[----:B------:R-:W-:-:S03]  /*3ce90*/  ISETP.LT.AND P3, PT, R17, c[0x0][0x178], P3 ;  /* 0x00005e0011007a0c */ /* 0x000fc60001f61270 */
[----:B0-----:R-:W4:Y:S04]  /*3cea0*/  LDL R9, [R1+0x1a68] ;  /* 0x001a680001097983 */ /* 0x001f280000100800 */
[----:B------:R-:W4:Y:S04]  /*3ceb0*/  LDL.LU R17, [R1+0xe4] ;  /* 0x0000e40001117983 */ /* 0x000f280000300800 */
[----:B------:R-:W-:Y:S01]  /*3cec0*/  STL [R1+0x1aa4], R23 ;  /* 0x001aa41701007387 */ /* 0x000fe20000100800 */
[----:B--2---:R-:W-:Y:S02]  /*3ced0*/  ISETP.LT.AND P5, PT, R19, c[0x0][0x178], P5 ;  /* 0x00005e0013007a0c */ /* 0x004fe40002fa1270 */
[----:B-----5:R-:W-:Y:S01]  /*3cee0*/  ISETP.LT.AND P0, PT, R15, c[0x0][0x178], P0 ;  /* 0x00005e000f007a0c */ /* 0x020fe20000701270 */
[----:B------:R-:W-:Y:S01]  /*3cef0*/  IMAD.WIDE R14, R0, 0x2, R24 ;  /* 0x00000002000e7825 */ /* 0x000fe200078e0218 */
[----:B---3--:R-:W-:-:S09]  /*3cf00*/  ISETP.LT.AND P6, PT, R26, c[0x0][0x178], P6 ;  /* 0x00005e001a007a0c */ /* 0x008fd200037c1270 */
[----:B------:R0:W-:Y:S04]  /*3cf10*/  @P5 STG.E.U16 [R12.64], R27 ;  /* 0x0000001b0c005986 */ /* 0x0001e8000c101508 */
[----:B------:R1:W-:Y:S01]  /*3cf20*/  @P1 STG.E.U16 [R14.64], R16 ;  /* 0x000000100e001986 */ /* 0x0003e2000c101508 */
[----:B0-----:R-:W-:-:S04]  /*3cf30*/  IMAD.WIDE R12, R0, 0x2, R20 ;  /* 0x00000002000c7825 */ /* 0x001fc800078e0214 */
[----:B-1----:R-:W-:Y:S02]  /*3cf40*/  IMAD.U32 R16, RZ, RZ, UR4 ;  /* 0x00000004ff107e24 */ /* 0x002fe4000f8e00ff */
[C---:B------:R-:W-:Y:S02]  /*3cf50*/  IMAD.WIDE R14, R0.reuse, 0x2, R22 ;  /* 0x00000002000e7825 */ /* 0x040fe400078e0216 */
[----:B------:R-:W2:Y:S02]  /*3cf60*/  LDL R23, [R1+0x1a5c] ;  /* 0x001a5c0001177983 */ /* 0x000ea40000100800 */
[----:B------:R-:W-:Y:S02]  /*3cf70*/  IMAD.WIDE R26, R0, 0x2, R10 ;  /* 0x00000002001a7825 */ /* 0x000fe400078e020a */
[----:B------:R-:W3:Y:S02]  /*3cf80*/  LDL R0, [R1+0x1a58] ;  /* 0x001a580001007983 */ /* 0x000ee40000100800 */
[----:B------:R-:W-:-:S02]  /*3cf90*/  IMAD.WIDE R28, R16, 0x2, R6 ;  /* 0x00000002101c7825 */ /* 0x000fc400078e0206 */
[----:B------:R0:W-:Y:S04]  /*3cfa0*/  STL [R1+0x1a98], R6 ;  /* 0x001a980601007387 */ /* 0x0001e80000100800 */
[----:B------:R1:W-:Y:S04]  /*3cfb0*/  @P2 STG.E.U16 [R14.64], R4 ;  /* 0x000000040e002986 */ /* 0x0003e8000c101508 */
[----:B0-----:R-:W5:Y:S04]  /*3cfc0*/  LDL.LU R6, [R1+0xf4] ;  /* 0x0000f40001067983 */ /* 0x001f680000300800 */
[----:B------:R-:W-:Y:S04]  /*3cfd0*/  STL [R1+0x1a94], R7 ;  /* 0x001a940701007387 */ /* 0x000fe80000100800 */
[----:B-1----:R-:W2:Y:S04]  /*3cfe0*/  LDL.LU R4, [R1+0x1ab4] ;  /* 0x001ab40001047983 */ /* 0x002ea80000300800 */
[----:B------:R-:W2:Y:S04]  /*3cff0*/  LDL R14, [R1+0x1a64] ;  /* 0x001a6400010e7983 */ /* 0x000ea80000100800 */
[----:B------:R-:W2:Y:S04]  /*3d000*/  LDL R15, [R1+0x1a60] ;  /* 0x001a6000010f7983 */ /* 0x000ea80000100800 */
[----:B------:R0:W-:Y:S04]  /*3d010*/  @P0 STG.E.U16 [R12.64], R5 ;  /* 0x000000050c000986 */ /* 0x0001e8000c101508 */
[----:B0-----:R-:W2:Y:S04]  /*3d020*/  LDL.LU R5, [R1+0x1ab0] ;  /* 0x001ab00001057983 */ /* 0x001ea80000300800 */
[----:B------:R0:W-:Y:S01]  /*3d030*/  @P6 STG.E.U16 [R26.64], R18 ;  /* 0x000000121a006986 */ /* 0x0001e2000c101508 */
[----:B------:R-:W-:-:S03]  /*3d040*/  PLOP3.LUT P2, PT, PT, PT, UP1, 0x40, 0x0 ;  /* 0x000000000000781c */ /* 0x000fc60003f4e818 */
[----:B0-----:R-:W3:Y:S04]  /*3d050*/  LDL.LU R26, [R1+0xec] ;  /* 0x0000ec00011a7983 */ /* 0x001ee80000300800 */
[----:B------:R-:W3:Y:S04]  /*3d060*/  LDL.LU R27, [R1+0x54] ;  /* 0x00005400011b7983 */ /* 0x000ee80000300800 */
[----:B------:R-:W-:Y:S01]  /*3d070*/  STL [R1+0x1a9c], R18 ;  /* 0x001a9c1201007387 */ /* 0x000fe20000100800 */
[----:B----4-:R-:W-:Y:S02]  /*3d080*/  ISETP.LT.AND P2, PT, R9, c[0x0][0x178], P2 ;  /* 0x00005e0009007a0c */ /* 0x010fe40001741270 */
[----:B-----5:R-:W-:Y:S01]  /*3d090*/  PRMT R7, R6, 0x7632, R7 ;  /* 0x0000763206077816 */ /* 0x020fe20000000007 */
[----:B------:R0:W-:Y:S02]  /*3d0a0*/  @P4 STG.E.U16 [R28.64], R6 ;  /* 0x000000061c004986 */ /* 0x0001e4000c101508 */
[----:B0-----:R-:W-:-:S02]  /*3d0b0*/  PRMT R29, R3, 0x7632, R29 ;  /* 0x00007632031d7816 */ /* 0x001fc4000000001d */
[----:B------:R-:W4:Y:S04]  /*3d0c0*/  LDL.LU R6, [R1+0x5c] ;  /* 0x00005c0001067983 */ /* 0x000f280000300800 */
[----:B------:R0:W-:Y:S04]  /*3d0d0*/  STL.S16 [R1+0x8], R7 ;  /* 0x0000080701007387 */ /* 0x0001e80000100600 */
[----:B0-----:R-:W5:Y:S01]  /*3d0e0*/  LDL.LU R7, [R1+0x24] ;  /* 0x0000240001077983 */ /* 0x001f620000300800 */
[----:B--2---:R-:W-:-:S03]  /*3d0f0*/  IMAD.WIDE R12, R16, 0x2, R4 ;  /* 0x00000002100c7825 */ /* 0x004fc600078e0204 */
[----:B------:R-:W-:Y:S04]  /*3d100*/  STL [R1+0x1a8c], R29 ;  /* 0x001a8c1d01007387 */ /* 0x000fe80000100800 */
[----:B------:R0:W-:Y:S04]  /*3d110*/  @P3 STG.E.U16 [R12.64], R3 ;  /* 0x000000030c003986 */ /* 0x0001e8000c101508 */
[----:B0-----:R-:W2:Y:S04]  /*3d120*/  LDL.LU R3, [R1+0x1aac] ;  /* 0x001aac0001037983 */ /* 0x001ea80000300800 */
[----:B------:R-:W5:Y:S01]  /*3d130*/  LDL.LU R9, [R1+0x1aa8] ;  /* 0x001aa80001097983 */ /* 0x000f620000300800 */
[----:B------:R-:W-:-:S04]  /*3d140*/  PLOP3.LUT P1, PT, PT, PT, UP1, 0x40, 0x0 ;  /* 0x000000000000781c */ /* 0x000fc80003f2e818 */
[----:B---3--:R-:W-:Y:S02]  /*3d150*/  ISETP.LT.AND P1, PT, R0, c[0x0][0x178], P1 ;  /* 0x00005e0000007a0c */ /* 0x008fe40000f21270 */
[----:B------:R-:W-:Y:S02]  /*3d160*/  PLOP3.LUT P3, PT, PT, PT, UP1, 0x40, 0x0 ;  /* 0x000000000000781c */ /* 0x000fe40003f6e818 */
[----:B------:R-:W-:Y:S02]  /*3d170*/  PLOP3.LUT P4, PT, PT, PT, UP1, 0x40, 0x0 ;  /* 0x000000000000781c */ /* 0x000fe40003f8e818 */
[----:B------:R-:W-:Y:S02]  /*3d180*/  PLOP3.LUT P5, PT, PT, PT, UP1, 0x40, 0x0 ;  /* 0x000000000000781c */ /* 0x000fe40003fae818 */
[----:B------:R-:W-:Y:S02]  /*3d190*/  PRMT R28, R17, 0x7632, R28 ;  /* 0x00007632111c7816 */ /* 0x000fe4000000001c */
[----:B------:R-:W-:-:S02]  /*3d1a0*/  PRMT R29, R26, 0x7632, R29 ;  /* 0x000076321a1d7816 */ /* 0x000fc4000000001d */
[----:B----4-:R-:W-:Y:S01]  /*3d1b0*/  PRMT R18, R6, 0x7632, R18 ;  /* 0x0000763206127816 */ /* 0x010fe20000000012 */
[----:B--2---:R-:W-:-:S05]  /*3d1c0*/  IMAD.WIDE R12, R16, 0x2, R2 ;  /* 0x00000002100c7825 */ /* 0x004fca00078e0202 */
[----:B------:R0:W-:Y:S01]  /*3d1d0*/  @P1 STG.E.U16 [R12.64], R17 ;  /* 0x000000110c001986 */ /* 0x0001e2000c101508 */
[----:B------:R-:W-:Y:S02]  /*3d1e0*/  ISETP.LT.AND P1, PT, R14, c[0x0][0x178], P3 ;  /* 0x00005e000e007a0c */ /* 0x000fe40001f21270 */
[----:B------:R-:W-:Y:S01]  /*3d1f0*/  ISETP.LT.AND P3, PT, R15, c[0x0][0x178], P4 ;  /* 0x00005e000f007a0c */ /* 0x000fe20002761270 */
[----:B-----5:R1:W-:Y:S01]  /*3d200*/  STL [R1+0x1a90], R9 ;  /* 0x001a900901007387 */ /* 0x0203e20000100800 */
[----:B------:R-:W-:Y:S01]  /*3d210*/  ISETP.LT.AND P4, PT, R23, c[0x0][0x178], P5 ;  /* 0x00005e0017007a0c */ /* 0x000fe20002f81270 */
[----:B0-----:R-:W-:Y:S02]  /*3d220*/  IMAD.WIDE R12, R16, 0x2, R8 ;  /* 0x00000002100c7825 */ /* 0x001fe400078e0208 */
[----:B-1----:R-:W2:Y:S04]  /*3d230*/  LDL.LU R9, [R1+0x2c] ;  /* 0x00002c0001097983 */ /* 0x002ea80000300800 */
[----:B------:R-:W3:Y:S04]  /*3d240*/  LDL.LU R23, [R1+0x1aa4] ;  /* 0x001aa40001177983 */ /* 0x000ee80000300800 */
[----:B------:R-:W4:Y:S04]  /*3d250*/  LDL.LU R17, [R1+0x1aa0] ;  /* 0x001aa00001117983 */ /* 0x000f280000300800 */
[----:B------:R0:W-:Y:S04]  /*3d260*/  STL.S16 [R1+0xc], R29 ;  /* 0x00000c1d01007387 */ /* 0x0001e80000100600 */
[----:B0-----:R-:W5:Y:S04]  /*3d270*/  LDL.LU.S16 R29, [R1+0x8] ;  /* 0x00000800011d7983 */ /* 0x001f680000300600 */
[----:B------:R0:W-:Y:S04]  /*3d280*/  STL.S16 [R1], R18 ;  /* 0x0000001201007387 */ /* 0x0001e80000100600 */
[----:B0-----:R-:W5:Y:S01]  /*3d290*/  LDL.LU R18, [R1+0x1a9c] ;  /* 0x001a9c0001127983 */ /* 0x001f620000300800 */
[----:B------:R-:W-:-:S04]  /*3d2a0*/  PLOP3.LUT P0, PT, PT, PT, UP1, 0x40, 0x0 ;  /* 0x000000000000781c */ /* 0x000fc80003f0e818 */
[----:B------:R-:W-:Y:S01]  /*3d2b0*/  ISETP.LT.AND P0, PT, R19, c[0x0][0x178], P0 ;  /* 0x00005e0013007a0c */ /* 0x000fe20000701270 */
[----:B------:R-:W-:-:S12]  /*3d2c0*/  IMAD.WIDE R14, R16, 0x2, R24 ;  /* 0x00000002100e7825 */ /* 0x000fd800078e0218 */
[----:B------:R-:W-:Y:S04]  /*3d2d0*/  @P0 STG.E.U16 [R12.64], R26 ;  /* 0x0000001a0c000986 */ /* 0x000fe8000c101508 */
[----:B------:R0:W-:Y:S02]  /*3d2e0*/  @P2 STG.E.U16 [R14.64], R27 ;  /* 0x0000001b0e002986 */ /* 0x0001e4000c101508 */
[----:B0-----:R-:W-:-:S04]  /*3d2f0*/  IMAD.WIDE R14, R16, 0x2, R20 ;  /* 0x00000002100e7825 */ /* 0x001fc800078e0214 */
[----:B---3--:R-:W-:Y:S01]  /*3d300*/  IMAD.WIDE R12, R16, 0x2, R22 ;  /* 0x00000002100c7825 */ /* 0x008fe200078e0216 */
[----:B----4-:R-:W-:-:S03]  /*3d310*/  PRMT R17, R27, 0x7632, R17 ;  /* 0x000076321b117816 */ /* 0x010fc60000000011 */
[----:B------:R-:W-:Y:S01]  /*3d320*/  IMAD.WIDE R26, R16, 0x2, R10 ;  /* 0x00000002101a7825 */ /* 0x000fe200078e020a */
[----:B------:R0:W-:Y:S04]  /*3d330*/  @P1 STG.E.U16 [R12.64], R6 ;  /* 0x000000060c001986 */ /* 0x0001e8000c101508 */
[----:B------:R-:W-:Y:S04]  /*3d340*/  @P3 STG.E.U16 [R14.64], R7 ;  /* 0x000000070e003986 */ /* 0x000fe8000c101508 */
[----:B--2---:R1:W-:Y:S04]  /*3d350*/  @P4 STG.E.U16 [R26.64], R9 ;  /* 0x000000091a004986 */ /* 0x0043e8000c101508 */
[----:B0-----:R-:W2:Y:S04]  /*3d360*/  LDL.LU R6, [R1+0x1a98] ;  /* 0x001a980001067983 */ /* 0x001ea80000300800 */
[----:B------:R-:W3:Y:S04]  /*3d370*/  LDL R12, [R1+0x1a68] ;  /* 0x001a6800010c7983 */ /* 0x000ee80000100800 */
[----:B-1----:R-:W4:Y:S04]  /*3d380*/  LDL R27, [R1+0x1a50] ;  /* 0x001a5000011b7983 */ /* 0x002f280000100800 */
[----:B------:R-:W2:Y:S01]  /*3d390*/  LDL R13, [R1+0x1a64] ;  /* 0x001a6400010d7983 */ /* 0x000ea20000100800 */
[----:B-----5:R-:W-:-:S03]  /*3d3a0*/  PRMT R18, R7, 0x7632, R18 ;  /* 0x0000763207127816 */ /* 0x020fc60000000012 */
[----:B------:R-:W5:Y:S04]  /*3d3b0*/  LDL R14, [R1+0x1a54] ;  /* 0x001a5400010e7983 */ /* 0x000f680000100800 */
[----:B------:R-:W5:Y:S04]  /*3d3c0*/  LDL R15, [R1+0x1a60] ;  /* 0x001a6000010f7983 */ /* 0x000f680000100800 */
[----:B------:R-:W5:Y:S01]  /*3d3d0*/  LDL.LU R7, [R1+0x1a94] ;  /* 0x001a940001077983 */ /* 0x000f620000300800 */
[----:B------:R-:W-:Y:S02]  /*3d3e0*/  UISETP.GE.AND UP0, UPT, UR23, UR6, UPT ;  /* 0x000000061700728c */ /* 0x000fe4000bf06270 */
[----:B------:R-:W-:-:S04]  /*3d3f0*/  UIADD3 UR4, UR4, UR5, URZ ;  /* 0x0000000504047290 */ /* 0x000fc8000fffe03f */
[----:B------:R-:W-:Y:S02]  /*3d400*/  PLOP3.LUT P0, PT, PT, PT, UP0, 0x40, 0x0 ;  /* 0x000000000000781c */ /* 0x000fe40003f0e808 */
[----:B------:R-:W-:Y:S02]  /*3d410*/  PLOP3.LUT P3, PT, PT, PT, UP0, 0x40, 0x0 ;  /* 0x000000000000781c */ /* 0x000fe40003f6e808 */
[----:B------:R-:W-:Y:S02]  /*3d420*/  PLOP3.LUT P6, PT, PT, PT, UP0, 0x40, 0x0 ;  /* 0x000000000000781c */ /* 0x000fe40003fce808 */
[----:B------:R-:W-:Y:S02]  /*3d430*/  PLOP3.LUT P5, PT, PT, PT, UP0, 0x40, 0x0 ;  /* 0x000000000000781c */ /* 0x000fe40003fae808 */
[----:B------:R-:W-:Y:S01]  /*3d440*/  ISETP.LT.AND P3, PT, R0, c[0x0][0x178], P3 ;  /* 0x00005e0000007a0c */ /* 0x000fe20001f61270 */
[----:B------:R-:W-:Y:S01]  /*3d450*/  IMAD.U32 R0, RZ, RZ, UR4 ;  /* 0x00000004ff007e24 */ /* 0x000fe2000f8e00ff */
[----:B------:R-:W-:-:S02]  /*3d460*/  PRMT R16, R9, 0x7632, R16 ;  /* 0x0000763209107816 */ /* 0x000fc40000000010 */
[----:B------:R-:W5:Y:S01]  /*3d470*/  LDL.LU R9, [R1+0x1a90] ;  /* 0x001a900001097983 */ /* 0x000f620000300800 */
[----:B----4-:R-:W-:Y:S02]  /*3d480*/  ISETP.LT.AND P0, PT, R27, c[0x0][0x178], P0 ;  /* 0x00005e001b007a0c */ /* 0x010fe40000701270 */
[----:B---3--:R-:W-:Y:S02]  /*3d490*/  ISETP.LT.AND P6, PT, R12, c[0x0][0x178], P6 ;  /* 0x00005e000c007a0c */ /* 0x008fe400037c1270 */
[----:B--2---:R-:W-:Y:S01]  /*3d4a0*/  ISETP.LT.AND P5, PT, R13, c[0x0][0x178], P5 ;  /* 0x00005e000d007a0c */ /* 0x004fe20002fa1270 */
[----:B-----5:R-:W-:-:S08]  /*3d4b0*/  IMAD.WIDE R12, R0, 0x2, R6 ;  /* 0x00000002000c7825 */ /* 0x020fd000078e0206 */
[----:B------:R0:W-:Y:S04]  /*3d4c0*/  @P0 STG.E.U16 [R12.64], R29 ;  /* 0x0000001d0c000986 */ /* 0x0001e8000c101508 */
[----:B0-----:R-:W2:Y:S01]  /*3d4d0*/  LDL.LU R29, [R1+0x1a8c] ;  /* 0x001a8c00011d7983 */ /* 0x001ea20000300800 */
[----:B------:R-:W-:-:S04]  /*3d4e0*/  PLOP3.LUT P4, PT, PT, PT, UP0, 0x40, 0x0 ;  /* 0x000000000000781c */ /* 0x000fc80003f8e808 */
[----:B------:R-:W-:Y:S02]  /*3d4f0*/  ISETP.LT.AND P4, PT, R14, c[0x0][0x178], P4 ;  /* 0x00005e000e007a0c */ /* 0x000fe40002781270 */
[----:B------:R-:W-:Y:S01]  /*3d500*/  PLOP3.LUT P1, PT, PT, PT, UP0, 0x40, 0x0 ;  /* 0x000000000000781c */ /* 0x000fe20003f2e808 */
[----:B------:R-:W-:-:S03]  /*3d510*/  IMAD.WIDE R26, R0, 0x2, R4 ;  /* 0x00000002001a7825 */ /* 0x000fc600078e0204 */
[----:B------:R-:W-:Y:S01]  /*3d520*/  ISETP.LT.AND P1, PT, R15, c[0x0][0x178], P1 ;  /* 0x00005e000f007a0c */ /* 0x000fe20000f21270 */
[C---:B------:R-:W-:Y:S01]  /*3d530*/  IMAD.WIDE R14, R0.reuse, 0x2, R2 ;  /* 0x00000002000e7825 */ /* 0x040fe200078e0202 */
[----:B------:R-:W-:Y:S05]  /*3d540*/  STL [R1+0x1a88], R24 ;  /* 0x001a881801007387 */ /* 0x000fea0000100800 */
[----:B--2---:R-:W-:Y:S04]  /*3d550*/  @P4 STG.E.U16 [R26.64], R29 ;  /* 0x0000001d1a004986 */ /* 0x004fe8000c101508 */
[----:B------:R0:W-:Y:S02]  /*3d560*/  @P3 STG.E.U16 [R14.64], R28 ;  /* 0x0000001c0e003986 */ /* 0x0001e4000c101508 */
[----:B0-----:R-:W-:-:S02]  /*3d570*/  IMAD.WIDE R14, R0, 0x2, R24 ;  /* 0x00000002000e7825 */ /* 0x001fc400078e0218 */
[----:B------:R-:W2:Y:S04]  /*3d580*/  LDL.LU.S16 R24, [R1] ;  /* 0x0000000001187983 */ /* 0x000ea80000300600 */
[----:B------:R0:W-:Y:S04]  /*3d590*/  STL [R1+0x1a84], R25 ;  /* 0x001a841901007387 */ /* 0x0001e80000100800 */
[----:B0-----:R-:W3:Y:S01]  /*3d5a0*/  LDL.LU.S16 R25, [R1+0xc] ;  /* 0x00000c0001197983 */ /* 0x001ee20000300600 */
[----:B------:R-:W-:-:S04]  /*3d5b0*/  PLOP3.LUT P2, PT, PT, PT, UP0, 0x40, 0x0 ;  /* 0x000000000000781c */ /* 0x000fc80003f4e808 */
[----:B------:R-:W-:Y:S01]  /*3d5c0*/  ISETP.LT.AND P2, PT, R19, c[0x0][0x178], P2 ;  /* 0x00005e0013007a0c */ /* 0x000fe20001741270 */
[----:B------:R-:W-:-:S04]  /*3d5d0*/  IMAD.WIDE R12, R0, 0x2, R8 ;  /* 0x00000002000c7825 */ /* 0x000fc800078e0208 */
[----:B------:R-:W-:-:S08]  /*3d5e0*/  IMAD.WIDE R26, R0, 0x2, R22 ;  /* 0x00000002001a7825 */ /* 0x000fd000078e0216 */
[----:B---3--:R0:W-:Y:S04]  /*3d5f0*/  @P2 STG.E.U16 [R12.64], R25 ;  /* 0x000000190c002986 */ /* 0x0081e8000c101508 */
[----:B------:R1:W-:Y:S04]  /*3d600*/  @P6 STG.E.U16 [R14.64], R17 ;  /* 0x000000110e006986 */ /* 0x0003e8000c101508 */
[----:B0-----:R-:W3:Y:S04]  /*3d610*/  LDL R12, [R1+0x1a5c] ;  /* 0x001a5c00010c7983 */ /* 0x001ee80000100800 */
[----:B------:R-:W4:Y:S04]  /*3d620*/  LDL R13, [R1+0x1a58] ;  /* 0x001a5800010d7983 */ /* 0x000f280000100800 */
[----:B-1----:R-:W5:Y:S04]  /*3d630*/  LDL.LU R14, [R1+0x1a50] ;  /* 0x001a5000010e7983 */ /* 0x002f680000300800 */
[----:B------:R-:W5:Y:S04]  /*3d640*/  LDL.LU R15, [R1+0x1a54] ;  /* 0x001a5400010f7983 */ /* 0x000f680000300800 */
[----:B------:R-:W5:Y:S04]  /*3d650*/  LDL.LU R17, [R1+0x124] ;  /* 0x0001240001117983 */ /* 0x000f680000300800 */
[----:B--2---:R0:W-:Y:S04]  /*3d660*/  @P5 STG.E.U16 [R26.64], R24 ;  /* 0x000000181a005986 */ /* 0x0041e8000c101508 */
[----:B------:R-:W2:Y:S04]  /*3d670*/  LDL R25, [R1+0x114] ;  /* 0x0001140001197983 */ /* 0x000ea80000100800 */
[----:B0-----:R-:W2:Y:S01]  /*3d680*/  LDL R24, [R1+0x12c] ;  /* 0x00012c0001187983 */ /* 0x001ea20000100800 */
[----:B------:R-:W-:Y:S01]  /*3d690*/  IMAD.WIDE R28, R0, 0x2, R20 ;  /* 0x00000002001c7825 */ /* 0x000fe200078e0214 */
[----:B------:R-:W-:Y:S01]  /*3d6a0*/  UISETP.GE.AND UP1, UPT, UR24, UR6, UPT ;  /* 0x000000061800728c */ /* 0x000fe2000bf26270 */
[----:B------:R-:W-:-:S03]  /*3d6b0*/  PLOP3.LUT P0, PT, PT, PT, UP0, 0x40, 0x0 ;  /* 0x000000000000781c */ /* 0x000fc60003f0e808 */
[----:B------:R0:W-:Y:S02]  /*3d6c0*/  @P1 STG.E.U16 [R28.64], R18 ;  /* 0x000000121c001986 */ /* 0x0001e4000c101508 */
[----:B------:R-:W-:Y:S01]  /*3d6d0*/  PLOP3.LUT P1, PT, PT, PT, UP1, 0x40, 0x0 ;  /* 0x000000000000781c */ /* 0x000fe20003f2e818 */
[----:B------:R-:W-:Y:S01]  /*3d6e0*/  UIADD3 UR4, UR4, UR5, URZ ;  /* 0x0000000504047290 */ /* 0x000fe2000fffe03f */
[----:B------:R-:W-:Y:S01]  /*3d6f0*/  PLOP3.LUT P3, PT, PT, PT, UP1, 0x40, 0x0 ;  /* 0x000000000000781c */ /* 0x000fe20003f6e818 */
[----:B------:R-:W-:Y:S01]  /*3d700*/  UISETP.GE.AND UP2, UPT, UR25, UR6, UPT ;  /* 0x000000061900728c */ /* 0x000fe2000bf46270 */
[----:B------:R-:W-:-:S05]  /*3d710*/  PLOP3.LUT P2, PT, PT, PT, UP1, 0x40, 0x0 ;  /* 0x000000000000781c */ /* 0x000fca0003f4e818 */
[----:B------:R-:W-:Y:S01]  /*3d720*/  PLOP3.LUT P5, PT, PT, PT, UP2, 0x40, 0x0 ;  /* 0x000000000000781c */ /* 0x000fe20003fae828 */
[----:B0-----:R-:W2:Y:S01]  /*3d730*/  LDL.LU R18, [R1+0x10c] ;  /* 0x00010c0001127983 */ /* 0x001ea20000300800 */
[----:B------:R-:W-:Y:S02]  /*3d740*/  PLOP3.LUT P6, PT, PT, PT, UP2, 0x40, 0x0 ;  /* 0x000000000000781c */ /* 0x000fe40003fce828 */
[----:B---3--:R-:W-:Y:S02]  /*3d750*/  ISETP.LT.AND P0, PT, R12, c[0x0][0x178], P0 ;  /* 0x00005e000c007a0c */ /* 0x008fe40000701270 */
[----:B----4-:R-:W-:Y:S01]  /*3d760*/  ISETP.LT.AND P3, PT, R13, c[0x0][0x178], P3 ;  /* 0x00005e000d007a0c */ /* 0x010fe20001f61270 */
[----:B------:R-:W-:Y:S01]  /*3d770*/  IMAD.WIDE R12, R0, 0x2, R10 ;  /* 0x00000002000c7825 */ /* 0x000fe200078e020a */
[----:B-----5:R-:W-:-:S03]  /*3d780*/  ISETP.LT.AND P1, PT, R14, c[0x0][0x178], P1 ;  /* 0x00005e000e007a0c */ /* 0x020fc60000f21270 */
[----:B------:R-:W-:Y:S01]  /*3d790*/  IMAD.U32 R0, RZ, RZ, UR4 ;  /* 0x00000004ff007e24 */ /* 0x000fe2000f8e00ff */
[----:B------:R-:W-:-:S05]  /*3d7a0*/  ISETP.LT.AND P2, PT, R15, c[0x0][0x178], P2 ;  /* 0x00005e000f007a0c */ /* 0x000fca0001741270 */
[----:B------:R0:W-:Y:S01]  /*3d7b0*/  @P0 STG.E.U16 [R12.64], R16 ;  /* 0x000000100c000986 */ /* 0x0001e2000c101508 */
[----:B------:R-:W-:Y:S02]  /*3d7c0*/  ISETP.LT.AND P5, PT, R14, c[0x0][0x178], P5 ;  /* 0x00005e000e007a0c */ /* 0x000fe40002fa1270 */
[----:B------:R-:W-:Y:S01]  /*3d7d0*/  ISETP.LT.AND P6, PT, R15, c[0x0][0x178], P6 ;  /* 0x00005e000f007a0c */ /* 0x000fe200037c1270 */
[----:B------:R-:W-:-:S04]  /*3d7e0*/  IMAD.WIDE R14, R0, 0x2, R4 ;  /* 0x00000002000e7825 */ /* 0x000fc800078e0204 */
[C---:B0-----:R-:W-:Y:S01]  /*3d7f0*/  IMAD.WIDE R12, R0.reuse, 0x2, R6 ;  /* 0x00000002000c7825 */ /* 0x041fe200078e0206 */
[----:B------:R-:W3:Y:S04]  /*3d800*/  LDL.LU R16, [R1+0x104] ;  /* 0x0001040001107983 */ /* 0x000ee80000300800 */
[----:B------:R0:W-:Y:S01]  /*3d810*/  STL [R1+0x1a78], R5 ;  /* 0x001a780501007387 */ /* 0x0001e20000100800 */
[----:B------:R-:W-:-:S03]  /*3d820*/  IMAD.WIDE R26, R0, 0x2, R2 ;  /* 0x00000002001a7825 */ /* 0x000fc600078e0202 */
[----:B------:R1:W-:Y:S04]  /*3d830*/  @P1 STG.E.U16 [R12.64], R17 ;  /* 0x000000110c001986 */ /* 0x0003e8000c101508 */
[----:B0-----:R-:W4:Y:S04]  /*3d840*/  LDL.LU R5, [R1+0x1a68] ;  /* 0x001a680001057983 */ /* 0x001f280000300800 */
[----:B--2---:R0:W-:Y:S04]  /*3d850*/  @P2 STG.E.U16 [R14.64], R24 ;  /* 0x000000180e002986 */ /* 0x0041e8000c101508 */
[----:B-1----:R-:W2:Y:S04]  /*3d860*/  LDL R12, [R1+0x11c] ;  /* 0x00011c00010c7983 */ /* 0x002ea80000100800 */
[----:B------:R-:W5:Y:S04]  /*3d870*/  LDL R13, [R1+0x1a64] ;  /* 0x001a6400010d7983 */ /* 0x000f680000100800 */
[----:B0-----:R-:W3:Y:S04]  /*3d880*/  LDL.LU R24, [R1+0x1a88] ;  /* 0x001a880001187983 */ /* 0x001ee80000300800 */
[----:B------:R-:W3:Y:S04]  /*3d890*/  LDL R14, [R1+0x1a5c] ;  /* 0x001a5c00010e7983 */ /* 0x000ee80000100800 */
[----:B------:R-:W3:Y:S04]  /*3d8a0*/  LDL.LU R15, [R1+0x1a58] ;  /* 0x001a5800010f7983 */ /* 0x000ee80000300800 */
[----:B------:R0:W-:Y:S04]  /*3d8b0*/  @P3 STG.E.U16 [R26.64], R25 ;  /* 0x000000191a003986 */ /* 0x0001e8000c101508 */
[----:B0-----:R-:W3:Y:S01]  /*3d8c0*/  LDL.LU R25, [R1+0x1a84] ;  /* 0x001a840001197983 */ /* 0x001ee20000300800 */
[----:B------:R-:W-:Y:S01]  /*3d8d0*/  PLOP3.LUT P4, PT, PT, PT, UP1, 0x40, 0x0 ;  /* 0x000000000000781c */ /* 0x000fe20003f8e818 */
[----:B------:R-:W-:Y:S01]  /*3d8e0*/  IMAD.WIDE R28, R0, 0x2, R8 ;  /* 0x00000002001c7825 */ /* 0x000fe200078e0208 */
[----:B------:R-:W-:Y:S01]  /*3d8f0*/  PLOP3.LUT P0, PT, PT, PT, UP1, 0x40, 0x0 ;  /* 0x000000000000781c */ /* 0x000fe20003f0e818 */
[----:B------:R-:W3:Y:S01]  /*3d900*/  LDL R27, [R1+0x1a60] ;  /* 0x001a6000011b7983 */ /* 0x000ee20000100800 */
[----:B------:R-:W-:-:S02]  /*3d910*/  ISETP.LT.AND P4, PT, R19, c[0x0][0x178], P4 ;  /* 0x00005e0013007a0c */ /* 0x000fc40002781270 */
[----:B----4-:R-:W-:-:S11]  /*3d920*/  ISETP.LT.AND P0, PT, R5, c[0x0][0x178], P0 ;  /* 0x00005e0005007a0c */ /* 0x010fd60000701270 */
[----:B--2---:R3:W-:Y:S01]  /*3d930*/  @P4 STG.E.U16 [R28.64], R12 ;  /* 0x0000000c1c004986 */ /* 0x0047e2000c101508 */
[----:B------:R-:W-:-:S04]  /*3d940*/  PLOP3.LUT P4, PT, PT, PT, UP1, 0x40, 0x0 ;  /* 0x000000000000781c */ /* 0x000fc80003f8e818 */
[----:B-----5:R-:W-:Y:S01]  /*3d950*/  ISETP.LT.AND P4, PT, R13, c[0x0][0x178], P4 ;  /* 0x00005e000d007a0c */ /* 0x020fe20002781270 */
[----:B---3--:R-:W-:-:S05]  /*3d960*/  IMAD.WIDE R12, R0, 0x2, R24 ;  /* 0x00000002000c7825 */ /* 0x008fca00078e0218 */
[----:B------:R0:W-:Y:S01]  /*3d970*/  @P0 STG.E.U16 [R12.64], R16 ;  /* 0x000000100c000986 */ /* 0x0001e2000c101508 */
[----:B------:R-:W-:-:S04]  /*3d980*/  PLOP3.LUT P0, PT, PT, PT, UP2, 0x40, 0x0 ;  /* 0x000000000000781c */ /* 0x000fc80003f0e828 */
[----:B------:R-:W-:Y:S02]  /*3d990*/  ISETP.LT.AND P0, PT, R19, c[0x0][0x178], P0 ;  /* 0x00005e0013007a0c */ /* 0x000fe40000701270 */
[----:B0-----:R-:W-:Y:S02]  /*3d9a0*/  PRMT R12, R17, 0x7632, R12 ;  /* 0x00007632110c7816 */ /* 0x001fe4000000000c */
[----:B------:R-:W2:Y:S04]  /*3d9b0*/  LDL.LU R17, [R1+0x1a80] ;  /* 0x001a800001117983 */ /* 0x000ea80000300800 */
[----:B------:R-:W3:Y:S01]  /*3d9c0*/  LDL.LU R19, [R1+0x1a7c] ;  /* 0x001a7c0001137983 */ /* 0x000ee20000300800 */
[----:B------:R-:W-:Y:S02]  /*3d9d0*/  PLOP3.LUT P3, PT, PT, PT, UP1, 0x40, 0x0 ;  /* 0x000000000000781c */ /* 0x000fe40003f6e818 */
[----:B------:R-:W-:-:S02]  /*3d9e0*/  PLOP3.LUT P2, PT, PT, PT, UP1, 0x40, 0x0 ;  /* 0x000000000000781c */ /* 0x000fc40003f4e818 */
[----:B------:R-:W-:Y:S02]  /*3d9f0*/  ISETP.LT.AND P3, PT, R27, c[0x0][0x178], P3 ;  /* 0x00005e001b007a0c */ /* 0x000fe40001f61270 */
[----:B------:R-:W-:Y:S02]  /*3da00*/  ISETP.LT.AND P2, PT, R14, c[0x0][0x178], P2 ;  /* 0x00005e000e007a0c */ /* 0x000fe40001741270 */
[----:B------:R-:W-:Y:S01]  /*3da10*/  PLOP3.LUT P1, PT, PT, PT, UP2, 0x40, 0x0 ;  /* 0x000000000000781c */ /* 0x000fe20003f2e828 */
[----:B------:R-:W-:-:S03]  /*3da20*/  IMAD.WIDE R26, R0, 0x2, R22 ;  /* 0x00000002001a7825 */ /* 0x000fc600078e0216 */
[----:B------:R-:W-:Y:S01]  /*3da30*/  ISETP.LT.AND P1, PT, R15, c[0x0][0x178], P1 ;  /* 0x00005e000f007a0c */ /* 0x000fe20000f21270 */
[C---:B------:R-:W-:Y:S01]  /*3da40*/  IMAD.WIDE R14, R0.reuse, 0x2, R20 ;  /* 0x00000002000e7825 */ /* 0x040fe200078e0214 */
[----:B------:R0:W-:Y:S03]  /*3da50*/  @P4 STG.E.U16 [R26.64], R18 ;  /* 0x000000121a004986 */ /* 0x0001e6000c101508 */
[----:B------:R-:W-:Y:S01]  /*3da60*/  IMAD.WIDE R28, R0, 0x2, R10 ;  /* 0x00000002001c7825 */ /* 0x000fe200078e020a */
[----:B0-----:R-:W4:Y:S04]  /*3da70*/  LDL.LU R26, [R1+0x114] ;  /* 0x00011400011a7983 */ /* 0x001f280000300800 */
[----:B------:R-:W5:Y:S04]  /*3da80*/  LDL.LU R27, [R1+0x11c] ;  /* 0x00011c00011b7983 */ /* 0x000f680000300800 */
[----:B--2---:R0:W-:Y:S01]  /*3da90*/  @P3 STG.E.U16 [R14.64], R17 ;  /* 0x000000110e003986 */ /* 0x0041e2000c101508 */
[----:B------:R-:W-:-:S03]  /*3daa0*/  PLOP3.LUT P3, PT, PT, PT, UP2, 0x40, 0x0 ;  /* 0x000000000000781c */ /* 0x000fc60003f6e828 */
[----:B---3--:R1:W-:Y:S01]  /*3dab0*/  @P2 STG.E.U16 [R28.64], R19 ;  /* 0x000000131c002986 */ /* 0x0083e2000c101508 */
[----:B------:R-:W-:-:S03]  /*3dac0*/  ISETP.LT.AND P3, PT, R5, c[0x0][0x178], P3 ;  /* 0x00005e0005007a0c */ /* 0x000fc60001f61270 */
[----:B0-----:R-:W2:Y:S04]  /*3dad0*/  LDL.LU R14, [R1+0x1a5c] ;  /* 0x001a5c00010e7983 */ /* 0x001ea80000300800 */
[----:B------:R-:W3:Y:S04]  /*3dae0*/  LDL.LU R15, [R1+0x12c] ;  /* 0x00012c00010f7983 */ /* 0x000ee80000300800 */
[----:B-1----:R-:W3:Y:S04]  /*3daf0*/  LDL.LU R28, [R1+0x1a64] ;  /* 0x001a6400011c7983 */ /* 0x002ee80000300800 */
[----:B------:R-:W3:Y:S04]  /*3db00*/  LDL.LU R29, [R1+0x1a60] ;  /* 0x001a6000011d7983 */ /* 0x000ee80000300800 */
[----:B------:R-:W3:Y:S01]  /*3db10*/  LDL.LU R5, [R1+0x1a78] ;  /* 0x001a780001057983 */ /* 0x000ee20000300800 */
[----:B------:R-:W-:-:S06]  /*3db20*/  UIADD3 UR4, UR4, UR5, URZ ;  /* 0x0000000504047290 */ /* 0x000fcc000fffe03f */
[----:B------:R-:W-:-:S04]  /*3db30*/  IMAD.U32 R13, RZ, RZ, UR4 ;  /* 0x00000004ff0d7e24 */ /* 0x000fc8000f8e00ff */
[C---:B------:R-:W-:Y:S01]  /*3db40*/  IMAD.WIDE R6, R13.reuse, 0x2, R6 ;  /* 0x000000020d067825 */ /* 0x040fe200078e0206 */
[----:B------:R-:W-:Y:S02]  /*3db50*/  PLOP3.LUT P2, PT, PT, PT, UP2, 0x40, 0x0 ;  /* 0x000000000000781c */ /* 0x000fe40003f4e828 */
[----:B------:R-:W-:Y:S02]  /*3db60*/  PLOP3.LUT P4, PT, PT, PT, UP2, 0x40, 0x0 ;  /* 0x000000000000781c */ /* 0x000fe40003f8e828 */
[----:B------:R4:W-:Y:S01]  /*3db70*/  @P5 STG.E.U16 [R6.64], R12 ;  /* 0x0000000c06005986 */ /* 0x0009e2000c101508 */
[----:B------:R-:W-:Y:S01]  /*3db80*/  PLOP3.LUT P5, PT, PT, PT, UP2, 0x40, 0x0 ;  /* 0x000000000000781c */ /* 0x000fe20003fae828 */
[----:B------:R-:W-:Y:S01]  /*3db90*/  IMAD.WIDE R2, R13, 0x2, R2 ;  /* 0x000000020d027825 */ /* 0x000fe200078e0202 */
[----:B------:R-:W-:-:S03]  /*3dba0*/  PRMT R17, R17, 0x7632, R17 ;  /* 0x0000763211117816 */ /* 0x000fc60000000011 */
[----:B------:R-:W-:-:S04]  /*3dbb0*/  IMAD.WIDE R8, R13, 0x2, R8 ;  /* 0x000000020d087825 */ /* 0x000fc800078e0208 */
[----:B------:R-:W-:Y:S01]  /*3dbc0*/  IMAD.WIDE R24, R13, 0x2, R24 ;  /* 0x000000020d187825 */ /* 0x000fe200078e0218 */
[----:B----4-:R-:W-:Y:S02]  /*3dbd0*/  PRMT R6, R26, 0x7632, R6 ;  /* 0x000076321a067816 */ /* 0x010fe40000000006 */
[----:B-----5:R-:W-:Y:S01]  /*3dbe0*/  PRMT R7, R27, 0x7632, R7 ;  /* 0x000076321b077816 */ /* 0x020fe20000000007 */
[----:B------:R-:W-:Y:S01]  /*3dbf0*/  IMAD.WIDE R22, R13, 0x2, R22 ;  /* 0x000000020d167825 */ /* 0x000fe200078e0216 */
[----:B------:R-:W-:-:S03]  /*3dc00*/  PRMT R12, R16, 0x7632, R12 ;  /* 0x00007632100c7816 */ /* 0x000fc6000000000c */
[----:B------:R-:W-:-:S04]  /*3dc10*/  IMAD.WIDE R20, R13, 0x2, R20 ;  /* 0x000000020d147825 */ /* 0x000fc800078e0214 */
[----:B------:R-:W-:Y:S01]  /*3dc20*/  IMAD.WIDE R10, R13, 0x2, R10 ;  /* 0x000000020d0a7825 */ /* 0x000fe200078e020a */
[----:B--2---:R-:W-:Y:S02]  /*3dc30*/  ISETP.LT.AND P4, PT, R14, c[0x0][0x178], P4 ;  /* 0x00005e000e007a0c */ /* 0x004fe40002781270 */
[----:B---3--:R-:W-:Y:S02]  /*3dc40*/  PRMT R0, R15, 0x7632, R0 ;  /* 0x000076320f007816 */ /* 0x008fe40000000000 */
[----:B------:R-:W-:Y:S02]  /*3dc50*/  ISETP.LT.AND P2, PT, R28, c[0x0][0x178], P2 ;  /* 0x00005e001c007a0c */ /* 0x000fe40001741270 */
[----:B------:R-:W-:Y:S01]  /*3dc60*/  ISETP.LT.AND P5, PT, R29, c[0x0][0x178], P5 ;  /* 0x00005e001d007a0c */ /* 0x000fe20002fa1270 */
[----:B------:R-:W-:Y:S01]  /*3dc70*/  IMAD.WIDE R4, R13, 0x2, R4 ;  /* 0x000000020d047825 */ /* 0x000fe200078e0204 */
[----:B------:R-:W-:-:S04]  /*3dc80*/  PRMT R13, R18, 0x7632, R13 ;  /* 0x00007632120d7816 */ /* 0x000fc8000000000d */
[----:B------:R0:W-:Y:S04]  /*3dc90*/  @P6 STG.E.U16 [R4.64], R0 ;  /* 0x0000000004006986 */ /* 0x0001e8000c101508 */
[----:B------:R0:W-:Y:S04]  /*3dca0*/  @P1 STG.E.U16 [R2.64], R6 ;  /* 0x0000000602001986 */ /* 0x0001e8000c101508 */
[----:B------:R0:W-:Y:S04]  /*3dcb0*/  @P0 STG.E.U16 [R8.64], R7 ;  /* 0x0000000708000986 */ /* 0x0001e8000c101508 */
[----:B------:R0:W-:Y:S04]  /*3dcc0*/  @P3 STG.E.U16 [R24.64], R12 ;  /* 0x0000000c18003986 */ /* 0x0001e8000c101508 */
[----:B------:R0:W-:Y:S04]  /*3dcd0*/  @P2 STG.E.U16 [R22.64], R13 ;  /* 0x0000000d16002986 */ /* 0x0001e8000c101508 */
[----:B------:R0:W-:Y:S01]  /*3dce0*/  @P5 STG.E.U16 [R20.64], R17 ;  /* 0x0000001114005986 */ /* 0x0001e2000c101508 */
[----:B------:R-:W-:Y:S05]  /*3dcf0*/  @!P4 EXIT ;  /* 0x000000000000c94d */ /* 0x000fea0003800000 */
[----:B0-----:R-:W-:-:S05]  /*3dd00*/  PRMT R5, R19, 0x7632, R5 ;  /* 0x0000763213057816 */ /* 0x001fca0000000005 */
[----:B------:R-:W-:Y:S01]  /*3dd10*/  STG.E.U16 [R10.64], R5 ;  /* 0x000000050a007986 */ /* 0x000fe2000c101508 */
[----:B------:R-:W-:Y:S05]  /*3dd20*/  EXIT ;  /* 0x000000000000794d */ /* 0x000fea0003800000 */
.L_x_4:
[----:B------:R-:W-:-:S00]  /*3dd30*/  BRA `(.L_x_4) ;  /* 0xfffffff000007947 */ /* 0x000fc0000383ffff */
[----:B------:R-:W-:-:S00]  /*3dd40*/  NOP ;  /* 0x0000000000007918 */ /* 0x000fc00000000000 */
        /* <DEDUP_REMOVED lines=11> */
.L_x_5:


//--------------------- .nv.shared.matmul_kernel  --------------------------
	.section	.nv.shared.matmul_kernel,"aw",@nobits
	.sectionflags	@""
	.align	16
